//
// Generated by NVIDIA NVVM Compiler
//
// Compiler Build ID: CL-36424714
// Cuda compilation tools, release 13.0, V13.0.88
// Based on NVVM 20.0.0
//

.version 9.0
.target sm_100
.address_size 64

	// .globl	poseidon_hash_pair
.const .align 8 .b8 POSEIDON_MDS[512] = {1, 0, 0, 0, 0, 0, 0, 0, 1, 0, 0, 0, 0, 0, 0, 0, 1, 0, 0, 0, 0, 0, 0, 0, 1, 0, 0, 0, 0, 0, 0, 0, 1, 0, 0, 0, 0, 0, 0, 0, 1, 0, 0, 0, 0, 0, 0, 0, 1, 0, 0, 0, 0, 0, 0, 0, 1, 0, 0, 0, 0, 0, 0, 0, 1, 0, 0, 0, 0, 0, 0, 0, 2, 0, 0, 0, 0, 0, 0, 0, 3, 0, 0, 0, 0, 0, 0, 0, 4, 0, 0, 0, 0, 0, 0, 0, 5, 0, 0, 0, 0, 0, 0, 0, 6, 0, 0, 0, 0, 0, 0, 0, 7, 0, 0, 0, 0, 0, 0, 0, 8, 0, 0, 0, 0, 0, 0, 0, 1, 0, 0, 0, 0, 0, 0, 0, 4, 0, 0, 0, 0, 0, 0, 0, 9, 0, 0, 0, 0, 0, 0, 0, 16, 0, 0, 0, 0, 0, 0, 0, 25, 0, 0, 0, 0, 0, 0, 0, 36, 0, 0, 0, 0, 0, 0, 0, 49, 0, 0, 0, 0, 0, 0, 0, 64, 0, 0, 0, 0, 0, 0, 0, 1, 0, 0, 0, 0, 0, 0, 0, 8, 0, 0, 0, 0, 0, 0, 0, 27, 0, 0, 0, 0, 0, 0, 0, 64, 0, 0, 0, 0, 0, 0, 0, 125, 0, 0, 0, 0, 0, 0, 0, 216, 0, 0, 0, 0, 0, 0, 0, 87, 1, 0, 0, 0, 0, 0, 0, 0, 2, 0, 0, 0, 0, 0, 0, 1, 0, 0, 0, 0, 0, 0, 0, 16, 0, 0, 0, 0, 0, 0, 0, 81, 0, 0, 0, 0, 0, 0, 0, 0, 1, 0, 0, 0, 0, 0, 0, 113, 2, 0, 0, 0, 0, 0, 0, 16, 5, 0, 0, 0, 0, 0, 0, 97, 9, 0, 0, 0, 0, 0, 0, 0, 16, 0, 0, 0, 0, 0, 0, 1, 0, 0, 0, 0, 0, 0, 0, 32, 0, 0, 0, 0, 0, 0, 0, 243, 0, 0, 0, 0, 0, 0, 0, 0, 4, 0, 0, 0, 0, 0, 0, 53, 12, 0, 0, 0, 0, 0, 0, 96, 30, 0, 0, 0, 0, 0, 0, 167, 65, 0, 0, 0, 0, 0, 0, 0, 128, 0, 0, 0, 0, 0, 0, 1, 0, 0, 0, 0, 0, 0, 0, 64, 0, 0, 0, 0, 0, 0, 0, 217, 2, 0, 0, 0, 0, 0, 0, 0, 16, 0, 0, 0, 0, 0, 0, 9, 61, 0, 0, 0, 0, 0, 0, 64, 182, 0, 0, 0, 0, 0, 0, 145, 203, 1, 0, 0, 0, 0, 0, 0, 0, 4, 0, 0, 0, 0, 0, 1, 0, 0, 0, 0, 0, 0, 0, 128, 0, 0, 0, 0, 0, 0, 0, 139, 8, 0, 0, 0, 0, 0, 0, 0, 64, 0, 0, 0, 0, 0, 0, 45, 49, 1, 0, 0, 0, 0, 0, 128, 69, 4, 0, 0, 0, 0, 0, 247, 144, 12, 0, 0, 0, 0, 0, 0, 0, 32};
.const .align 8 .b8 POSEIDON_RC[1920];
.const .align 8 .b8 BN254_R[32] = {1, 0, 0, 240, 147, 245, 225, 67, 145, 112, 185, 121, 72, 232, 51, 40, 93, 88, 129, 129, 182, 69, 80, 184, 41, 160, 49, 225, 114, 78, 100, 48};
.const .align 8 .u64 BN254_R_INV = -4403968944856104961;

.visible .entry poseidon_hash_pair(
	.param .u64 .ptr .align 1 poseidon_hash_pair_param_0,
	.param .u64 .ptr .align 1 poseidon_hash_pair_param_1,
	.param .u64 .ptr .align 1 poseidon_hash_pair_param_2,
	.param .u32 poseidon_hash_pair_param_3
)
{
	.local .align 16 .b8 	__local_depot0[64];
	.reg .b64 	%SP;
	.reg .b64 	%SPL;
	.reg .pred 	%p<363>;
	.reg .b32 	%r<34>;
	.reg .b64 	%rd<1330>;

	mov.u64 	%SPL, __local_depot0;
	ld.param.u64 	%rd73, [poseidon_hash_pair_param_0];
	ld.param.u64 	%rd74, [poseidon_hash_pair_param_1];
	ld.param.u32 	%r14, [poseidon_hash_pair_param_3];
	add.u64 	%rd1, %SPL, 0;
	mov.u32 	%r15, %ctaid.x;
	mov.u32 	%r16, %ntid.x;
	mov.u32 	%r17, %tid.x;
	mad.lo.s32 	%r1, %r15, %r16, %r17;
	setp.ge.u32 	%p1, %r1, %r14;
	@%p1 bra 	$L__BB0_14;
	cvta.to.global.u64 	%rd78, %rd73;
	cvta.to.global.u64 	%rd79, %rd74;
	mul.wide.u32 	%rd80, %r1, 8;
	add.s64 	%rd81, %rd78, %rd80;
	ld.global.nc.u64 	%rd1319, [%rd81];
	add.s64 	%rd82, %rd79, %rd80;
	ld.global.nc.u64 	%rd1318, [%rd82];
	mov.b32 	%r28, 0;
	mov.b64 	%rd1312, 0;
	mov.u64 	%rd84, POSEIDON_RC;
	mov.u64 	%rd1313, %rd1312;
	mov.u64 	%rd1314, %rd1312;
	mov.u64 	%rd1315, %rd1312;
	mov.u64 	%rd1316, %rd1312;
	mov.u64 	%rd1317, %rd1312;
$L__BB0_2:
	add.s32 	%r3, %r28, 1;
	mul.wide.u32 	%rd83, %r28, 64;
	add.s64 	%rd85, %rd84, %rd83;
	ld.const.u64 	%rd86, [%rd85];
	add.s64 	%rd87, %rd86, %rd1319;
	setp.lt.u64 	%p2, %rd87, %rd86;
	setp.gt.u64 	%p3, %rd87, -4294967296;
	add.s64 	%rd88, %rd87, 4294967295;
	selp.b64 	%rd89, %rd88, %rd87, %p3;
	selp.b64 	%rd90, %rd88, %rd89, %p2;
	ld.const.u64 	%rd91, [%rd85+8];
	add.s64 	%rd92, %rd91, %rd1318;
	setp.lt.u64 	%p4, %rd92, %rd91;
	setp.gt.u64 	%p5, %rd92, -4294967296;
	add.s64 	%rd93, %rd92, 4294967295;
	selp.b64 	%rd94, %rd93, %rd92, %p5;
	selp.b64 	%rd95, %rd93, %rd94, %p4;
	ld.const.u64 	%rd96, [%rd85+16];
	add.s64 	%rd97, %rd96, %rd1317;
	setp.lt.u64 	%p6, %rd97, %rd96;
	setp.gt.u64 	%p7, %rd97, -4294967296;
	add.s64 	%rd98, %rd97, 4294967295;
	selp.b64 	%rd99, %rd98, %rd97, %p7;
	selp.b64 	%rd100, %rd98, %rd99, %p6;
	ld.const.u64 	%rd101, [%rd85+24];
	add.s64 	%rd102, %rd101, %rd1316;
	setp.lt.u64 	%p8, %rd102, %rd101;
	setp.gt.u64 	%p9, %rd102, -4294967296;
	add.s64 	%rd103, %rd102, 4294967295;
	selp.b64 	%rd104, %rd103, %rd102, %p9;
	selp.b64 	%rd105, %rd103, %rd104, %p8;
	ld.const.u64 	%rd106, [%rd85+32];
	add.s64 	%rd107, %rd106, %rd1315;
	setp.lt.u64 	%p10, %rd107, %rd106;
	setp.gt.u64 	%p11, %rd107, -4294967296;
	add.s64 	%rd108, %rd107, 4294967295;
	selp.b64 	%rd109, %rd108, %rd107, %p11;
	selp.b64 	%rd110, %rd108, %rd109, %p10;
	ld.const.u64 	%rd111, [%rd85+40];
	add.s64 	%rd112, %rd111, %rd1314;
	setp.lt.u64 	%p12, %rd112, %rd111;
	setp.gt.u64 	%p13, %rd112, -4294967296;
	add.s64 	%rd113, %rd112, 4294967295;
	selp.b64 	%rd114, %rd113, %rd112, %p13;
	selp.b64 	%rd115, %rd113, %rd114, %p12;
	ld.const.u64 	%rd116, [%rd85+48];
	add.s64 	%rd117, %rd116, %rd1313;
	setp.lt.u64 	%p14, %rd117, %rd116;
	setp.gt.u64 	%p15, %rd117, -4294967296;
	add.s64 	%rd118, %rd117, 4294967295;
	selp.b64 	%rd119, %rd118, %rd117, %p15;
	selp.b64 	%rd120, %rd118, %rd119, %p14;
	ld.const.u64 	%rd121, [%rd85+56];
	add.s64 	%rd122, %rd121, %rd1312;
	setp.lt.u64 	%p16, %rd122, %rd121;
	setp.gt.u64 	%p17, %rd122, -4294967296;
	add.s64 	%rd123, %rd122, 4294967295;
	selp.b64 	%rd124, %rd123, %rd122, %p17;
	selp.b64 	%rd125, %rd123, %rd124, %p16;
	mul.lo.s64 	%rd126, %rd90, %rd90;
	mul.hi.u64 	%rd127, %rd90, %rd90;
	shl.b64 	%rd129, %rd127, 32;
	sub.s64 	%rd130, %rd126, %rd127;
	add.s64 	%rd131, %rd130, %rd129;
	setp.gt.u64 	%p18, %rd131, %rd126;
	setp.le.u64 	%p19, %rd127, %rd129;
	add.s64 	%rd132, %rd131, -4294967295;
	selp.b64 	%rd133, %rd132, %rd131, %p19;
	selp.b64 	%rd134, %rd133, %rd131, %p18;
	setp.gt.u64 	%p20, %rd134, -4294967296;
	add.s64 	%rd135, %rd134, 4294967295;
	selp.b64 	%rd136, %rd135, %rd134, %p20;
	mul.lo.s64 	%rd137, %rd136, %rd136;
	mul.hi.u64 	%rd138, %rd136, %rd136;
	shl.b64 	%rd140, %rd138, 32;
	sub.s64 	%rd141, %rd137, %rd138;
	add.s64 	%rd142, %rd141, %rd140;
	setp.gt.u64 	%p21, %rd142, %rd137;
	setp.le.u64 	%p22, %rd138, %rd140;
	add.s64 	%rd143, %rd142, -4294967295;
	selp.b64 	%rd144, %rd143, %rd142, %p22;
	selp.b64 	%rd145, %rd144, %rd142, %p21;
	setp.gt.u64 	%p23, %rd145, -4294967296;
	add.s64 	%rd146, %rd145, 4294967295;
	selp.b64 	%rd147, %rd146, %rd145, %p23;
	mul.lo.s64 	%rd148, %rd136, %rd90;
	mul.hi.u64 	%rd149, %rd136, %rd90;
	shl.b64 	%rd151, %rd149, 32;
	sub.s64 	%rd152, %rd148, %rd149;
	add.s64 	%rd153, %rd152, %rd151;
	setp.gt.u64 	%p24, %rd153, %rd148;
	setp.le.u64 	%p25, %rd149, %rd151;
	add.s64 	%rd154, %rd153, -4294967295;
	selp.b64 	%rd155, %rd154, %rd153, %p25;
	selp.b64 	%rd156, %rd155, %rd153, %p24;
	setp.gt.u64 	%p26, %rd156, -4294967296;
	add.s64 	%rd157, %rd156, 4294967295;
	selp.b64 	%rd158, %rd157, %rd156, %p26;
	mul.lo.s64 	%rd159, %rd147, %rd158;
	mul.hi.u64 	%rd160, %rd147, %rd158;
	shl.b64 	%rd162, %rd160, 32;
	sub.s64 	%rd163, %rd159, %rd160;
	add.s64 	%rd164, %rd163, %rd162;
	setp.gt.u64 	%p27, %rd164, %rd159;
	setp.le.u64 	%p28, %rd160, %rd162;
	add.s64 	%rd165, %rd164, -4294967295;
	selp.b64 	%rd166, %rd165, %rd164, %p28;
	selp.b64 	%rd167, %rd166, %rd164, %p27;
	setp.gt.u64 	%p29, %rd167, -4294967296;
	add.s64 	%rd168, %rd167, 4294967295;
	selp.b64 	%rd12, %rd168, %rd167, %p29;
	mul.lo.s64 	%rd169, %rd95, %rd95;
	mul.hi.u64 	%rd170, %rd95, %rd95;
	shl.b64 	%rd172, %rd170, 32;
	sub.s64 	%rd173, %rd169, %rd170;
	add.s64 	%rd174, %rd173, %rd172;
	setp.gt.u64 	%p30, %rd174, %rd169;
	setp.le.u64 	%p31, %rd170, %rd172;
	add.s64 	%rd175, %rd174, -4294967295;
	selp.b64 	%rd176, %rd175, %rd174, %p31;
	selp.b64 	%rd177, %rd176, %rd174, %p30;
	setp.gt.u64 	%p32, %rd177, -4294967296;
	add.s64 	%rd178, %rd177, 4294967295;
	selp.b64 	%rd179, %rd178, %rd177, %p32;
	mul.lo.s64 	%rd180, %rd179, %rd179;
	mul.hi.u64 	%rd181, %rd179, %rd179;
	shl.b64 	%rd183, %rd181, 32;
	sub.s64 	%rd184, %rd180, %rd181;
	add.s64 	%rd185, %rd184, %rd183;
	setp.gt.u64 	%p33, %rd185, %rd180;
	setp.le.u64 	%p34, %rd181, %rd183;
	add.s64 	%rd186, %rd185, -4294967295;
	selp.b64 	%rd187, %rd186, %rd185, %p34;
	selp.b64 	%rd188, %rd187, %rd185, %p33;
	setp.gt.u64 	%p35, %rd188, -4294967296;
	add.s64 	%rd189, %rd188, 4294967295;
	selp.b64 	%rd190, %rd189, %rd188, %p35;
	mul.lo.s64 	%rd191, %rd179, %rd95;
	mul.hi.u64 	%rd192, %rd179, %rd95;
	shl.b64 	%rd194, %rd192, 32;
	sub.s64 	%rd195, %rd191, %rd192;
	add.s64 	%rd196, %rd195, %rd194;
	setp.gt.u64 	%p36, %rd196, %rd191;
	setp.le.u64 	%p37, %rd192, %rd194;
	add.s64 	%rd197, %rd196, -4294967295;
	selp.b64 	%rd198, %rd197, %rd196, %p37;
	selp.b64 	%rd199, %rd198, %rd196, %p36;
	setp.gt.u64 	%p38, %rd199, -4294967296;
	add.s64 	%rd200, %rd199, 4294967295;
	selp.b64 	%rd201, %rd200, %rd199, %p38;
	mul.lo.s64 	%rd202, %rd190, %rd201;
	mul.hi.u64 	%rd203, %rd190, %rd201;
	shl.b64 	%rd205, %rd203, 32;
	sub.s64 	%rd206, %rd202, %rd203;
	add.s64 	%rd207, %rd206, %rd205;
	setp.gt.u64 	%p39, %rd207, %rd202;
	setp.le.u64 	%p40, %rd203, %rd205;
	add.s64 	%rd208, %rd207, -4294967295;
	selp.b64 	%rd209, %rd208, %rd207, %p40;
	selp.b64 	%rd210, %rd209, %rd207, %p39;
	setp.gt.u64 	%p41, %rd210, -4294967296;
	add.s64 	%rd211, %rd210, 4294967295;
	selp.b64 	%rd13, %rd211, %rd210, %p41;
	mul.lo.s64 	%rd212, %rd100, %rd100;
	mul.hi.u64 	%rd213, %rd100, %rd100;
	shl.b64 	%rd215, %rd213, 32;
	sub.s64 	%rd216, %rd212, %rd213;
	add.s64 	%rd217, %rd216, %rd215;
	setp.gt.u64 	%p42, %rd217, %rd212;
	setp.le.u64 	%p43, %rd213, %rd215;
	add.s64 	%rd218, %rd217, -4294967295;
	selp.b64 	%rd219, %rd218, %rd217, %p43;
	selp.b64 	%rd220, %rd219, %rd217, %p42;
	setp.gt.u64 	%p44, %rd220, -4294967296;
	add.s64 	%rd221, %rd220, 4294967295;
	selp.b64 	%rd222, %rd221, %rd220, %p44;
	mul.lo.s64 	%rd223, %rd222, %rd222;
	mul.hi.u64 	%rd224, %rd222, %rd222;
	shl.b64 	%rd226, %rd224, 32;
	sub.s64 	%rd227, %rd223, %rd224;
	add.s64 	%rd228, %rd227, %rd226;
	setp.gt.u64 	%p45, %rd228, %rd223;
	setp.le.u64 	%p46, %rd224, %rd226;
	add.s64 	%rd229, %rd228, -4294967295;
	selp.b64 	%rd230, %rd229, %rd228, %p46;
	selp.b64 	%rd231, %rd230, %rd228, %p45;
	setp.gt.u64 	%p47, %rd231, -4294967296;
	add.s64 	%rd232, %rd231, 4294967295;
	selp.b64 	%rd233, %rd232, %rd231, %p47;
	mul.lo.s64 	%rd234, %rd222, %rd100;
	mul.hi.u64 	%rd235, %rd222, %rd100;
	shl.b64 	%rd237, %rd235, 32;
	sub.s64 	%rd238, %rd234, %rd235;
	add.s64 	%rd239, %rd238, %rd237;
	setp.gt.u64 	%p48, %rd239, %rd234;
	setp.le.u64 	%p49, %rd235, %rd237;
	add.s64 	%rd240, %rd239, -4294967295;
	selp.b64 	%rd241, %rd240, %rd239, %p49;
	selp.b64 	%rd242, %rd241, %rd239, %p48;
	setp.gt.u64 	%p50, %rd242, -4294967296;
	add.s64 	%rd243, %rd242, 4294967295;
	selp.b64 	%rd244, %rd243, %rd242, %p50;
	mul.lo.s64 	%rd245, %rd233, %rd244;
	mul.hi.u64 	%rd246, %rd233, %rd244;
	shl.b64 	%rd248, %rd246, 32;
	sub.s64 	%rd249, %rd245, %rd246;
	add.s64 	%rd250, %rd249, %rd248;
	setp.gt.u64 	%p51, %rd250, %rd245;
	setp.le.u64 	%p52, %rd246, %rd248;
	add.s64 	%rd251, %rd250, -4294967295;
	selp.b64 	%rd252, %rd251, %rd250, %p52;
	selp.b64 	%rd253, %rd252, %rd250, %p51;
	setp.gt.u64 	%p53, %rd253, -4294967296;
	add.s64 	%rd254, %rd253, 4294967295;
	selp.b64 	%rd14, %rd254, %rd253, %p53;
	mul.lo.s64 	%rd255, %rd105, %rd105;
	mul.hi.u64 	%rd256, %rd105, %rd105;
	shl.b64 	%rd258, %rd256, 32;
	sub.s64 	%rd259, %rd255, %rd256;
	add.s64 	%rd260, %rd259, %rd258;
	setp.gt.u64 	%p54, %rd260, %rd255;
	setp.le.u64 	%p55, %rd256, %rd258;
	add.s64 	%rd261, %rd260, -4294967295;
	selp.b64 	%rd262, %rd261, %rd260, %p55;
	selp.b64 	%rd263, %rd262, %rd260, %p54;
	setp.gt.u64 	%p56, %rd263, -4294967296;
	add.s64 	%rd264, %rd263, 4294967295;
	selp.b64 	%rd265, %rd264, %rd263, %p56;
	mul.lo.s64 	%rd266, %rd265, %rd265;
	mul.hi.u64 	%rd267, %rd265, %rd265;
	shl.b64 	%rd269, %rd267, 32;
	sub.s64 	%rd270, %rd266, %rd267;
	add.s64 	%rd271, %rd270, %rd269;
	setp.gt.u64 	%p57, %rd271, %rd266;
	setp.le.u64 	%p58, %rd267, %rd269;
	add.s64 	%rd272, %rd271, -4294967295;
	selp.b64 	%rd273, %rd272, %rd271, %p58;
	selp.b64 	%rd274, %rd273, %rd271, %p57;
	setp.gt.u64 	%p59, %rd274, -4294967296;
	add.s64 	%rd275, %rd274, 4294967295;
	selp.b64 	%rd276, %rd275, %rd274, %p59;
	mul.lo.s64 	%rd277, %rd265, %rd105;
	mul.hi.u64 	%rd278, %rd265, %rd105;
	shl.b64 	%rd280, %rd278, 32;
	sub.s64 	%rd281, %rd277, %rd278;
	add.s64 	%rd282, %rd281, %rd280;
	setp.gt.u64 	%p60, %rd282, %rd277;
	setp.le.u64 	%p61, %rd278, %rd280;
	add.s64 	%rd283, %rd282, -4294967295;
	selp.b64 	%rd284, %rd283, %rd282, %p61;
	selp.b64 	%rd285, %rd284, %rd282, %p60;
	setp.gt.u64 	%p62, %rd285, -4294967296;
	add.s64 	%rd286, %rd285, 4294967295;
	selp.b64 	%rd287, %rd286, %rd285, %p62;
	mul.lo.s64 	%rd288, %rd276, %rd287;
	mul.hi.u64 	%rd289, %rd276, %rd287;
	shl.b64 	%rd291, %rd289, 32;
	sub.s64 	%rd292, %rd288, %rd289;
	add.s64 	%rd293, %rd292, %rd291;
	setp.gt.u64 	%p63, %rd293, %rd288;
	setp.le.u64 	%p64, %rd289, %rd291;
	add.s64 	%rd294, %rd293, -4294967295;
	selp.b64 	%rd295, %rd294, %rd293, %p64;
	selp.b64 	%rd296, %rd295, %rd293, %p63;
	setp.gt.u64 	%p65, %rd296, -4294967296;
	add.s64 	%rd297, %rd296, 4294967295;
	selp.b64 	%rd15, %rd297, %rd296, %p65;
	mul.lo.s64 	%rd298, %rd110, %rd110;
	mul.hi.u64 	%rd299, %rd110, %rd110;
	shl.b64 	%rd301, %rd299, 32;
	sub.s64 	%rd302, %rd298, %rd299;
	add.s64 	%rd303, %rd302, %rd301;
	setp.gt.u64 	%p66, %rd303, %rd298;
	setp.le.u64 	%p67, %rd299, %rd301;
	add.s64 	%rd304, %rd303, -4294967295;
	selp.b64 	%rd305, %rd304, %rd303, %p67;
	selp.b64 	%rd306, %rd305, %rd303, %p66;
	setp.gt.u64 	%p68, %rd306, -4294967296;
	add.s64 	%rd307, %rd306, 4294967295;
	selp.b64 	%rd308, %rd307, %rd306, %p68;
	mul.lo.s64 	%rd309, %rd308, %rd308;
	mul.hi.u64 	%rd310, %rd308, %rd308;
	shl.b64 	%rd312, %rd310, 32;
	sub.s64 	%rd313, %rd309, %rd310;
	add.s64 	%rd314, %rd313, %rd312;
	setp.gt.u64 	%p69, %rd314, %rd309;
	setp.le.u64 	%p70, %rd310, %rd312;
	add.s64 	%rd315, %rd314, -4294967295;
	selp.b64 	%rd316, %rd315, %rd314, %p70;
	selp.b64 	%rd317, %rd316, %rd314, %p69;
	setp.gt.u64 	%p71, %rd317, -4294967296;
	add.s64 	%rd318, %rd317, 4294967295;
	selp.b64 	%rd319, %rd318, %rd317, %p71;
	mul.lo.s64 	%rd320, %rd308, %rd110;
	mul.hi.u64 	%rd321, %rd308, %rd110;
	shl.b64 	%rd323, %rd321, 32;
	sub.s64 	%rd324, %rd320, %rd321;
	add.s64 	%rd325, %rd324, %rd323;
	setp.gt.u64 	%p72, %rd325, %rd320;
	setp.le.u64 	%p73, %rd321, %rd323;
	add.s64 	%rd326, %rd325, -4294967295;
	selp.b64 	%rd327, %rd326, %rd325, %p73;
	selp.b64 	%rd328, %rd327, %rd325, %p72;
	setp.gt.u64 	%p74, %rd328, -4294967296;
	add.s64 	%rd329, %rd328, 4294967295;
	selp.b64 	%rd330, %rd329, %rd328, %p74;
	mul.lo.s64 	%rd331, %rd319, %rd330;
	mul.hi.u64 	%rd332, %rd319, %rd330;
	shl.b64 	%rd334, %rd332, 32;
	sub.s64 	%rd335, %rd331, %rd332;
	add.s64 	%rd336, %rd335, %rd334;
	setp.gt.u64 	%p75, %rd336, %rd331;
	setp.le.u64 	%p76, %rd332, %rd334;
	add.s64 	%rd337, %rd336, -4294967295;
	selp.b64 	%rd338, %rd337, %rd336, %p76;
	selp.b64 	%rd339, %rd338, %rd336, %p75;
	setp.gt.u64 	%p77, %rd339, -4294967296;
	add.s64 	%rd340, %rd339, 4294967295;
	selp.b64 	%rd16, %rd340, %rd339, %p77;
	mul.lo.s64 	%rd341, %rd115, %rd115;
	mul.hi.u64 	%rd342, %rd115, %rd115;
	shl.b64 	%rd344, %rd342, 32;
	sub.s64 	%rd345, %rd341, %rd342;
	add.s64 	%rd346, %rd345, %rd344;
	setp.gt.u64 	%p78, %rd346, %rd341;
	setp.le.u64 	%p79, %rd342, %rd344;
	add.s64 	%rd347, %rd346, -4294967295;
	selp.b64 	%rd348, %rd347, %rd346, %p79;
	selp.b64 	%rd349, %rd348, %rd346, %p78;
	setp.gt.u64 	%p80, %rd349, -4294967296;
	add.s64 	%rd350, %rd349, 4294967295;
	selp.b64 	%rd351, %rd350, %rd349, %p80;
	mul.lo.s64 	%rd352, %rd351, %rd351;
	mul.hi.u64 	%rd353, %rd351, %rd351;
	shl.b64 	%rd355, %rd353, 32;
	sub.s64 	%rd356, %rd352, %rd353;
	add.s64 	%rd357, %rd356, %rd355;
	setp.gt.u64 	%p81, %rd357, %rd352;
	setp.le.u64 	%p82, %rd353, %rd355;
	add.s64 	%rd358, %rd357, -4294967295;
	selp.b64 	%rd359, %rd358, %rd357, %p82;
	selp.b64 	%rd360, %rd359, %rd357, %p81;
	setp.gt.u64 	%p83, %rd360, -4294967296;
	add.s64 	%rd361, %rd360, 4294967295;
	selp.b64 	%rd362, %rd361, %rd360, %p83;
	mul.lo.s64 	%rd363, %rd351, %rd115;
	mul.hi.u64 	%rd364, %rd351, %rd115;
	shl.b64 	%rd366, %rd364, 32;
	sub.s64 	%rd367, %rd363, %rd364;
	add.s64 	%rd368, %rd367, %rd366;
	setp.gt.u64 	%p84, %rd368, %rd363;
	setp.le.u64 	%p85, %rd364, %rd366;
	add.s64 	%rd369, %rd368, -4294967295;
	selp.b64 	%rd370, %rd369, %rd368, %p85;
	selp.b64 	%rd371, %rd370, %rd368, %p84;
	setp.gt.u64 	%p86, %rd371, -4294967296;
	add.s64 	%rd372, %rd371, 4294967295;
	selp.b64 	%rd373, %rd372, %rd371, %p86;
	mul.lo.s64 	%rd374, %rd362, %rd373;
	mul.hi.u64 	%rd375, %rd362, %rd373;
	shl.b64 	%rd377, %rd375, 32;
	sub.s64 	%rd378, %rd374, %rd375;
	add.s64 	%rd379, %rd378, %rd377;
	setp.gt.u64 	%p87, %rd379, %rd374;
	setp.le.u64 	%p88, %rd375, %rd377;
	add.s64 	%rd380, %rd379, -4294967295;
	selp.b64 	%rd381, %rd380, %rd379, %p88;
	selp.b64 	%rd382, %rd381, %rd379, %p87;
	setp.gt.u64 	%p89, %rd382, -4294967296;
	add.s64 	%rd383, %rd382, 4294967295;
	selp.b64 	%rd17, %rd383, %rd382, %p89;
	mul.lo.s64 	%rd384, %rd120, %rd120;
	mul.hi.u64 	%rd385, %rd120, %rd120;
	shl.b64 	%rd387, %rd385, 32;
	sub.s64 	%rd388, %rd384, %rd385;
	add.s64 	%rd389, %rd388, %rd387;
	setp.gt.u64 	%p90, %rd389, %rd384;
	setp.le.u64 	%p91, %rd385, %rd387;
	add.s64 	%rd390, %rd389, -4294967295;
	selp.b64 	%rd391, %rd390, %rd389, %p91;
	selp.b64 	%rd392, %rd391, %rd389, %p90;
	setp.gt.u64 	%p92, %rd392, -4294967296;
	add.s64 	%rd393, %rd392, 4294967295;
	selp.b64 	%rd394, %rd393, %rd392, %p92;
	mul.lo.s64 	%rd395, %rd394, %rd394;
	mul.hi.u64 	%rd396, %rd394, %rd394;
	shl.b64 	%rd398, %rd396, 32;
	sub.s64 	%rd399, %rd395, %rd396;
	add.s64 	%rd400, %rd399, %rd398;
	setp.gt.u64 	%p93, %rd400, %rd395;
	setp.le.u64 	%p94, %rd396, %rd398;
	add.s64 	%rd401, %rd400, -4294967295;
	selp.b64 	%rd402, %rd401, %rd400, %p94;
	selp.b64 	%rd403, %rd402, %rd400, %p93;
	setp.gt.u64 	%p95, %rd403, -4294967296;
	add.s64 	%rd404, %rd403, 4294967295;
	selp.b64 	%rd405, %rd404, %rd403, %p95;
	mul.lo.s64 	%rd406, %rd394, %rd120;
	mul.hi.u64 	%rd407, %rd394, %rd120;
	shl.b64 	%rd409, %rd407, 32;
	sub.s64 	%rd410, %rd406, %rd407;
	add.s64 	%rd411, %rd410, %rd409;
	setp.gt.u64 	%p96, %rd411, %rd406;
	setp.le.u64 	%p97, %rd407, %rd409;
	add.s64 	%rd412, %rd411, -4294967295;
	selp.b64 	%rd413, %rd412, %rd411, %p97;
	selp.b64 	%rd414, %rd413, %rd411, %p96;
	setp.gt.u64 	%p98, %rd414, -4294967296;
	add.s64 	%rd415, %rd414, 4294967295;
	selp.b64 	%rd416, %rd415, %rd414, %p98;
	mul.lo.s64 	%rd417, %rd405, %rd416;
	mul.hi.u64 	%rd418, %rd405, %rd416;
	shl.b64 	%rd420, %rd418, 32;
	sub.s64 	%rd421, %rd417, %rd418;
	add.s64 	%rd422, %rd421, %rd420;
	setp.gt.u64 	%p99, %rd422, %rd417;
	setp.le.u64 	%p100, %rd418, %rd420;
	add.s64 	%rd423, %rd422, -4294967295;
	selp.b64 	%rd424, %rd423, %rd422, %p100;
	selp.b64 	%rd425, %rd424, %rd422, %p99;
	setp.gt.u64 	%p101, %rd425, -4294967296;
	add.s64 	%rd426, %rd425, 4294967295;
	selp.b64 	%rd18, %rd426, %rd425, %p101;
	mul.lo.s64 	%rd427, %rd125, %rd125;
	mul.hi.u64 	%rd428, %rd125, %rd125;
	shl.b64 	%rd430, %rd428, 32;
	sub.s64 	%rd431, %rd427, %rd428;
	add.s64 	%rd432, %rd431, %rd430;
	setp.gt.u64 	%p102, %rd432, %rd427;
	setp.le.u64 	%p103, %rd428, %rd430;
	add.s64 	%rd433, %rd432, -4294967295;
	selp.b64 	%rd434, %rd433, %rd432, %p103;
	selp.b64 	%rd435, %rd434, %rd432, %p102;
	setp.gt.u64 	%p104, %rd435, -4294967296;
	add.s64 	%rd436, %rd435, 4294967295;
	selp.b64 	%rd437, %rd436, %rd435, %p104;
	mul.lo.s64 	%rd438, %rd437, %rd437;
	mul.hi.u64 	%rd439, %rd437, %rd437;
	shl.b64 	%rd441, %rd439, 32;
	sub.s64 	%rd442, %rd438, %rd439;
	add.s64 	%rd443, %rd442, %rd441;
	setp.gt.u64 	%p105, %rd443, %rd438;
	setp.le.u64 	%p106, %rd439, %rd441;
	add.s64 	%rd444, %rd443, -4294967295;
	selp.b64 	%rd445, %rd444, %rd443, %p106;
	selp.b64 	%rd446, %rd445, %rd443, %p105;
	setp.gt.u64 	%p107, %rd446, -4294967296;
	add.s64 	%rd447, %rd446, 4294967295;
	selp.b64 	%rd448, %rd447, %rd446, %p107;
	mul.lo.s64 	%rd449, %rd437, %rd125;
	mul.hi.u64 	%rd450, %rd437, %rd125;
	shl.b64 	%rd452, %rd450, 32;
	sub.s64 	%rd453, %rd449, %rd450;
	add.s64 	%rd454, %rd453, %rd452;
	setp.gt.u64 	%p108, %rd454, %rd449;
	setp.le.u64 	%p109, %rd450, %rd452;
	add.s64 	%rd455, %rd454, -4294967295;
	selp.b64 	%rd456, %rd455, %rd454, %p109;
	selp.b64 	%rd457, %rd456, %rd454, %p108;
	setp.gt.u64 	%p110, %rd457, -4294967296;
	add.s64 	%rd458, %rd457, 4294967295;
	selp.b64 	%rd459, %rd458, %rd457, %p110;
	mul.lo.s64 	%rd460, %rd448, %rd459;
	mul.hi.u64 	%rd461, %rd448, %rd459;
	shl.b64 	%rd463, %rd461, 32;
	sub.s64 	%rd464, %rd460, %rd461;
	add.s64 	%rd465, %rd464, %rd463;
	setp.gt.u64 	%p111, %rd465, %rd460;
	setp.le.u64 	%p112, %rd461, %rd463;
	add.s64 	%rd466, %rd465, -4294967295;
	selp.b64 	%rd467, %rd466, %rd465, %p112;
	selp.b64 	%rd468, %rd467, %rd465, %p111;
	setp.gt.u64 	%p113, %rd468, -4294967296;
	add.s64 	%rd469, %rd468, 4294967295;
	selp.b64 	%rd19, %rd469, %rd468, %p113;
	mov.b32 	%r29, 0;
$L__BB0_3:
	mul.wide.u32 	%rd470, %r29, 8;
	add.s64 	%rd471, %rd1, %rd470;
	mul.wide.u32 	%rd472, %r29, 64;
	mov.u64 	%rd473, POSEIDON_MDS;
	add.s64 	%rd474, %rd473, %rd472;
	ld.const.u64 	%rd475, [%rd474];
	mul.lo.s64 	%rd476, %rd12, %rd475;
	mul.hi.u64 	%rd477, %rd475, %rd12;
	shl.b64 	%rd479, %rd477, 32;
	sub.s64 	%rd480, %rd476, %rd477;
	add.s64 	%rd481, %rd480, %rd479;
	setp.gt.u64 	%p114, %rd481, %rd476;
	setp.le.u64 	%p115, %rd477, %rd479;
	add.s64 	%rd482, %rd481, -4294967295;
	selp.b64 	%rd483, %rd482, %rd481, %p115;
	selp.b64 	%rd484, %rd483, %rd481, %p114;
	setp.gt.u64 	%p116, %rd484, -4294967296;
	add.s64 	%rd485, %rd484, 4294967295;
	selp.b64 	%rd486, %rd485, %rd484, %p116;
	setp.gt.u64 	%p117, %rd486, -4294967296;
	add.s64 	%rd487, %rd486, 4294967295;
	selp.b64 	%rd488, %rd487, %rd486, %p117;
	ld.const.u64 	%rd489, [%rd474+8];
	mul.lo.s64 	%rd490, %rd13, %rd489;
	mul.hi.u64 	%rd491, %rd489, %rd13;
	shl.b64 	%rd493, %rd491, 32;
	sub.s64 	%rd494, %rd490, %rd491;
	add.s64 	%rd495, %rd494, %rd493;
	setp.gt.u64 	%p118, %rd495, %rd490;
	setp.le.u64 	%p119, %rd491, %rd493;
	add.s64 	%rd496, %rd495, -4294967295;
	selp.b64 	%rd497, %rd496, %rd495, %p119;
	selp.b64 	%rd498, %rd497, %rd495, %p118;
	setp.gt.u64 	%p120, %rd498, -4294967296;
	add.s64 	%rd499, %rd498, 4294967295;
	selp.b64 	%rd500, %rd499, %rd498, %p120;
	add.s64 	%rd501, %rd500, %rd488;
	setp.lt.u64 	%p121, %rd501, %rd500;
	setp.gt.u64 	%p122, %rd501, -4294967296;
	add.s64 	%rd502, %rd501, 4294967295;
	selp.b64 	%rd503, %rd502, %rd501, %p122;
	selp.b64 	%rd504, %rd502, %rd503, %p121;
	ld.const.u64 	%rd505, [%rd474+16];
	mul.lo.s64 	%rd506, %rd14, %rd505;
	mul.hi.u64 	%rd507, %rd505, %rd14;
	shl.b64 	%rd509, %rd507, 32;
	sub.s64 	%rd510, %rd506, %rd507;
	add.s64 	%rd511, %rd510, %rd509;
	setp.gt.u64 	%p123, %rd511, %rd506;
	setp.le.u64 	%p124, %rd507, %rd509;
	add.s64 	%rd512, %rd511, -4294967295;
	selp.b64 	%rd513, %rd512, %rd511, %p124;
	selp.b64 	%rd514, %rd513, %rd511, %p123;
	setp.gt.u64 	%p125, %rd514, -4294967296;
	add.s64 	%rd515, %rd514, 4294967295;
	selp.b64 	%rd516, %rd515, %rd514, %p125;
	add.s64 	%rd517, %rd516, %rd504;
	setp.lt.u64 	%p126, %rd517, %rd516;
	setp.gt.u64 	%p127, %rd517, -4294967296;
	add.s64 	%rd518, %rd517, 4294967295;
	selp.b64 	%rd519, %rd518, %rd517, %p127;
	selp.b64 	%rd520, %rd518, %rd519, %p126;
	ld.const.u64 	%rd521, [%rd474+24];
	mul.lo.s64 	%rd522, %rd15, %rd521;
	mul.hi.u64 	%rd523, %rd521, %rd15;
	shl.b64 	%rd525, %rd523, 32;
	sub.s64 	%rd526, %rd522, %rd523;
	add.s64 	%rd527, %rd526, %rd525;
	setp.gt.u64 	%p128, %rd527, %rd522;
	setp.le.u64 	%p129, %rd523, %rd525;
	add.s64 	%rd528, %rd527, -4294967295;
	selp.b64 	%rd529, %rd528, %rd527, %p129;
	selp.b64 	%rd530, %rd529, %rd527, %p128;
	setp.gt.u64 	%p130, %rd530, -4294967296;
	add.s64 	%rd531, %rd530, 4294967295;
	selp.b64 	%rd532, %rd531, %rd530, %p130;
	add.s64 	%rd533, %rd532, %rd520;
	setp.lt.u64 	%p131, %rd533, %rd532;
	setp.gt.u64 	%p132, %rd533, -4294967296;
	add.s64 	%rd534, %rd533, 4294967295;
	selp.b64 	%rd535, %rd534, %rd533, %p132;
	selp.b64 	%rd536, %rd534, %rd535, %p131;
	ld.const.u64 	%rd537, [%rd474+32];
	mul.lo.s64 	%rd538, %rd16, %rd537;
	mul.hi.u64 	%rd539, %rd537, %rd16;
	shl.b64 	%rd541, %rd539, 32;
	sub.s64 	%rd542, %rd538, %rd539;
	add.s64 	%rd543, %rd542, %rd541;
	setp.gt.u64 	%p133, %rd543, %rd538;
	setp.le.u64 	%p134, %rd539, %rd541;
	add.s64 	%rd544, %rd543, -4294967295;
	selp.b64 	%rd545, %rd544, %rd543, %p134;
	selp.b64 	%rd546, %rd545, %rd543, %p133;
	setp.gt.u64 	%p135, %rd546, -4294967296;
	add.s64 	%rd547, %rd546, 4294967295;
	selp.b64 	%rd548, %rd547, %rd546, %p135;
	add.s64 	%rd549, %rd548, %rd536;
	setp.lt.u64 	%p136, %rd549, %rd548;
	setp.gt.u64 	%p137, %rd549, -4294967296;
	add.s64 	%rd550, %rd549, 4294967295;
	selp.b64 	%rd551, %rd550, %rd549, %p137;
	selp.b64 	%rd552, %rd550, %rd551, %p136;
	ld.const.u64 	%rd553, [%rd474+40];
	mul.lo.s64 	%rd554, %rd17, %rd553;
	mul.hi.u64 	%rd555, %rd553, %rd17;
	shl.b64 	%rd557, %rd555, 32;
	sub.s64 	%rd558, %rd554, %rd555;
	add.s64 	%rd559, %rd558, %rd557;
	setp.gt.u64 	%p138, %rd559, %rd554;
	setp.le.u64 	%p139, %rd555, %rd557;
	add.s64 	%rd560, %rd559, -4294967295;
	selp.b64 	%rd561, %rd560, %rd559, %p139;
	selp.b64 	%rd562, %rd561, %rd559, %p138;
	setp.gt.u64 	%p140, %rd562, -4294967296;
	add.s64 	%rd563, %rd562, 4294967295;
	selp.b64 	%rd564, %rd563, %rd562, %p140;
	add.s64 	%rd565, %rd564, %rd552;
	setp.lt.u64 	%p141, %rd565, %rd564;
	setp.gt.u64 	%p142, %rd565, -4294967296;
	add.s64 	%rd566, %rd565, 4294967295;
	selp.b64 	%rd567, %rd566, %rd565, %p142;
	selp.b64 	%rd568, %rd566, %rd567, %p141;
	ld.const.u64 	%rd569, [%rd474+48];
	mul.lo.s64 	%rd570, %rd18, %rd569;
	mul.hi.u64 	%rd571, %rd569, %rd18;
	shl.b64 	%rd573, %rd571, 32;
	sub.s64 	%rd574, %rd570, %rd571;
	add.s64 	%rd575, %rd574, %rd573;
	setp.gt.u64 	%p143, %rd575, %rd570;
	setp.le.u64 	%p144, %rd571, %rd573;
	add.s64 	%rd576, %rd575, -4294967295;
	selp.b64 	%rd577, %rd576, %rd575, %p144;
	selp.b64 	%rd578, %rd577, %rd575, %p143;
	setp.gt.u64 	%p145, %rd578, -4294967296;
	add.s64 	%rd579, %rd578, 4294967295;
	selp.b64 	%rd580, %rd579, %rd578, %p145;
	add.s64 	%rd581, %rd580, %rd568;
	setp.lt.u64 	%p146, %rd581, %rd580;
	setp.gt.u64 	%p147, %rd581, -4294967296;
	add.s64 	%rd582, %rd581, 4294967295;
	selp.b64 	%rd583, %rd582, %rd581, %p147;
	selp.b64 	%rd584, %rd582, %rd583, %p146;
	ld.const.u64 	%rd585, [%rd474+56];
	mul.lo.s64 	%rd586, %rd19, %rd585;
	mul.hi.u64 	%rd587, %rd585, %rd19;
	shl.b64 	%rd589, %rd587, 32;
	sub.s64 	%rd590, %rd586, %rd587;
	add.s64 	%rd591, %rd590, %rd589;
	setp.gt.u64 	%p148, %rd591, %rd586;
	setp.le.u64 	%p149, %rd587, %rd589;
	add.s64 	%rd592, %rd591, -4294967295;
	selp.b64 	%rd593, %rd592, %rd591, %p149;
	selp.b64 	%rd594, %rd593, %rd591, %p148;
	setp.gt.u64 	%p150, %rd594, -4294967296;
	add.s64 	%rd595, %rd594, 4294967295;
	selp.b64 	%rd596, %rd595, %rd594, %p150;
	add.s64 	%rd597, %rd596, %rd584;
	setp.lt.u64 	%p151, %rd597, %rd596;
	setp.gt.u64 	%p152, %rd597, -4294967296;
	add.s64 	%rd598, %rd597, 4294967295;
	selp.b64 	%rd599, %rd598, %rd597, %p152;
	selp.b64 	%rd600, %rd598, %rd599, %p151;
	st.local.u64 	[%rd471], %rd600;
	add.s32 	%r29, %r29, 1;
	setp.ne.s32 	%p153, %r29, 8;
	@%p153 bra 	$L__BB0_3;
	ld.local.v2.u64 	{%rd1319, %rd1318}, [%rd1];
	ld.local.v2.u64 	{%rd1317, %rd1316}, [%rd1+16];
	ld.local.v2.u64 	{%rd1315, %rd1314}, [%rd1+32];
	ld.local.v2.u64 	{%rd1313, %rd1312}, [%rd1+48];
	setp.ne.s32 	%p154, %r3, 4;
	mov.u32 	%r28, %r3;
	@%p154 bra 	$L__BB0_2;
	mov.b32 	%r30, 4;
$L__BB0_6:
	add.s32 	%r7, %r30, 1;
	mul.wide.u32 	%rd601, %r30, 64;
	mov.u64 	%rd602, POSEIDON_RC;
	add.s64 	%rd603, %rd602, %rd601;
	ld.const.u64 	%rd604, [%rd603];
	add.s64 	%rd605, %rd1319, %rd604;
	setp.lt.u64 	%p155, %rd605, %rd1319;
	setp.gt.u64 	%p156, %rd605, -4294967296;
	add.s64 	%rd606, %rd605, 4294967295;
	selp.b64 	%rd607, %rd606, %rd605, %p156;
	selp.b64 	%rd608, %rd606, %rd607, %p155;
	mul.lo.s64 	%rd609, %rd608, %rd608;
	mul.hi.u64 	%rd610, %rd608, %rd608;
	shl.b64 	%rd612, %rd610, 32;
	sub.s64 	%rd613, %rd609, %rd610;
	add.s64 	%rd614, %rd613, %rd612;
	setp.gt.u64 	%p157, %rd614, %rd609;
	setp.le.u64 	%p158, %rd610, %rd612;
	add.s64 	%rd615, %rd614, -4294967295;
	selp.b64 	%rd616, %rd615, %rd614, %p158;
	selp.b64 	%rd617, %rd616, %rd614, %p157;
	setp.gt.u64 	%p159, %rd617, -4294967296;
	add.s64 	%rd618, %rd617, 4294967295;
	selp.b64 	%rd619, %rd618, %rd617, %p159;
	mul.lo.s64 	%rd620, %rd619, %rd619;
	mul.hi.u64 	%rd621, %rd619, %rd619;
	shl.b64 	%rd623, %rd621, 32;
	sub.s64 	%rd624, %rd620, %rd621;
	add.s64 	%rd625, %rd624, %rd623;
	setp.gt.u64 	%p160, %rd625, %rd620;
	setp.le.u64 	%p161, %rd621, %rd623;
	add.s64 	%rd626, %rd625, -4294967295;
	selp.b64 	%rd627, %rd626, %rd625, %p161;
	selp.b64 	%rd628, %rd627, %rd625, %p160;
	setp.gt.u64 	%p162, %rd628, -4294967296;
	add.s64 	%rd629, %rd628, 4294967295;
	selp.b64 	%rd630, %rd629, %rd628, %p162;
	mul.lo.s64 	%rd631, %rd619, %rd608;
	mul.hi.u64 	%rd632, %rd619, %rd608;
	shl.b64 	%rd634, %rd632, 32;
	sub.s64 	%rd635, %rd631, %rd632;
	add.s64 	%rd636, %rd635, %rd634;
	setp.gt.u64 	%p163, %rd636, %rd631;
	setp.le.u64 	%p164, %rd632, %rd634;
	add.s64 	%rd637, %rd636, -4294967295;
	selp.b64 	%rd638, %rd637, %rd636, %p164;
	selp.b64 	%rd639, %rd638, %rd636, %p163;
	setp.gt.u64 	%p165, %rd639, -4294967296;
	add.s64 	%rd640, %rd639, 4294967295;
	selp.b64 	%rd641, %rd640, %rd639, %p165;
	mul.lo.s64 	%rd642, %rd630, %rd641;
	mul.hi.u64 	%rd643, %rd630, %rd641;
	shl.b64 	%rd645, %rd643, 32;
	sub.s64 	%rd646, %rd642, %rd643;
	add.s64 	%rd647, %rd646, %rd645;
	setp.gt.u64 	%p166, %rd647, %rd642;
	setp.le.u64 	%p167, %rd643, %rd645;
	add.s64 	%rd648, %rd647, -4294967295;
	selp.b64 	%rd649, %rd648, %rd647, %p167;
	selp.b64 	%rd650, %rd649, %rd647, %p166;
	setp.gt.u64 	%p168, %rd650, -4294967296;
	add.s64 	%rd651, %rd650, 4294967295;
	selp.b64 	%rd36, %rd651, %rd650, %p168;
	mov.b32 	%r31, 0;
$L__BB0_7:
	mul.wide.u32 	%rd652, %r31, 8;
	add.s64 	%rd653, %rd1, %rd652;
	mul.wide.u32 	%rd654, %r31, 64;
	mov.u64 	%rd655, POSEIDON_MDS;
	add.s64 	%rd656, %rd655, %rd654;
	ld.const.u64 	%rd657, [%rd656];
	mul.lo.s64 	%rd658, %rd36, %rd657;
	mul.hi.u64 	%rd659, %rd657, %rd36;
	shl.b64 	%rd661, %rd659, 32;
	sub.s64 	%rd662, %rd658, %rd659;
	add.s64 	%rd663, %rd662, %rd661;
	setp.gt.u64 	%p169, %rd663, %rd658;
	setp.le.u64 	%p170, %rd659, %rd661;
	add.s64 	%rd664, %rd663, -4294967295;
	selp.b64 	%rd665, %rd664, %rd663, %p170;
	selp.b64 	%rd666, %rd665, %rd663, %p169;
	setp.gt.u64 	%p171, %rd666, -4294967296;
	add.s64 	%rd667, %rd666, 4294967295;
	selp.b64 	%rd668, %rd667, %rd666, %p171;
	setp.gt.u64 	%p172, %rd668, -4294967296;
	add.s64 	%rd669, %rd668, 4294967295;
	selp.b64 	%rd670, %rd669, %rd668, %p172;
	ld.const.u64 	%rd671, [%rd656+8];
	mul.lo.s64 	%rd672, %rd1318, %rd671;
	mul.hi.u64 	%rd673, %rd671, %rd1318;
	shl.b64 	%rd675, %rd673, 32;
	sub.s64 	%rd676, %rd672, %rd673;
	add.s64 	%rd677, %rd676, %rd675;
	setp.gt.u64 	%p173, %rd677, %rd672;
	setp.le.u64 	%p174, %rd673, %rd675;
	add.s64 	%rd678, %rd677, -4294967295;
	selp.b64 	%rd679, %rd678, %rd677, %p174;
	selp.b64 	%rd680, %rd679, %rd677, %p173;
	setp.gt.u64 	%p175, %rd680, -4294967296;
	add.s64 	%rd681, %rd680, 4294967295;
	selp.b64 	%rd682, %rd681, %rd680, %p175;
	add.s64 	%rd683, %rd682, %rd670;
	setp.lt.u64 	%p176, %rd683, %rd682;
	setp.gt.u64 	%p177, %rd683, -4294967296;
	add.s64 	%rd684, %rd683, 4294967295;
	selp.b64 	%rd685, %rd684, %rd683, %p177;
	selp.b64 	%rd686, %rd684, %rd685, %p176;
	ld.const.u64 	%rd687, [%rd656+16];
	mul.lo.s64 	%rd688, %rd1317, %rd687;
	mul.hi.u64 	%rd689, %rd687, %rd1317;
	shl.b64 	%rd691, %rd689, 32;
	sub.s64 	%rd692, %rd688, %rd689;
	add.s64 	%rd693, %rd692, %rd691;
	setp.gt.u64 	%p178, %rd693, %rd688;
	setp.le.u64 	%p179, %rd689, %rd691;
	add.s64 	%rd694, %rd693, -4294967295;
	selp.b64 	%rd695, %rd694, %rd693, %p179;
	selp.b64 	%rd696, %rd695, %rd693, %p178;
	setp.gt.u64 	%p180, %rd696, -4294967296;
	add.s64 	%rd697, %rd696, 4294967295;
	selp.b64 	%rd698, %rd697, %rd696, %p180;
	add.s64 	%rd699, %rd698, %rd686;
	setp.lt.u64 	%p181, %rd699, %rd698;
	setp.gt.u64 	%p182, %rd699, -4294967296;
	add.s64 	%rd700, %rd699, 4294967295;
	selp.b64 	%rd701, %rd700, %rd699, %p182;
	selp.b64 	%rd702, %rd700, %rd701, %p181;
	ld.const.u64 	%rd703, [%rd656+24];
	mul.lo.s64 	%rd704, %rd1316, %rd703;
	mul.hi.u64 	%rd705, %rd703, %rd1316;
	shl.b64 	%rd707, %rd705, 32;
	sub.s64 	%rd708, %rd704, %rd705;
	add.s64 	%rd709, %rd708, %rd707;
	setp.gt.u64 	%p183, %rd709, %rd704;
	setp.le.u64 	%p184, %rd705, %rd707;
	add.s64 	%rd710, %rd709, -4294967295;
	selp.b64 	%rd711, %rd710, %rd709, %p184;
	selp.b64 	%rd712, %rd711, %rd709, %p183;
	setp.gt.u64 	%p185, %rd712, -4294967296;
	add.s64 	%rd713, %rd712, 4294967295;
	selp.b64 	%rd714, %rd713, %rd712, %p185;
	add.s64 	%rd715, %rd714, %rd702;
	setp.lt.u64 	%p186, %rd715, %rd714;
	setp.gt.u64 	%p187, %rd715, -4294967296;
	add.s64 	%rd716, %rd715, 4294967295;
	selp.b64 	%rd717, %rd716, %rd715, %p187;
	selp.b64 	%rd718, %rd716, %rd717, %p186;
	ld.const.u64 	%rd719, [%rd656+32];
	mul.lo.s64 	%rd720, %rd1315, %rd719;
	mul.hi.u64 	%rd721, %rd719, %rd1315;
	shl.b64 	%rd723, %rd721, 32;
	sub.s64 	%rd724, %rd720, %rd721;
	add.s64 	%rd725, %rd724, %rd723;
	setp.gt.u64 	%p188, %rd725, %rd720;
	setp.le.u64 	%p189, %rd721, %rd723;
	add.s64 	%rd726, %rd725, -4294967295;
	selp.b64 	%rd727, %rd726, %rd725, %p189;
	selp.b64 	%rd728, %rd727, %rd725, %p188;
	setp.gt.u64 	%p190, %rd728, -4294967296;
	add.s64 	%rd729, %rd728, 4294967295;
	selp.b64 	%rd730, %rd729, %rd728, %p190;
	add.s64 	%rd731, %rd730, %rd718;
	setp.lt.u64 	%p191, %rd731, %rd730;
	setp.gt.u64 	%p192, %rd731, -4294967296;
	add.s64 	%rd732, %rd731, 4294967295;
	selp.b64 	%rd733, %rd732, %rd731, %p192;
	selp.b64 	%rd734, %rd732, %rd733, %p191;
	ld.const.u64 	%rd735, [%rd656+40];
	mul.lo.s64 	%rd736, %rd1314, %rd735;
	mul.hi.u64 	%rd737, %rd735, %rd1314;
	shl.b64 	%rd739, %rd737, 32;
	sub.s64 	%rd740, %rd736, %rd737;
	add.s64 	%rd741, %rd740, %rd739;
	setp.gt.u64 	%p193, %rd741, %rd736;
	setp.le.u64 	%p194, %rd737, %rd739;
	add.s64 	%rd742, %rd741, -4294967295;
	selp.b64 	%rd743, %rd742, %rd741, %p194;
	selp.b64 	%rd744, %rd743, %rd741, %p193;
	setp.gt.u64 	%p195, %rd744, -4294967296;
	add.s64 	%rd745, %rd744, 4294967295;
	selp.b64 	%rd746, %rd745, %rd744, %p195;
	add.s64 	%rd747, %rd746, %rd734;
	setp.lt.u64 	%p196, %rd747, %rd746;
	setp.gt.u64 	%p197, %rd747, -4294967296;
	add.s64 	%rd748, %rd747, 4294967295;
	selp.b64 	%rd749, %rd748, %rd747, %p197;
	selp.b64 	%rd750, %rd748, %rd749, %p196;
	ld.const.u64 	%rd751, [%rd656+48];
	mul.lo.s64 	%rd752, %rd1313, %rd751;
	mul.hi.u64 	%rd753, %rd751, %rd1313;
	shl.b64 	%rd755, %rd753, 32;
	sub.s64 	%rd756, %rd752, %rd753;
	add.s64 	%rd757, %rd756, %rd755;
	setp.gt.u64 	%p198, %rd757, %rd752;
	setp.le.u64 	%p199, %rd753, %rd755;
	add.s64 	%rd758, %rd757, -4294967295;
	selp.b64 	%rd759, %rd758, %rd757, %p199;
	selp.b64 	%rd760, %rd759, %rd757, %p198;
	setp.gt.u64 	%p200, %rd760, -4294967296;
	add.s64 	%rd761, %rd760, 4294967295;
	selp.b64 	%rd762, %rd761, %rd760, %p200;
	add.s64 	%rd763, %rd762, %rd750;
	setp.lt.u64 	%p201, %rd763, %rd762;
	setp.gt.u64 	%p202, %rd763, -4294967296;
	add.s64 	%rd764, %rd763, 4294967295;
	selp.b64 	%rd765, %rd764, %rd763, %p202;
	selp.b64 	%rd766, %rd764, %rd765, %p201;
	ld.const.u64 	%rd767, [%rd656+56];
	mul.lo.s64 	%rd768, %rd1312, %rd767;
	mul.hi.u64 	%rd769, %rd767, %rd1312;
	shl.b64 	%rd771, %rd769, 32;
	sub.s64 	%rd772, %rd768, %rd769;
	add.s64 	%rd773, %rd772, %rd771;
	setp.gt.u64 	%p203, %rd773, %rd768;
	setp.le.u64 	%p204, %rd769, %rd771;
	add.s64 	%rd774, %rd773, -4294967295;
	selp.b64 	%rd775, %rd774, %rd773, %p204;
	selp.b64 	%rd776, %rd775, %rd773, %p203;
	setp.gt.u64 	%p205, %rd776, -4294967296;
	add.s64 	%rd777, %rd776, 4294967295;
	selp.b64 	%rd778, %rd777, %rd776, %p205;
	add.s64 	%rd779, %rd778, %rd766;
	setp.lt.u64 	%p206, %rd779, %rd778;
	setp.gt.u64 	%p207, %rd779, -4294967296;
	add.s64 	%rd780, %rd779, 4294967295;
	selp.b64 	%rd781, %rd780, %rd779, %p207;
	selp.b64 	%rd782, %rd780, %rd781, %p206;
	st.local.u64 	[%rd653], %rd782;
	add.s32 	%r31, %r31, 1;
	setp.ne.s32 	%p208, %r31, 8;
	@%p208 bra 	$L__BB0_7;
	ld.local.v2.u64 	{%rd1319, %rd1318}, [%rd1];
	ld.local.v2.u64 	{%rd1317, %rd1316}, [%rd1+16];
	ld.local.v2.u64 	{%rd1315, %rd1314}, [%rd1+32];
	ld.local.v2.u64 	{%rd1313, %rd1312}, [%rd1+48];
	setp.ne.s32 	%p209, %r7, 26;
	mov.u32 	%r30, %r7;
	@%p209 bra 	$L__BB0_6;
	mov.b32 	%r32, 26;
$L__BB0_10:
	add.s32 	%r11, %r32, 1;
	mul.wide.u32 	%rd785, %r32, 64;
	mov.u64 	%rd786, POSEIDON_RC;
	add.s64 	%rd787, %rd786, %rd785;
	ld.const.u64 	%rd788, [%rd787];
	add.s64 	%rd789, %rd788, %rd1319;
	setp.lt.u64 	%p210, %rd789, %rd788;
	setp.gt.u64 	%p211, %rd789, -4294967296;
	add.s64 	%rd790, %rd789, 4294967295;
	selp.b64 	%rd791, %rd790, %rd789, %p211;
	selp.b64 	%rd792, %rd790, %rd791, %p210;
	ld.const.u64 	%rd793, [%rd787+8];
	add.s64 	%rd794, %rd793, %rd1318;
	setp.lt.u64 	%p212, %rd794, %rd793;
	setp.gt.u64 	%p213, %rd794, -4294967296;
	add.s64 	%rd795, %rd794, 4294967295;
	selp.b64 	%rd796, %rd795, %rd794, %p213;
	selp.b64 	%rd797, %rd795, %rd796, %p212;
	ld.const.u64 	%rd798, [%rd787+16];
	add.s64 	%rd799, %rd798, %rd1317;
	setp.lt.u64 	%p214, %rd799, %rd798;
	setp.gt.u64 	%p215, %rd799, -4294967296;
	add.s64 	%rd800, %rd799, 4294967295;
	selp.b64 	%rd801, %rd800, %rd799, %p215;
	selp.b64 	%rd802, %rd800, %rd801, %p214;
	ld.const.u64 	%rd803, [%rd787+24];
	add.s64 	%rd804, %rd803, %rd1316;
	setp.lt.u64 	%p216, %rd804, %rd803;
	setp.gt.u64 	%p217, %rd804, -4294967296;
	add.s64 	%rd805, %rd804, 4294967295;
	selp.b64 	%rd806, %rd805, %rd804, %p217;
	selp.b64 	%rd807, %rd805, %rd806, %p216;
	ld.const.u64 	%rd808, [%rd787+32];
	add.s64 	%rd809, %rd808, %rd1315;
	setp.lt.u64 	%p218, %rd809, %rd808;
	setp.gt.u64 	%p219, %rd809, -4294967296;
	add.s64 	%rd810, %rd809, 4294967295;
	selp.b64 	%rd811, %rd810, %rd809, %p219;
	selp.b64 	%rd812, %rd810, %rd811, %p218;
	ld.const.u64 	%rd813, [%rd787+40];
	add.s64 	%rd814, %rd813, %rd1314;
	setp.lt.u64 	%p220, %rd814, %rd813;
	setp.gt.u64 	%p221, %rd814, -4294967296;
	add.s64 	%rd815, %rd814, 4294967295;
	selp.b64 	%rd816, %rd815, %rd814, %p221;
	selp.b64 	%rd817, %rd815, %rd816, %p220;
	ld.const.u64 	%rd818, [%rd787+48];
	add.s64 	%rd819, %rd818, %rd1313;
	setp.lt.u64 	%p222, %rd819, %rd818;
	setp.gt.u64 	%p223, %rd819, -4294967296;
	add.s64 	%rd820, %rd819, 4294967295;
	selp.b64 	%rd821, %rd820, %rd819, %p223;
	selp.b64 	%rd822, %rd820, %rd821, %p222;
	ld.const.u64 	%rd823, [%rd787+56];
	add.s64 	%rd824, %rd823, %rd1312;
	setp.lt.u64 	%p224, %rd824, %rd823;
	setp.gt.u64 	%p225, %rd824, -4294967296;
	add.s64 	%rd825, %rd824, 4294967295;
	selp.b64 	%rd826, %rd825, %rd824, %p225;
	selp.b64 	%rd827, %rd825, %rd826, %p224;
	mul.lo.s64 	%rd828, %rd792, %rd792;
	mul.hi.u64 	%rd829, %rd792, %rd792;
	shl.b64 	%rd831, %rd829, 32;
	sub.s64 	%rd832, %rd828, %rd829;
	add.s64 	%rd833, %rd832, %rd831;
	setp.gt.u64 	%p226, %rd833, %rd828;
	setp.le.u64 	%p227, %rd829, %rd831;
	add.s64 	%rd834, %rd833, -4294967295;
	selp.b64 	%rd835, %rd834, %rd833, %p227;
	selp.b64 	%rd836, %rd835, %rd833, %p226;
	setp.gt.u64 	%p228, %rd836, -4294967296;
	add.s64 	%rd837, %rd836, 4294967295;
	selp.b64 	%rd838, %rd837, %rd836, %p228;
	mul.lo.s64 	%rd839, %rd838, %rd838;
	mul.hi.u64 	%rd840, %rd838, %rd838;
	shl.b64 	%rd842, %rd840, 32;
	sub.s64 	%rd843, %rd839, %rd840;
	add.s64 	%rd844, %rd843, %rd842;
	setp.gt.u64 	%p229, %rd844, %rd839;
	setp.le.u64 	%p230, %rd840, %rd842;
	add.s64 	%rd845, %rd844, -4294967295;
	selp.b64 	%rd846, %rd845, %rd844, %p230;
	selp.b64 	%rd847, %rd846, %rd844, %p229;
	setp.gt.u64 	%p231, %rd847, -4294967296;
	add.s64 	%rd848, %rd847, 4294967295;
	selp.b64 	%rd849, %rd848, %rd847, %p231;
	mul.lo.s64 	%rd850, %rd838, %rd792;
	mul.hi.u64 	%rd851, %rd838, %rd792;
	shl.b64 	%rd853, %rd851, 32;
	sub.s64 	%rd854, %rd850, %rd851;
	add.s64 	%rd855, %rd854, %rd853;
	setp.gt.u64 	%p232, %rd855, %rd850;
	setp.le.u64 	%p233, %rd851, %rd853;
	add.s64 	%rd856, %rd855, -4294967295;
	selp.b64 	%rd857, %rd856, %rd855, %p233;
	selp.b64 	%rd858, %rd857, %rd855, %p232;
	setp.gt.u64 	%p234, %rd858, -4294967296;
	add.s64 	%rd859, %rd858, 4294967295;
	selp.b64 	%rd860, %rd859, %rd858, %p234;
	mul.lo.s64 	%rd861, %rd849, %rd860;
	mul.hi.u64 	%rd862, %rd849, %rd860;
	shl.b64 	%rd864, %rd862, 32;
	sub.s64 	%rd865, %rd861, %rd862;
	add.s64 	%rd866, %rd865, %rd864;
	setp.gt.u64 	%p235, %rd866, %rd861;
	setp.le.u64 	%p236, %rd862, %rd864;
	add.s64 	%rd867, %rd866, -4294967295;
	selp.b64 	%rd868, %rd867, %rd866, %p236;
	selp.b64 	%rd869, %rd868, %rd866, %p235;
	setp.gt.u64 	%p237, %rd869, -4294967296;
	add.s64 	%rd870, %rd869, 4294967295;
	selp.b64 	%rd53, %rd870, %rd869, %p237;
	mul.lo.s64 	%rd871, %rd797, %rd797;
	mul.hi.u64 	%rd872, %rd797, %rd797;
	shl.b64 	%rd874, %rd872, 32;
	sub.s64 	%rd875, %rd871, %rd872;
	add.s64 	%rd876, %rd875, %rd874;
	setp.gt.u64 	%p238, %rd876, %rd871;
	setp.le.u64 	%p239, %rd872, %rd874;
	add.s64 	%rd877, %rd876, -4294967295;
	selp.b64 	%rd878, %rd877, %rd876, %p239;
	selp.b64 	%rd879, %rd878, %rd876, %p238;
	setp.gt.u64 	%p240, %rd879, -4294967296;
	add.s64 	%rd880, %rd879, 4294967295;
	selp.b64 	%rd881, %rd880, %rd879, %p240;
	mul.lo.s64 	%rd882, %rd881, %rd881;
	mul.hi.u64 	%rd883, %rd881, %rd881;
	shl.b64 	%rd885, %rd883, 32;
	sub.s64 	%rd886, %rd882, %rd883;
	add.s64 	%rd887, %rd886, %rd885;
	setp.gt.u64 	%p241, %rd887, %rd882;
	setp.le.u64 	%p242, %rd883, %rd885;
	add.s64 	%rd888, %rd887, -4294967295;
	selp.b64 	%rd889, %rd888, %rd887, %p242;
	selp.b64 	%rd890, %rd889, %rd887, %p241;
	setp.gt.u64 	%p243, %rd890, -4294967296;
	add.s64 	%rd891, %rd890, 4294967295;
	selp.b64 	%rd892, %rd891, %rd890, %p243;
	mul.lo.s64 	%rd893, %rd881, %rd797;
	mul.hi.u64 	%rd894, %rd881, %rd797;
	shl.b64 	%rd896, %rd894, 32;
	sub.s64 	%rd897, %rd893, %rd894;
	add.s64 	%rd898, %rd897, %rd896;
	setp.gt.u64 	%p244, %rd898, %rd893;
	setp.le.u64 	%p245, %rd894, %rd896;
	add.s64 	%rd899, %rd898, -4294967295;
	selp.b64 	%rd900, %rd899, %rd898, %p245;
	selp.b64 	%rd901, %rd900, %rd898, %p244;
	setp.gt.u64 	%p246, %rd901, -4294967296;
	add.s64 	%rd902, %rd901, 4294967295;
	selp.b64 	%rd903, %rd902, %rd901, %p246;
	mul.lo.s64 	%rd904, %rd892, %rd903;
	mul.hi.u64 	%rd905, %rd892, %rd903;
	shl.b64 	%rd907, %rd905, 32;
	sub.s64 	%rd908, %rd904, %rd905;
	add.s64 	%rd909, %rd908, %rd907;
	setp.gt.u64 	%p247, %rd909, %rd904;
	setp.le.u64 	%p248, %rd905, %rd907;
	add.s64 	%rd910, %rd909, -4294967295;
	selp.b64 	%rd911, %rd910, %rd909, %p248;
	selp.b64 	%rd912, %rd911, %rd909, %p247;
	setp.gt.u64 	%p249, %rd912, -4294967296;
	add.s64 	%rd913, %rd912, 4294967295;
	selp.b64 	%rd54, %rd913, %rd912, %p249;
	mul.lo.s64 	%rd914, %rd802, %rd802;
	mul.hi.u64 	%rd915, %rd802, %rd802;
	shl.b64 	%rd917, %rd915, 32;
	sub.s64 	%rd918, %rd914, %rd915;
	add.s64 	%rd919, %rd918, %rd917;
	setp.gt.u64 	%p250, %rd919, %rd914;
	setp.le.u64 	%p251, %rd915, %rd917;
	add.s64 	%rd920, %rd919, -4294967295;
	selp.b64 	%rd921, %rd920, %rd919, %p251;
	selp.b64 	%rd922, %rd921, %rd919, %p250;
	setp.gt.u64 	%p252, %rd922, -4294967296;
	add.s64 	%rd923, %rd922, 4294967295;
	selp.b64 	%rd924, %rd923, %rd922, %p252;
	mul.lo.s64 	%rd925, %rd924, %rd924;
	mul.hi.u64 	%rd926, %rd924, %rd924;
	shl.b64 	%rd928, %rd926, 32;
	sub.s64 	%rd929, %rd925, %rd926;
	add.s64 	%rd930, %rd929, %rd928;
	setp.gt.u64 	%p253, %rd930, %rd925;
	setp.le.u64 	%p254, %rd926, %rd928;
	add.s64 	%rd931, %rd930, -4294967295;
	selp.b64 	%rd932, %rd931, %rd930, %p254;
	selp.b64 	%rd933, %rd932, %rd930, %p253;
	setp.gt.u64 	%p255, %rd933, -4294967296;
	add.s64 	%rd934, %rd933, 4294967295;
	selp.b64 	%rd935, %rd934, %rd933, %p255;
	mul.lo.s64 	%rd936, %rd924, %rd802;
	mul.hi.u64 	%rd937, %rd924, %rd802;
	shl.b64 	%rd939, %rd937, 32;
	sub.s64 	%rd940, %rd936, %rd937;
	add.s64 	%rd941, %rd940, %rd939;
	setp.gt.u64 	%p256, %rd941, %rd936;
	setp.le.u64 	%p257, %rd937, %rd939;
	add.s64 	%rd942, %rd941, -4294967295;
	selp.b64 	%rd943, %rd942, %rd941, %p257;
	selp.b64 	%rd944, %rd943, %rd941, %p256;
	setp.gt.u64 	%p258, %rd944, -4294967296;
	add.s64 	%rd945, %rd944, 4294967295;
	selp.b64 	%rd946, %rd945, %rd944, %p258;
	mul.lo.s64 	%rd947, %rd935, %rd946;
	mul.hi.u64 	%rd948, %rd935, %rd946;
	shl.b64 	%rd950, %rd948, 32;
	sub.s64 	%rd951, %rd947, %rd948;
	add.s64 	%rd952, %rd951, %rd950;
	setp.gt.u64 	%p259, %rd952, %rd947;
	setp.le.u64 	%p260, %rd948, %rd950;
	add.s64 	%rd953, %rd952, -4294967295;
	selp.b64 	%rd954, %rd953, %rd952, %p260;
	selp.b64 	%rd955, %rd954, %rd952, %p259;
	setp.gt.u64 	%p261, %rd955, -4294967296;
	add.s64 	%rd956, %rd955, 4294967295;
	selp.b64 	%rd55, %rd956, %rd955, %p261;
	mul.lo.s64 	%rd957, %rd807, %rd807;
	mul.hi.u64 	%rd958, %rd807, %rd807;
	shl.b64 	%rd960, %rd958, 32;
	sub.s64 	%rd961, %rd957, %rd958;
	add.s64 	%rd962, %rd961, %rd960;
	setp.gt.u64 	%p262, %rd962, %rd957;
	setp.le.u64 	%p263, %rd958, %rd960;
	add.s64 	%rd963, %rd962, -4294967295;
	selp.b64 	%rd964, %rd963, %rd962, %p263;
	selp.b64 	%rd965, %rd964, %rd962, %p262;
	setp.gt.u64 	%p264, %rd965, -4294967296;
	add.s64 	%rd966, %rd965, 4294967295;
	selp.b64 	%rd967, %rd966, %rd965, %p264;
	mul.lo.s64 	%rd968, %rd967, %rd967;
	mul.hi.u64 	%rd969, %rd967, %rd967;
	shl.b64 	%rd971, %rd969, 32;
	sub.s64 	%rd972, %rd968, %rd969;
	add.s64 	%rd973, %rd972, %rd971;
	setp.gt.u64 	%p265, %rd973, %rd968;
	setp.le.u64 	%p266, %rd969, %rd971;
	add.s64 	%rd974, %rd973, -4294967295;
	selp.b64 	%rd975, %rd974, %rd973, %p266;
	selp.b64 	%rd976, %rd975, %rd973, %p265;
	setp.gt.u64 	%p267, %rd976, -4294967296;
	add.s64 	%rd977, %rd976, 4294967295;
	selp.b64 	%rd978, %rd977, %rd976, %p267;
	mul.lo.s64 	%rd979, %rd967, %rd807;
	mul.hi.u64 	%rd980, %rd967, %rd807;
	shl.b64 	%rd982, %rd980, 32;
	sub.s64 	%rd983, %rd979, %rd980;
	add.s64 	%rd984, %rd983, %rd982;
	setp.gt.u64 	%p268, %rd984, %rd979;
	setp.le.u64 	%p269, %rd980, %rd982;
	add.s64 	%rd985, %rd984, -4294967295;
	selp.b64 	%rd986, %rd985, %rd984, %p269;
	selp.b64 	%rd987, %rd986, %rd984, %p268;
	setp.gt.u64 	%p270, %rd987, -4294967296;
	add.s64 	%rd988, %rd987, 4294967295;
	selp.b64 	%rd989, %rd988, %rd987, %p270;
	mul.lo.s64 	%rd990, %rd978, %rd989;
	mul.hi.u64 	%rd991, %rd978, %rd989;
	shl.b64 	%rd993, %rd991, 32;
	sub.s64 	%rd994, %rd990, %rd991;
	add.s64 	%rd995, %rd994, %rd993;
	setp.gt.u64 	%p271, %rd995, %rd990;
	setp.le.u64 	%p272, %rd991, %rd993;
	add.s64 	%rd996, %rd995, -4294967295;
	selp.b64 	%rd997, %rd996, %rd995, %p272;
	selp.b64 	%rd998, %rd997, %rd995, %p271;
	setp.gt.u64 	%p273, %rd998, -4294967296;
	add.s64 	%rd999, %rd998, 4294967295;
	selp.b64 	%rd56, %rd999, %rd998, %p273;
	mul.lo.s64 	%rd1000, %rd812, %rd812;
	mul.hi.u64 	%rd1001, %rd812, %rd812;
	shl.b64 	%rd1003, %rd1001, 32;
	sub.s64 	%rd1004, %rd1000, %rd1001;
	add.s64 	%rd1005, %rd1004, %rd1003;
	setp.gt.u64 	%p274, %rd1005, %rd1000;
	setp.le.u64 	%p275, %rd1001, %rd1003;
	add.s64 	%rd1006, %rd1005, -4294967295;
	selp.b64 	%rd1007, %rd1006, %rd1005, %p275;
	selp.b64 	%rd1008, %rd1007, %rd1005, %p274;
	setp.gt.u64 	%p276, %rd1008, -4294967296;
	add.s64 	%rd1009, %rd1008, 4294967295;
	selp.b64 	%rd1010, %rd1009, %rd1008, %p276;
	mul.lo.s64 	%rd1011, %rd1010, %rd1010;
	mul.hi.u64 	%rd1012, %rd1010, %rd1010;
	shl.b64 	%rd1014, %rd1012, 32;
	sub.s64 	%rd1015, %rd1011, %rd1012;
	add.s64 	%rd1016, %rd1015, %rd1014;
	setp.gt.u64 	%p277, %rd1016, %rd1011;
	setp.le.u64 	%p278, %rd1012, %rd1014;
	add.s64 	%rd1017, %rd1016, -4294967295;
	selp.b64 	%rd1018, %rd1017, %rd1016, %p278;
	selp.b64 	%rd1019, %rd1018, %rd1016, %p277;
	setp.gt.u64 	%p279, %rd1019, -4294967296;
	add.s64 	%rd1020, %rd1019, 4294967295;
	selp.b64 	%rd1021, %rd1020, %rd1019, %p279;
	mul.lo.s64 	%rd1022, %rd1010, %rd812;
	mul.hi.u64 	%rd1023, %rd1010, %rd812;
	shl.b64 	%rd1025, %rd1023, 32;
	sub.s64 	%rd1026, %rd1022, %rd1023;
	add.s64 	%rd1027, %rd1026, %rd1025;
	setp.gt.u64 	%p280, %rd1027, %rd1022;
	setp.le.u64 	%p281, %rd1023, %rd1025;
	add.s64 	%rd1028, %rd1027, -4294967295;
	selp.b64 	%rd1029, %rd1028, %rd1027, %p281;
	selp.b64 	%rd1030, %rd1029, %rd1027, %p280;
	setp.gt.u64 	%p282, %rd1030, -4294967296;
	add.s64 	%rd1031, %rd1030, 4294967295;
	selp.b64 	%rd1032, %rd1031, %rd1030, %p282;
	mul.lo.s64 	%rd1033, %rd1021, %rd1032;
	mul.hi.u64 	%rd1034, %rd1021, %rd1032;
	shl.b64 	%rd1036, %rd1034, 32;
	sub.s64 	%rd1037, %rd1033, %rd1034;
	add.s64 	%rd1038, %rd1037, %rd1036;
	setp.gt.u64 	%p283, %rd1038, %rd1033;
	setp.le.u64 	%p284, %rd1034, %rd1036;
	add.s64 	%rd1039, %rd1038, -4294967295;
	selp.b64 	%rd1040, %rd1039, %rd1038, %p284;
	selp.b64 	%rd1041, %rd1040, %rd1038, %p283;
	setp.gt.u64 	%p285, %rd1041, -4294967296;
	add.s64 	%rd1042, %rd1041, 4294967295;
	selp.b64 	%rd57, %rd1042, %rd1041, %p285;
	mul.lo.s64 	%rd1043, %rd817, %rd817;
	mul.hi.u64 	%rd1044, %rd817, %rd817;
	shl.b64 	%rd1046, %rd1044, 32;
	sub.s64 	%rd1047, %rd1043, %rd1044;
	add.s64 	%rd1048, %rd1047, %rd1046;
	setp.gt.u64 	%p286, %rd1048, %rd1043;
	setp.le.u64 	%p287, %rd1044, %rd1046;
	add.s64 	%rd1049, %rd1048, -4294967295;
	selp.b64 	%rd1050, %rd1049, %rd1048, %p287;
	selp.b64 	%rd1051, %rd1050, %rd1048, %p286;
	setp.gt.u64 	%p288, %rd1051, -4294967296;
	add.s64 	%rd1052, %rd1051, 4294967295;
	selp.b64 	%rd1053, %rd1052, %rd1051, %p288;
	mul.lo.s64 	%rd1054, %rd1053, %rd1053;
	mul.hi.u64 	%rd1055, %rd1053, %rd1053;
	shl.b64 	%rd1057, %rd1055, 32;
	sub.s64 	%rd1058, %rd1054, %rd1055;
	add.s64 	%rd1059, %rd1058, %rd1057;
	setp.gt.u64 	%p289, %rd1059, %rd1054;
	setp.le.u64 	%p290, %rd1055, %rd1057;
	add.s64 	%rd1060, %rd1059, -4294967295;
	selp.b64 	%rd1061, %rd1060, %rd1059, %p290;
	selp.b64 	%rd1062, %rd1061, %rd1059, %p289;
	setp.gt.u64 	%p291, %rd1062, -4294967296;
	add.s64 	%rd1063, %rd1062, 4294967295;
	selp.b64 	%rd1064, %rd1063, %rd1062, %p291;
	mul.lo.s64 	%rd1065, %rd1053, %rd817;
	mul.hi.u64 	%rd1066, %rd1053, %rd817;
	shl.b64 	%rd1068, %rd1066, 32;
	sub.s64 	%rd1069, %rd1065, %rd1066;
	add.s64 	%rd1070, %rd1069, %rd1068;
	setp.gt.u64 	%p292, %rd1070, %rd1065;
	setp.le.u64 	%p293, %rd1066, %rd1068;
	add.s64 	%rd1071, %rd1070, -4294967295;
	selp.b64 	%rd1072, %rd1071, %rd1070, %p293;
	selp.b64 	%rd1073, %rd1072, %rd1070, %p292;
	setp.gt.u64 	%p294, %rd1073, -4294967296;
	add.s64 	%rd1074, %rd1073, 4294967295;
	selp.b64 	%rd1075, %rd1074, %rd1073, %p294;
	mul.lo.s64 	%rd1076, %rd1064, %rd1075;
	mul.hi.u64 	%rd1077, %rd1064, %rd1075;
	shl.b64 	%rd1079, %rd1077, 32;
	sub.s64 	%rd1080, %rd1076, %rd1077;
	add.s64 	%rd1081, %rd1080, %rd1079;
	setp.gt.u64 	%p295, %rd1081, %rd1076;
	setp.le.u64 	%p296, %rd1077, %rd1079;
	add.s64 	%rd1082, %rd1081, -4294967295;
	selp.b64 	%rd1083, %rd1082, %rd1081, %p296;
	selp.b64 	%rd1084, %rd1083, %rd1081, %p295;
	setp.gt.u64 	%p297, %rd1084, -4294967296;
	add.s64 	%rd1085, %rd1084, 4294967295;
	selp.b64 	%rd58, %rd1085, %rd1084, %p297;
	mul.lo.s64 	%rd1086, %rd822, %rd822;
	mul.hi.u64 	%rd1087, %rd822, %rd822;
	shl.b64 	%rd1089, %rd1087, 32;
	sub.s64 	%rd1090, %rd1086, %rd1087;
	add.s64 	%rd1091, %rd1090, %rd1089;
	setp.gt.u64 	%p298, %rd1091, %rd1086;
	setp.le.u64 	%p299, %rd1087, %rd1089;
	add.s64 	%rd1092, %rd1091, -4294967295;
	selp.b64 	%rd1093, %rd1092, %rd1091, %p299;
	selp.b64 	%rd1094, %rd1093, %rd1091, %p298;
	setp.gt.u64 	%p300, %rd1094, -4294967296;
	add.s64 	%rd1095, %rd1094, 4294967295;
	selp.b64 	%rd1096, %rd1095, %rd1094, %p300;
	mul.lo.s64 	%rd1097, %rd1096, %rd1096;
	mul.hi.u64 	%rd1098, %rd1096, %rd1096;
	shl.b64 	%rd1100, %rd1098, 32;
	sub.s64 	%rd1101, %rd1097, %rd1098;
	add.s64 	%rd1102, %rd1101, %rd1100;
	setp.gt.u64 	%p301, %rd1102, %rd1097;
	setp.le.u64 	%p302, %rd1098, %rd1100;
	add.s64 	%rd1103, %rd1102, -4294967295;
	selp.b64 	%rd1104, %rd1103, %rd1102, %p302;
	selp.b64 	%rd1105, %rd1104, %rd1102, %p301;
	setp.gt.u64 	%p303, %rd1105, -4294967296;
	add.s64 	%rd1106, %rd1105, 4294967295;
	selp.b64 	%rd1107, %rd1106, %rd1105, %p303;
	mul.lo.s64 	%rd1108, %rd1096, %rd822;
	mul.hi.u64 	%rd1109, %rd1096, %rd822;
	shl.b64 	%rd1111, %rd1109, 32;
	sub.s64 	%rd1112, %rd1108, %rd1109;
	add.s64 	%rd1113, %rd1112, %rd1111;
	setp.gt.u64 	%p304, %rd1113, %rd1108;
	setp.le.u64 	%p305, %rd1109, %rd1111;
	add.s64 	%rd1114, %rd1113, -4294967295;
	selp.b64 	%rd1115, %rd1114, %rd1113, %p305;
	selp.b64 	%rd1116, %rd1115, %rd1113, %p304;
	setp.gt.u64 	%p306, %rd1116, -4294967296;
	add.s64 	%rd1117, %rd1116, 4294967295;
	selp.b64 	%rd1118, %rd1117, %rd1116, %p306;
	mul.lo.s64 	%rd1119, %rd1107, %rd1118;
	mul.hi.u64 	%rd1120, %rd1107, %rd1118;
	shl.b64 	%rd1122, %rd1120, 32;
	sub.s64 	%rd1123, %rd1119, %rd1120;
	add.s64 	%rd1124, %rd1123, %rd1122;
	setp.gt.u64 	%p307, %rd1124, %rd1119;
	setp.le.u64 	%p308, %rd1120, %rd1122;
	add.s64 	%rd1125, %rd1124, -4294967295;
	selp.b64 	%rd1126, %rd1125, %rd1124, %p308;
	selp.b64 	%rd1127, %rd1126, %rd1124, %p307;
	setp.gt.u64 	%p309, %rd1127, -4294967296;
	add.s64 	%rd1128, %rd1127, 4294967295;
	selp.b64 	%rd59, %rd1128, %rd1127, %p309;
	mul.lo.s64 	%rd1129, %rd827, %rd827;
	mul.hi.u64 	%rd1130, %rd827, %rd827;
	shl.b64 	%rd1132, %rd1130, 32;
	sub.s64 	%rd1133, %rd1129, %rd1130;
	add.s64 	%rd1134, %rd1133, %rd1132;
	setp.gt.u64 	%p310, %rd1134, %rd1129;
	setp.le.u64 	%p311, %rd1130, %rd1132;
	add.s64 	%rd1135, %rd1134, -4294967295;
	selp.b64 	%rd1136, %rd1135, %rd1134, %p311;
	selp.b64 	%rd1137, %rd1136, %rd1134, %p310;
	setp.gt.u64 	%p312, %rd1137, -4294967296;
	add.s64 	%rd1138, %rd1137, 4294967295;
	selp.b64 	%rd1139, %rd1138, %rd1137, %p312;
	mul.lo.s64 	%rd1140, %rd1139, %rd1139;
	mul.hi.u64 	%rd1141, %rd1139, %rd1139;
	shl.b64 	%rd1143, %rd1141, 32;
	sub.s64 	%rd1144, %rd1140, %rd1141;
	add.s64 	%rd1145, %rd1144, %rd1143;
	setp.gt.u64 	%p313, %rd1145, %rd1140;
	setp.le.u64 	%p314, %rd1141, %rd1143;
	add.s64 	%rd1146, %rd1145, -4294967295;
	selp.b64 	%rd1147, %rd1146, %rd1145, %p314;
	selp.b64 	%rd1148, %rd1147, %rd1145, %p313;
	setp.gt.u64 	%p315, %rd1148, -4294967296;
	add.s64 	%rd1149, %rd1148, 4294967295;
	selp.b64 	%rd1150, %rd1149, %rd1148, %p315;
	mul.lo.s64 	%rd1151, %rd1139, %rd827;
	mul.hi.u64 	%rd1152, %rd1139, %rd827;
	shl.b64 	%rd1154, %rd1152, 32;
	sub.s64 	%rd1155, %rd1151, %rd1152;
	add.s64 	%rd1156, %rd1155, %rd1154;
	setp.gt.u64 	%p316, %rd1156, %rd1151;
	setp.le.u64 	%p317, %rd1152, %rd1154;
	add.s64 	%rd1157, %rd1156, -4294967295;
	selp.b64 	%rd1158, %rd1157, %rd1156, %p317;
	selp.b64 	%rd1159, %rd1158, %rd1156, %p316;
	setp.gt.u64 	%p318, %rd1159, -4294967296;
	add.s64 	%rd1160, %rd1159, 4294967295;
	selp.b64 	%rd1161, %rd1160, %rd1159, %p318;
	mul.lo.s64 	%rd1162, %rd1150, %rd1161;
	mul.hi.u64 	%rd1163, %rd1150, %rd1161;
	shl.b64 	%rd1165, %rd1163, 32;
	sub.s64 	%rd1166, %rd1162, %rd1163;
	add.s64 	%rd1167, %rd1166, %rd1165;
	setp.gt.u64 	%p319, %rd1167, %rd1162;
	setp.le.u64 	%p320, %rd1163, %rd1165;
	add.s64 	%rd1168, %rd1167, -4294967295;
	selp.b64 	%rd1169, %rd1168, %rd1167, %p320;
	selp.b64 	%rd1170, %rd1169, %rd1167, %p319;
	setp.gt.u64 	%p321, %rd1170, -4294967296;
	add.s64 	%rd1171, %rd1170, 4294967295;
	selp.b64 	%rd60, %rd1171, %rd1170, %p321;
	mov.u64 	%rd1172, POSEIDON_MDS;
	add.s64 	%rd1328, %rd1172, 32;
	mov.b32 	%r33, 0;
	mov.b64 	%rd1329, 0;
$L__BB0_11:
	add.s64 	%rd1173, %rd1, %rd1329;
	ld.const.u64 	%rd1174, [%rd1328+-32];
	mul.lo.s64 	%rd1175, %rd53, %rd1174;
	mul.hi.u64 	%rd1176, %rd1174, %rd53;
	shl.b64 	%rd1178, %rd1176, 32;
	sub.s64 	%rd1179, %rd1175, %rd1176;
	add.s64 	%rd1180, %rd1179, %rd1178;
	setp.gt.u64 	%p322, %rd1180, %rd1175;
	setp.le.u64 	%p323, %rd1176, %rd1178;
	add.s64 	%rd1181, %rd1180, -4294967295;
	selp.b64 	%rd1182, %rd1181, %rd1180, %p323;
	selp.b64 	%rd1183, %rd1182, %rd1180, %p322;
	setp.gt.u64 	%p324, %rd1183, -4294967296;
	add.s64 	%rd1184, %rd1183, 4294967295;
	selp.b64 	%rd1185, %rd1184, %rd1183, %p324;
	setp.gt.u64 	%p325, %rd1185, -4294967296;
	add.s64 	%rd1186, %rd1185, 4294967295;
	selp.b64 	%rd1187, %rd1186, %rd1185, %p325;
	ld.const.u64 	%rd1188, [%rd1328+-24];
	mul.lo.s64 	%rd1189, %rd54, %rd1188;
	mul.hi.u64 	%rd1190, %rd1188, %rd54;
	shl.b64 	%rd1192, %rd1190, 32;
	sub.s64 	%rd1193, %rd1189, %rd1190;
	add.s64 	%rd1194, %rd1193, %rd1192;
	setp.gt.u64 	%p326, %rd1194, %rd1189;
	setp.le.u64 	%p327, %rd1190, %rd1192;
	add.s64 	%rd1195, %rd1194, -4294967295;
	selp.b64 	%rd1196, %rd1195, %rd1194, %p327;
	selp.b64 	%rd1197, %rd1196, %rd1194, %p326;
	setp.gt.u64 	%p328, %rd1197, -4294967296;
	add.s64 	%rd1198, %rd1197, 4294967295;
	selp.b64 	%rd1199, %rd1198, %rd1197, %p328;
	add.s64 	%rd1200, %rd1199, %rd1187;
	setp.lt.u64 	%p329, %rd1200, %rd1199;
	setp.gt.u64 	%p330, %rd1200, -4294967296;
	add.s64 	%rd1201, %rd1200, 4294967295;
	selp.b64 	%rd1202, %rd1201, %rd1200, %p330;
	selp.b64 	%rd1203, %rd1201, %rd1202, %p329;
	ld.const.u64 	%rd1204, [%rd1328+-16];
	mul.lo.s64 	%rd1205, %rd55, %rd1204;
	mul.hi.u64 	%rd1206, %rd1204, %rd55;
	shl.b64 	%rd1208, %rd1206, 32;
	sub.s64 	%rd1209, %rd1205, %rd1206;
	add.s64 	%rd1210, %rd1209, %rd1208;
	setp.gt.u64 	%p331, %rd1210, %rd1205;
	setp.le.u64 	%p332, %rd1206, %rd1208;
	add.s64 	%rd1211, %rd1210, -4294967295;
	selp.b64 	%rd1212, %rd1211, %rd1210, %p332;
	selp.b64 	%rd1213, %rd1212, %rd1210, %p331;
	setp.gt.u64 	%p333, %rd1213, -4294967296;
	add.s64 	%rd1214, %rd1213, 4294967295;
	selp.b64 	%rd1215, %rd1214, %rd1213, %p333;
	add.s64 	%rd1216, %rd1215, %rd1203;
	setp.lt.u64 	%p334, %rd1216, %rd1215;
	setp.gt.u64 	%p335, %rd1216, -4294967296;
	add.s64 	%rd1217, %rd1216, 4294967295;
	selp.b64 	%rd1218, %rd1217, %rd1216, %p335;
	selp.b64 	%rd1219, %rd1217, %rd1218, %p334;
	ld.const.u64 	%rd1220, [%rd1328+-8];
	mul.lo.s64 	%rd1221, %rd56, %rd1220;
	mul.hi.u64 	%rd1222, %rd1220, %rd56;
	shl.b64 	%rd1224, %rd1222, 32;
	sub.s64 	%rd1225, %rd1221, %rd1222;
	add.s64 	%rd1226, %rd1225, %rd1224;
	setp.gt.u64 	%p336, %rd1226, %rd1221;
	setp.le.u64 	%p337, %rd1222, %rd1224;
	add.s64 	%rd1227, %rd1226, -4294967295;
	selp.b64 	%rd1228, %rd1227, %rd1226, %p337;
	selp.b64 	%rd1229, %rd1228, %rd1226, %p336;
	setp.gt.u64 	%p338, %rd1229, -4294967296;
	add.s64 	%rd1230, %rd1229, 4294967295;
	selp.b64 	%rd1231, %rd1230, %rd1229, %p338;
	add.s64 	%rd1232, %rd1231, %rd1219;
	setp.lt.u64 	%p339, %rd1232, %rd1231;
	setp.gt.u64 	%p340, %rd1232, -4294967296;
	add.s64 	%rd1233, %rd1232, 4294967295;
	selp.b64 	%rd1234, %rd1233, %rd1232, %p340;
	selp.b64 	%rd1235, %rd1233, %rd1234, %p339;
	ld.const.u64 	%rd1236, [%rd1328];
	mul.lo.s64 	%rd1237, %rd57, %rd1236;
	mul.hi.u64 	%rd1238, %rd1236, %rd57;
	shl.b64 	%rd1240, %rd1238, 32;
	sub.s64 	%rd1241, %rd1237, %rd1238;
	add.s64 	%rd1242, %rd1241, %rd1240;
	setp.gt.u64 	%p341, %rd1242, %rd1237;
	setp.le.u64 	%p342, %rd1238, %rd1240;
	add.s64 	%rd1243, %rd1242, -4294967295;
	selp.b64 	%rd1244, %rd1243, %rd1242, %p342;
	selp.b64 	%rd1245, %rd1244, %rd1242, %p341;
	setp.gt.u64 	%p343, %rd1245, -4294967296;
	add.s64 	%rd1246, %rd1245, 4294967295;
	selp.b64 	%rd1247, %rd1246, %rd1245, %p343;
	add.s64 	%rd1248, %rd1247, %rd1235;
	setp.lt.u64 	%p344, %rd1248, %rd1247;
	setp.gt.u64 	%p345, %rd1248, -4294967296;
	add.s64 	%rd1249, %rd1248, 4294967295;
	selp.b64 	%rd1250, %rd1249, %rd1248, %p345;
	selp.b64 	%rd1251, %rd1249, %rd1250, %p344;
	ld.const.u64 	%rd1252, [%rd1328+8];
	mul.lo.s64 	%rd1253, %rd58, %rd1252;
	mul.hi.u64 	%rd1254, %rd1252, %rd58;
	shl.b64 	%rd1256, %rd1254, 32;
	sub.s64 	%rd1257, %rd1253, %rd1254;
	add.s64 	%rd1258, %rd1257, %rd1256;
	setp.gt.u64 	%p346, %rd1258, %rd1253;
	setp.le.u64 	%p347, %rd1254, %rd1256;
	add.s64 	%rd1259, %rd1258, -4294967295;
	selp.b64 	%rd1260, %rd1259, %rd1258, %p347;
	selp.b64 	%rd1261, %rd1260, %rd1258, %p346;
	setp.gt.u64 	%p348, %rd1261, -4294967296;
	add.s64 	%rd1262, %rd1261, 4294967295;
	selp.b64 	%rd1263, %rd1262, %rd1261, %p348;
	add.s64 	%rd1264, %rd1263, %rd1251;
	setp.lt.u64 	%p349, %rd1264, %rd1263;
	setp.gt.u64 	%p350, %rd1264, -4294967296;
	add.s64 	%rd1265, %rd1264, 4294967295;
	selp.b64 	%rd1266, %rd1265, %rd1264, %p350;
	selp.b64 	%rd1267, %rd1265, %rd1266, %p349;
	ld.const.u64 	%rd1268, [%rd1328+16];
	mul.lo.s64 	%rd1269, %rd59, %rd1268;
	mul.hi.u64 	%rd1270, %rd1268, %rd59;
	shl.b64 	%rd1272, %rd1270, 32;
	sub.s64 	%rd1273, %rd1269, %rd1270;
	add.s64 	%rd1274, %rd1273, %rd1272;
	setp.gt.u64 	%p351, %rd1274, %rd1269;
	setp.le.u64 	%p352, %rd1270, %rd1272;
	add.s64 	%rd1275, %rd1274, -4294967295;
	selp.b64 	%rd1276, %rd1275, %rd1274, %p352;
	selp.b64 	%rd1277, %rd1276, %rd1274, %p351;
	setp.gt.u64 	%p353, %rd1277, -4294967296;
	add.s64 	%rd1278, %rd1277, 4294967295;
	selp.b64 	%rd1279, %rd1278, %rd1277, %p353;
	add.s64 	%rd1280, %rd1279, %rd1267;
	setp.lt.u64 	%p354, %rd1280, %rd1279;
	setp.gt.u64 	%p355, %rd1280, -4294967296;
	add.s64 	%rd1281, %rd1280, 4294967295;
	selp.b64 	%rd1282, %rd1281, %rd1280, %p355;
	selp.b64 	%rd1283, %rd1281, %rd1282, %p354;
	ld.const.u64 	%rd1284, [%rd1328+24];
	mul.lo.s64 	%rd1285, %rd60, %rd1284;
	mul.hi.u64 	%rd1286, %rd1284, %rd60;
	shl.b64 	%rd1288, %rd1286, 32;
	sub.s64 	%rd1289, %rd1285, %rd1286;
	add.s64 	%rd1290, %rd1289, %rd1288;
	setp.gt.u64 	%p356, %rd1290, %rd1285;
	setp.le.u64 	%p357, %rd1286, %rd1288;
	add.s64 	%rd1291, %rd1290, -4294967295;
	selp.b64 	%rd1292, %rd1291, %rd1290, %p357;
	selp.b64 	%rd1293, %rd1292, %rd1290, %p356;
	setp.gt.u64 	%p358, %rd1293, -4294967296;
	add.s64 	%rd1294, %rd1293, 4294967295;
	selp.b64 	%rd1295, %rd1294, %rd1293, %p358;
	add.s64 	%rd1296, %rd1295, %rd1283;
	setp.lt.u64 	%p359, %rd1296, %rd1295;
	setp.gt.u64 	%p360, %rd1296, -4294967296;
	add.s64 	%rd1297, %rd1296, 4294967295;
	selp.b64 	%rd1298, %rd1297, %rd1296, %p360;
	selp.b64 	%rd1299, %rd1297, %rd1298, %p359;
	st.local.u64 	[%rd1173], %rd1299;
	add.s32 	%r33, %r33, 1;
	add.s64 	%rd1329, %rd1329, 8;
	add.s64 	%rd1328, %rd1328, 64;
	setp.ne.s32 	%p361, %r33, 8;
	@%p361 bra 	$L__BB0_11;
	ld.local.v2.u64 	{%rd1319, %rd1318}, [%rd1];
	ld.local.v2.u64 	{%rd1317, %rd1316}, [%rd1+16];
	ld.local.v2.u64 	{%rd1315, %rd1314}, [%rd1+32];
	ld.local.v2.u64 	{%rd1313, %rd1312}, [%rd1+48];
	setp.ne.s32 	%p362, %r11, 30;
	mov.u32 	%r32, %r11;
	@%p362 bra 	$L__BB0_10;
	ld.param.u64 	%rd1303, [poseidon_hash_pair_param_2];
	mov.u32 	%r24, %ctaid.x;
	mov.u32 	%r25, %ntid.x;
	mov.u32 	%r26, %tid.x;
	mad.lo.s32 	%r27, %r24, %r25, %r26;
	cvta.to.global.u64 	%rd1300, %rd1303;
	mul.wide.u32 	%rd1301, %r27, 8;
	add.s64 	%rd1302, %rd1300, %rd1301;
	st.global.u64 	[%rd1302], %rd1319;
$L__BB0_14:
	ret;

}
	// .globl	poseidon_merkle_layer
.visible .entry poseidon_merkle_layer(
	.param .u64 .ptr .align 1 poseidon_merkle_layer_param_0,
	.param .u64 .ptr .align 1 poseidon_merkle_layer_param_1,
	.param .u32 poseidon_merkle_layer_param_2
)
{
	.local .align 16 .b8 	__local_depot1[64];
	.reg .b64 	%SP;
	.reg .b64 	%SPL;
	.reg .pred 	%p<363>;
	.reg .b32 	%r<36>;
	.reg .b64 	%rd<1327>;

	mov.u64 	%SPL, __local_depot1;
	ld.param.u64 	%rd73, [poseidon_merkle_layer_param_0];
	ld.param.u32 	%r14, [poseidon_merkle_layer_param_2];
	add.u64 	%rd1, %SPL, 0;
	mov.u32 	%r15, %ctaid.x;
	mov.u32 	%r16, %ntid.x;
	mov.u32 	%r17, %tid.x;
	mad.lo.s32 	%r1, %r15, %r16, %r17;
	shr.u32 	%r18, %r14, 1;
	setp.ge.u32 	%p1, %r1, %r18;
	@%p1 bra 	$L__BB1_14;
	cvta.to.global.u64 	%rd77, %rd73;
	shl.b32 	%r20, %r1, 1;
	mul.wide.u32 	%rd78, %r20, 8;
	add.s64 	%rd79, %rd77, %rd78;
	ld.global.nc.u64 	%rd1316, [%rd79];
	ld.global.nc.u64 	%rd1315, [%rd79+8];
	mov.b32 	%r30, 0;
	mov.b64 	%rd1309, 0;
	mov.u64 	%rd81, POSEIDON_RC;
	mov.u64 	%rd1310, %rd1309;
	mov.u64 	%rd1311, %rd1309;
	mov.u64 	%rd1312, %rd1309;
	mov.u64 	%rd1313, %rd1309;
	mov.u64 	%rd1314, %rd1309;
$L__BB1_2:
	add.s32 	%r3, %r30, 1;
	mul.wide.u32 	%rd80, %r30, 64;
	add.s64 	%rd82, %rd81, %rd80;
	ld.const.u64 	%rd83, [%rd82];
	add.s64 	%rd84, %rd83, %rd1316;
	setp.lt.u64 	%p2, %rd84, %rd83;
	setp.gt.u64 	%p3, %rd84, -4294967296;
	add.s64 	%rd85, %rd84, 4294967295;
	selp.b64 	%rd86, %rd85, %rd84, %p3;
	selp.b64 	%rd87, %rd85, %rd86, %p2;
	ld.const.u64 	%rd88, [%rd82+8];
	add.s64 	%rd89, %rd88, %rd1315;
	setp.lt.u64 	%p4, %rd89, %rd88;
	setp.gt.u64 	%p5, %rd89, -4294967296;
	add.s64 	%rd90, %rd89, 4294967295;
	selp.b64 	%rd91, %rd90, %rd89, %p5;
	selp.b64 	%rd92, %rd90, %rd91, %p4;
	ld.const.u64 	%rd93, [%rd82+16];
	add.s64 	%rd94, %rd93, %rd1314;
	setp.lt.u64 	%p6, %rd94, %rd93;
	setp.gt.u64 	%p7, %rd94, -4294967296;
	add.s64 	%rd95, %rd94, 4294967295;
	selp.b64 	%rd96, %rd95, %rd94, %p7;
	selp.b64 	%rd97, %rd95, %rd96, %p6;
	ld.const.u64 	%rd98, [%rd82+24];
	add.s64 	%rd99, %rd98, %rd1313;
	setp.lt.u64 	%p8, %rd99, %rd98;
	setp.gt.u64 	%p9, %rd99, -4294967296;
	add.s64 	%rd100, %rd99, 4294967295;
	selp.b64 	%rd101, %rd100, %rd99, %p9;
	selp.b64 	%rd102, %rd100, %rd101, %p8;
	ld.const.u64 	%rd103, [%rd82+32];
	add.s64 	%rd104, %rd103, %rd1312;
	setp.lt.u64 	%p10, %rd104, %rd103;
	setp.gt.u64 	%p11, %rd104, -4294967296;
	add.s64 	%rd105, %rd104, 4294967295;
	selp.b64 	%rd106, %rd105, %rd104, %p11;
	selp.b64 	%rd107, %rd105, %rd106, %p10;
	ld.const.u64 	%rd108, [%rd82+40];
	add.s64 	%rd109, %rd108, %rd1311;
	setp.lt.u64 	%p12, %rd109, %rd108;
	setp.gt.u64 	%p13, %rd109, -4294967296;
	add.s64 	%rd110, %rd109, 4294967295;
	selp.b64 	%rd111, %rd110, %rd109, %p13;
	selp.b64 	%rd112, %rd110, %rd111, %p12;
	ld.const.u64 	%rd113, [%rd82+48];
	add.s64 	%rd114, %rd113, %rd1310;
	setp.lt.u64 	%p14, %rd114, %rd113;
	setp.gt.u64 	%p15, %rd114, -4294967296;
	add.s64 	%rd115, %rd114, 4294967295;
	selp.b64 	%rd116, %rd115, %rd114, %p15;
	selp.b64 	%rd117, %rd115, %rd116, %p14;
	ld.const.u64 	%rd118, [%rd82+56];
	add.s64 	%rd119, %rd118, %rd1309;
	setp.lt.u64 	%p16, %rd119, %rd118;
	setp.gt.u64 	%p17, %rd119, -4294967296;
	add.s64 	%rd120, %rd119, 4294967295;
	selp.b64 	%rd121, %rd120, %rd119, %p17;
	selp.b64 	%rd122, %rd120, %rd121, %p16;
	mul.lo.s64 	%rd123, %rd87, %rd87;
	mul.hi.u64 	%rd124, %rd87, %rd87;
	shl.b64 	%rd126, %rd124, 32;
	sub.s64 	%rd127, %rd123, %rd124;
	add.s64 	%rd128, %rd127, %rd126;
	setp.gt.u64 	%p18, %rd128, %rd123;
	setp.le.u64 	%p19, %rd124, %rd126;
	add.s64 	%rd129, %rd128, -4294967295;
	selp.b64 	%rd130, %rd129, %rd128, %p19;
	selp.b64 	%rd131, %rd130, %rd128, %p18;
	setp.gt.u64 	%p20, %rd131, -4294967296;
	add.s64 	%rd132, %rd131, 4294967295;
	selp.b64 	%rd133, %rd132, %rd131, %p20;
	mul.lo.s64 	%rd134, %rd133, %rd133;
	mul.hi.u64 	%rd135, %rd133, %rd133;
	shl.b64 	%rd137, %rd135, 32;
	sub.s64 	%rd138, %rd134, %rd135;
	add.s64 	%rd139, %rd138, %rd137;
	setp.gt.u64 	%p21, %rd139, %rd134;
	setp.le.u64 	%p22, %rd135, %rd137;
	add.s64 	%rd140, %rd139, -4294967295;
	selp.b64 	%rd141, %rd140, %rd139, %p22;
	selp.b64 	%rd142, %rd141, %rd139, %p21;
	setp.gt.u64 	%p23, %rd142, -4294967296;
	add.s64 	%rd143, %rd142, 4294967295;
	selp.b64 	%rd144, %rd143, %rd142, %p23;
	mul.lo.s64 	%rd145, %rd133, %rd87;
	mul.hi.u64 	%rd146, %rd133, %rd87;
	shl.b64 	%rd148, %rd146, 32;
	sub.s64 	%rd149, %rd145, %rd146;
	add.s64 	%rd150, %rd149, %rd148;
	setp.gt.u64 	%p24, %rd150, %rd145;
	setp.le.u64 	%p25, %rd146, %rd148;
	add.s64 	%rd151, %rd150, -4294967295;
	selp.b64 	%rd152, %rd151, %rd150, %p25;
	selp.b64 	%rd153, %rd152, %rd150, %p24;
	setp.gt.u64 	%p26, %rd153, -4294967296;
	add.s64 	%rd154, %rd153, 4294967295;
	selp.b64 	%rd155, %rd154, %rd153, %p26;
	mul.lo.s64 	%rd156, %rd144, %rd155;
	mul.hi.u64 	%rd157, %rd144, %rd155;
	shl.b64 	%rd159, %rd157, 32;
	sub.s64 	%rd160, %rd156, %rd157;
	add.s64 	%rd161, %rd160, %rd159;
	setp.gt.u64 	%p27, %rd161, %rd156;
	setp.le.u64 	%p28, %rd157, %rd159;
	add.s64 	%rd162, %rd161, -4294967295;
	selp.b64 	%rd163, %rd162, %rd161, %p28;
	selp.b64 	%rd164, %rd163, %rd161, %p27;
	setp.gt.u64 	%p29, %rd164, -4294967296;
	add.s64 	%rd165, %rd164, 4294967295;
	selp.b64 	%rd12, %rd165, %rd164, %p29;
	mul.lo.s64 	%rd166, %rd92, %rd92;
	mul.hi.u64 	%rd167, %rd92, %rd92;
	shl.b64 	%rd169, %rd167, 32;
	sub.s64 	%rd170, %rd166, %rd167;
	add.s64 	%rd171, %rd170, %rd169;
	setp.gt.u64 	%p30, %rd171, %rd166;
	setp.le.u64 	%p31, %rd167, %rd169;
	add.s64 	%rd172, %rd171, -4294967295;
	selp.b64 	%rd173, %rd172, %rd171, %p31;
	selp.b64 	%rd174, %rd173, %rd171, %p30;
	setp.gt.u64 	%p32, %rd174, -4294967296;
	add.s64 	%rd175, %rd174, 4294967295;
	selp.b64 	%rd176, %rd175, %rd174, %p32;
	mul.lo.s64 	%rd177, %rd176, %rd176;
	mul.hi.u64 	%rd178, %rd176, %rd176;
	shl.b64 	%rd180, %rd178, 32;
	sub.s64 	%rd181, %rd177, %rd178;
	add.s64 	%rd182, %rd181, %rd180;
	setp.gt.u64 	%p33, %rd182, %rd177;
	setp.le.u64 	%p34, %rd178, %rd180;
	add.s64 	%rd183, %rd182, -4294967295;
	selp.b64 	%rd184, %rd183, %rd182, %p34;
	selp.b64 	%rd185, %rd184, %rd182, %p33;
	setp.gt.u64 	%p35, %rd185, -4294967296;
	add.s64 	%rd186, %rd185, 4294967295;
	selp.b64 	%rd187, %rd186, %rd185, %p35;
	mul.lo.s64 	%rd188, %rd176, %rd92;
	mul.hi.u64 	%rd189, %rd176, %rd92;
	shl.b64 	%rd191, %rd189, 32;
	sub.s64 	%rd192, %rd188, %rd189;
	add.s64 	%rd193, %rd192, %rd191;
	setp.gt.u64 	%p36, %rd193, %rd188;
	setp.le.u64 	%p37, %rd189, %rd191;
	add.s64 	%rd194, %rd193, -4294967295;
	selp.b64 	%rd195, %rd194, %rd193, %p37;
	selp.b64 	%rd196, %rd195, %rd193, %p36;
	setp.gt.u64 	%p38, %rd196, -4294967296;
	add.s64 	%rd197, %rd196, 4294967295;
	selp.b64 	%rd198, %rd197, %rd196, %p38;
	mul.lo.s64 	%rd199, %rd187, %rd198;
	mul.hi.u64 	%rd200, %rd187, %rd198;
	shl.b64 	%rd202, %rd200, 32;
	sub.s64 	%rd203, %rd199, %rd200;
	add.s64 	%rd204, %rd203, %rd202;
	setp.gt.u64 	%p39, %rd204, %rd199;
	setp.le.u64 	%p40, %rd200, %rd202;
	add.s64 	%rd205, %rd204, -4294967295;
	selp.b64 	%rd206, %rd205, %rd204, %p40;
	selp.b64 	%rd207, %rd206, %rd204, %p39;
	setp.gt.u64 	%p41, %rd207, -4294967296;
	add.s64 	%rd208, %rd207, 4294967295;
	selp.b64 	%rd13, %rd208, %rd207, %p41;
	mul.lo.s64 	%rd209, %rd97, %rd97;
	mul.hi.u64 	%rd210, %rd97, %rd97;
	shl.b64 	%rd212, %rd210, 32;
	sub.s64 	%rd213, %rd209, %rd210;
	add.s64 	%rd214, %rd213, %rd212;
	setp.gt.u64 	%p42, %rd214, %rd209;
	setp.le.u64 	%p43, %rd210, %rd212;
	add.s64 	%rd215, %rd214, -4294967295;
	selp.b64 	%rd216, %rd215, %rd214, %p43;
	selp.b64 	%rd217, %rd216, %rd214, %p42;
	setp.gt.u64 	%p44, %rd217, -4294967296;
	add.s64 	%rd218, %rd217, 4294967295;
	selp.b64 	%rd219, %rd218, %rd217, %p44;
	mul.lo.s64 	%rd220, %rd219, %rd219;
	mul.hi.u64 	%rd221, %rd219, %rd219;
	shl.b64 	%rd223, %rd221, 32;
	sub.s64 	%rd224, %rd220, %rd221;
	add.s64 	%rd225, %rd224, %rd223;
	setp.gt.u64 	%p45, %rd225, %rd220;
	setp.le.u64 	%p46, %rd221, %rd223;
	add.s64 	%rd226, %rd225, -4294967295;
	selp.b64 	%rd227, %rd226, %rd225, %p46;
	selp.b64 	%rd228, %rd227, %rd225, %p45;
	setp.gt.u64 	%p47, %rd228, -4294967296;
	add.s64 	%rd229, %rd228, 4294967295;
	selp.b64 	%rd230, %rd229, %rd228, %p47;
	mul.lo.s64 	%rd231, %rd219, %rd97;
	mul.hi.u64 	%rd232, %rd219, %rd97;
	shl.b64 	%rd234, %rd232, 32;
	sub.s64 	%rd235, %rd231, %rd232;
	add.s64 	%rd236, %rd235, %rd234;
	setp.gt.u64 	%p48, %rd236, %rd231;
	setp.le.u64 	%p49, %rd232, %rd234;
	add.s64 	%rd237, %rd236, -4294967295;
	selp.b64 	%rd238, %rd237, %rd236, %p49;
	selp.b64 	%rd239, %rd238, %rd236, %p48;
	setp.gt.u64 	%p50, %rd239, -4294967296;
	add.s64 	%rd240, %rd239, 4294967295;
	selp.b64 	%rd241, %rd240, %rd239, %p50;
	mul.lo.s64 	%rd242, %rd230, %rd241;
	mul.hi.u64 	%rd243, %rd230, %rd241;
	shl.b64 	%rd245, %rd243, 32;
	sub.s64 	%rd246, %rd242, %rd243;
	add.s64 	%rd247, %rd246, %rd245;
	setp.gt.u64 	%p51, %rd247, %rd242;
	setp.le.u64 	%p52, %rd243, %rd245;
	add.s64 	%rd248, %rd247, -4294967295;
	selp.b64 	%rd249, %rd248, %rd247, %p52;
	selp.b64 	%rd250, %rd249, %rd247, %p51;
	setp.gt.u64 	%p53, %rd250, -4294967296;
	add.s64 	%rd251, %rd250, 4294967295;
	selp.b64 	%rd14, %rd251, %rd250, %p53;
	mul.lo.s64 	%rd252, %rd102, %rd102;
	mul.hi.u64 	%rd253, %rd102, %rd102;
	shl.b64 	%rd255, %rd253, 32;
	sub.s64 	%rd256, %rd252, %rd253;
	add.s64 	%rd257, %rd256, %rd255;
	setp.gt.u64 	%p54, %rd257, %rd252;
	setp.le.u64 	%p55, %rd253, %rd255;
	add.s64 	%rd258, %rd257, -4294967295;
	selp.b64 	%rd259, %rd258, %rd257, %p55;
	selp.b64 	%rd260, %rd259, %rd257, %p54;
	setp.gt.u64 	%p56, %rd260, -4294967296;
	add.s64 	%rd261, %rd260, 4294967295;
	selp.b64 	%rd262, %rd261, %rd260, %p56;
	mul.lo.s64 	%rd263, %rd262, %rd262;
	mul.hi.u64 	%rd264, %rd262, %rd262;
	shl.b64 	%rd266, %rd264, 32;
	sub.s64 	%rd267, %rd263, %rd264;
	add.s64 	%rd268, %rd267, %rd266;
	setp.gt.u64 	%p57, %rd268, %rd263;
	setp.le.u64 	%p58, %rd264, %rd266;
	add.s64 	%rd269, %rd268, -4294967295;
	selp.b64 	%rd270, %rd269, %rd268, %p58;
	selp.b64 	%rd271, %rd270, %rd268, %p57;
	setp.gt.u64 	%p59, %rd271, -4294967296;
	add.s64 	%rd272, %rd271, 4294967295;
	selp.b64 	%rd273, %rd272, %rd271, %p59;
	mul.lo.s64 	%rd274, %rd262, %rd102;
	mul.hi.u64 	%rd275, %rd262, %rd102;
	shl.b64 	%rd277, %rd275, 32;
	sub.s64 	%rd278, %rd274, %rd275;
	add.s64 	%rd279, %rd278, %rd277;
	setp.gt.u64 	%p60, %rd279, %rd274;
	setp.le.u64 	%p61, %rd275, %rd277;
	add.s64 	%rd280, %rd279, -4294967295;
	selp.b64 	%rd281, %rd280, %rd279, %p61;
	selp.b64 	%rd282, %rd281, %rd279, %p60;
	setp.gt.u64 	%p62, %rd282, -4294967296;
	add.s64 	%rd283, %rd282, 4294967295;
	selp.b64 	%rd284, %rd283, %rd282, %p62;
	mul.lo.s64 	%rd285, %rd273, %rd284;
	mul.hi.u64 	%rd286, %rd273, %rd284;
	shl.b64 	%rd288, %rd286, 32;
	sub.s64 	%rd289, %rd285, %rd286;
	add.s64 	%rd290, %rd289, %rd288;
	setp.gt.u64 	%p63, %rd290, %rd285;
	setp.le.u64 	%p64, %rd286, %rd288;
	add.s64 	%rd291, %rd290, -4294967295;
	selp.b64 	%rd292, %rd291, %rd290, %p64;
	selp.b64 	%rd293, %rd292, %rd290, %p63;
	setp.gt.u64 	%p65, %rd293, -4294967296;
	add.s64 	%rd294, %rd293, 4294967295;
	selp.b64 	%rd15, %rd294, %rd293, %p65;
	mul.lo.s64 	%rd295, %rd107, %rd107;
	mul.hi.u64 	%rd296, %rd107, %rd107;
	shl.b64 	%rd298, %rd296, 32;
	sub.s64 	%rd299, %rd295, %rd296;
	add.s64 	%rd300, %rd299, %rd298;
	setp.gt.u64 	%p66, %rd300, %rd295;
	setp.le.u64 	%p67, %rd296, %rd298;
	add.s64 	%rd301, %rd300, -4294967295;
	selp.b64 	%rd302, %rd301, %rd300, %p67;
	selp.b64 	%rd303, %rd302, %rd300, %p66;
	setp.gt.u64 	%p68, %rd303, -4294967296;
	add.s64 	%rd304, %rd303, 4294967295;
	selp.b64 	%rd305, %rd304, %rd303, %p68;
	mul.lo.s64 	%rd306, %rd305, %rd305;
	mul.hi.u64 	%rd307, %rd305, %rd305;
	shl.b64 	%rd309, %rd307, 32;
	sub.s64 	%rd310, %rd306, %rd307;
	add.s64 	%rd311, %rd310, %rd309;
	setp.gt.u64 	%p69, %rd311, %rd306;
	setp.le.u64 	%p70, %rd307, %rd309;
	add.s64 	%rd312, %rd311, -4294967295;
	selp.b64 	%rd313, %rd312, %rd311, %p70;
	selp.b64 	%rd314, %rd313, %rd311, %p69;
	setp.gt.u64 	%p71, %rd314, -4294967296;
	add.s64 	%rd315, %rd314, 4294967295;
	selp.b64 	%rd316, %rd315, %rd314, %p71;
	mul.lo.s64 	%rd317, %rd305, %rd107;
	mul.hi.u64 	%rd318, %rd305, %rd107;
	shl.b64 	%rd320, %rd318, 32;
	sub.s64 	%rd321, %rd317, %rd318;
	add.s64 	%rd322, %rd321, %rd320;
	setp.gt.u64 	%p72, %rd322, %rd317;
	setp.le.u64 	%p73, %rd318, %rd320;
	add.s64 	%rd323, %rd322, -4294967295;
	selp.b64 	%rd324, %rd323, %rd322, %p73;
	selp.b64 	%rd325, %rd324, %rd322, %p72;
	setp.gt.u64 	%p74, %rd325, -4294967296;
	add.s64 	%rd326, %rd325, 4294967295;
	selp.b64 	%rd327, %rd326, %rd325, %p74;
	mul.lo.s64 	%rd328, %rd316, %rd327;
	mul.hi.u64 	%rd329, %rd316, %rd327;
	shl.b64 	%rd331, %rd329, 32;
	sub.s64 	%rd332, %rd328, %rd329;
	add.s64 	%rd333, %rd332, %rd331;
	setp.gt.u64 	%p75, %rd333, %rd328;
	setp.le.u64 	%p76, %rd329, %rd331;
	add.s64 	%rd334, %rd333, -4294967295;
	selp.b64 	%rd335, %rd334, %rd333, %p76;
	selp.b64 	%rd336, %rd335, %rd333, %p75;
	setp.gt.u64 	%p77, %rd336, -4294967296;
	add.s64 	%rd337, %rd336, 4294967295;
	selp.b64 	%rd16, %rd337, %rd336, %p77;
	mul.lo.s64 	%rd338, %rd112, %rd112;
	mul.hi.u64 	%rd339, %rd112, %rd112;
	shl.b64 	%rd341, %rd339, 32;
	sub.s64 	%rd342, %rd338, %rd339;
	add.s64 	%rd343, %rd342, %rd341;
	setp.gt.u64 	%p78, %rd343, %rd338;
	setp.le.u64 	%p79, %rd339, %rd341;
	add.s64 	%rd344, %rd343, -4294967295;
	selp.b64 	%rd345, %rd344, %rd343, %p79;
	selp.b64 	%rd346, %rd345, %rd343, %p78;
	setp.gt.u64 	%p80, %rd346, -4294967296;
	add.s64 	%rd347, %rd346, 4294967295;
	selp.b64 	%rd348, %rd347, %rd346, %p80;
	mul.lo.s64 	%rd349, %rd348, %rd348;
	mul.hi.u64 	%rd350, %rd348, %rd348;
	shl.b64 	%rd352, %rd350, 32;
	sub.s64 	%rd353, %rd349, %rd350;
	add.s64 	%rd354, %rd353, %rd352;
	setp.gt.u64 	%p81, %rd354, %rd349;
	setp.le.u64 	%p82, %rd350, %rd352;
	add.s64 	%rd355, %rd354, -4294967295;
	selp.b64 	%rd356, %rd355, %rd354, %p82;
	selp.b64 	%rd357, %rd356, %rd354, %p81;
	setp.gt.u64 	%p83, %rd357, -4294967296;
	add.s64 	%rd358, %rd357, 4294967295;
	selp.b64 	%rd359, %rd358, %rd357, %p83;
	mul.lo.s64 	%rd360, %rd348, %rd112;
	mul.hi.u64 	%rd361, %rd348, %rd112;
	shl.b64 	%rd363, %rd361, 32;
	sub.s64 	%rd364, %rd360, %rd361;
	add.s64 	%rd365, %rd364, %rd363;
	setp.gt.u64 	%p84, %rd365, %rd360;
	setp.le.u64 	%p85, %rd361, %rd363;
	add.s64 	%rd366, %rd365, -4294967295;
	selp.b64 	%rd367, %rd366, %rd365, %p85;
	selp.b64 	%rd368, %rd367, %rd365, %p84;
	setp.gt.u64 	%p86, %rd368, -4294967296;
	add.s64 	%rd369, %rd368, 4294967295;
	selp.b64 	%rd370, %rd369, %rd368, %p86;
	mul.lo.s64 	%rd371, %rd359, %rd370;
	mul.hi.u64 	%rd372, %rd359, %rd370;
	shl.b64 	%rd374, %rd372, 32;
	sub.s64 	%rd375, %rd371, %rd372;
	add.s64 	%rd376, %rd375, %rd374;
	setp.gt.u64 	%p87, %rd376, %rd371;
	setp.le.u64 	%p88, %rd372, %rd374;
	add.s64 	%rd377, %rd376, -4294967295;
	selp.b64 	%rd378, %rd377, %rd376, %p88;
	selp.b64 	%rd379, %rd378, %rd376, %p87;
	setp.gt.u64 	%p89, %rd379, -4294967296;
	add.s64 	%rd380, %rd379, 4294967295;
	selp.b64 	%rd17, %rd380, %rd379, %p89;
	mul.lo.s64 	%rd381, %rd117, %rd117;
	mul.hi.u64 	%rd382, %rd117, %rd117;
	shl.b64 	%rd384, %rd382, 32;
	sub.s64 	%rd385, %rd381, %rd382;
	add.s64 	%rd386, %rd385, %rd384;
	setp.gt.u64 	%p90, %rd386, %rd381;
	setp.le.u64 	%p91, %rd382, %rd384;
	add.s64 	%rd387, %rd386, -4294967295;
	selp.b64 	%rd388, %rd387, %rd386, %p91;
	selp.b64 	%rd389, %rd388, %rd386, %p90;
	setp.gt.u64 	%p92, %rd389, -4294967296;
	add.s64 	%rd390, %rd389, 4294967295;
	selp.b64 	%rd391, %rd390, %rd389, %p92;
	mul.lo.s64 	%rd392, %rd391, %rd391;
	mul.hi.u64 	%rd393, %rd391, %rd391;
	shl.b64 	%rd395, %rd393, 32;
	sub.s64 	%rd396, %rd392, %rd393;
	add.s64 	%rd397, %rd396, %rd395;
	setp.gt.u64 	%p93, %rd397, %rd392;
	setp.le.u64 	%p94, %rd393, %rd395;
	add.s64 	%rd398, %rd397, -4294967295;
	selp.b64 	%rd399, %rd398, %rd397, %p94;
	selp.b64 	%rd400, %rd399, %rd397, %p93;
	setp.gt.u64 	%p95, %rd400, -4294967296;
	add.s64 	%rd401, %rd400, 4294967295;
	selp.b64 	%rd402, %rd401, %rd400, %p95;
	mul.lo.s64 	%rd403, %rd391, %rd117;
	mul.hi.u64 	%rd404, %rd391, %rd117;
	shl.b64 	%rd406, %rd404, 32;
	sub.s64 	%rd407, %rd403, %rd404;
	add.s64 	%rd408, %rd407, %rd406;
	setp.gt.u64 	%p96, %rd408, %rd403;
	setp.le.u64 	%p97, %rd404, %rd406;
	add.s64 	%rd409, %rd408, -4294967295;
	selp.b64 	%rd410, %rd409, %rd408, %p97;
	selp.b64 	%rd411, %rd410, %rd408, %p96;
	setp.gt.u64 	%p98, %rd411, -4294967296;
	add.s64 	%rd412, %rd411, 4294967295;
	selp.b64 	%rd413, %rd412, %rd411, %p98;
	mul.lo.s64 	%rd414, %rd402, %rd413;
	mul.hi.u64 	%rd415, %rd402, %rd413;
	shl.b64 	%rd417, %rd415, 32;
	sub.s64 	%rd418, %rd414, %rd415;
	add.s64 	%rd419, %rd418, %rd417;
	setp.gt.u64 	%p99, %rd419, %rd414;
	setp.le.u64 	%p100, %rd415, %rd417;
	add.s64 	%rd420, %rd419, -4294967295;
	selp.b64 	%rd421, %rd420, %rd419, %p100;
	selp.b64 	%rd422, %rd421, %rd419, %p99;
	setp.gt.u64 	%p101, %rd422, -4294967296;
	add.s64 	%rd423, %rd422, 4294967295;
	selp.b64 	%rd18, %rd423, %rd422, %p101;
	mul.lo.s64 	%rd424, %rd122, %rd122;
	mul.hi.u64 	%rd425, %rd122, %rd122;
	shl.b64 	%rd427, %rd425, 32;
	sub.s64 	%rd428, %rd424, %rd425;
	add.s64 	%rd429, %rd428, %rd427;
	setp.gt.u64 	%p102, %rd429, %rd424;
	setp.le.u64 	%p103, %rd425, %rd427;
	add.s64 	%rd430, %rd429, -4294967295;
	selp.b64 	%rd431, %rd430, %rd429, %p103;
	selp.b64 	%rd432, %rd431, %rd429, %p102;
	setp.gt.u64 	%p104, %rd432, -4294967296;
	add.s64 	%rd433, %rd432, 4294967295;
	selp.b64 	%rd434, %rd433, %rd432, %p104;
	mul.lo.s64 	%rd435, %rd434, %rd434;
	mul.hi.u64 	%rd436, %rd434, %rd434;
	shl.b64 	%rd438, %rd436, 32;
	sub.s64 	%rd439, %rd435, %rd436;
	add.s64 	%rd440, %rd439, %rd438;
	setp.gt.u64 	%p105, %rd440, %rd435;
	setp.le.u64 	%p106, %rd436, %rd438;
	add.s64 	%rd441, %rd440, -4294967295;
	selp.b64 	%rd442, %rd441, %rd440, %p106;
	selp.b64 	%rd443, %rd442, %rd440, %p105;
	setp.gt.u64 	%p107, %rd443, -4294967296;
	add.s64 	%rd444, %rd443, 4294967295;
	selp.b64 	%rd445, %rd444, %rd443, %p107;
	mul.lo.s64 	%rd446, %rd434, %rd122;
	mul.hi.u64 	%rd447, %rd434, %rd122;
	shl.b64 	%rd449, %rd447, 32;
	sub.s64 	%rd450, %rd446, %rd447;
	add.s64 	%rd451, %rd450, %rd449;
	setp.gt.u64 	%p108, %rd451, %rd446;
	setp.le.u64 	%p109, %rd447, %rd449;
	add.s64 	%rd452, %rd451, -4294967295;
	selp.b64 	%rd453, %rd452, %rd451, %p109;
	selp.b64 	%rd454, %rd453, %rd451, %p108;
	setp.gt.u64 	%p110, %rd454, -4294967296;
	add.s64 	%rd455, %rd454, 4294967295;
	selp.b64 	%rd456, %rd455, %rd454, %p110;
	mul.lo.s64 	%rd457, %rd445, %rd456;
	mul.hi.u64 	%rd458, %rd445, %rd456;
	shl.b64 	%rd460, %rd458, 32;
	sub.s64 	%rd461, %rd457, %rd458;
	add.s64 	%rd462, %rd461, %rd460;
	setp.gt.u64 	%p111, %rd462, %rd457;
	setp.le.u64 	%p112, %rd458, %rd460;
	add.s64 	%rd463, %rd462, -4294967295;
	selp.b64 	%rd464, %rd463, %rd462, %p112;
	selp.b64 	%rd465, %rd464, %rd462, %p111;
	setp.gt.u64 	%p113, %rd465, -4294967296;
	add.s64 	%rd466, %rd465, 4294967295;
	selp.b64 	%rd19, %rd466, %rd465, %p113;
	mov.b32 	%r31, 0;
$L__BB1_3:
	mul.wide.u32 	%rd467, %r31, 8;
	add.s64 	%rd468, %rd1, %rd467;
	mul.wide.u32 	%rd469, %r31, 64;
	mov.u64 	%rd470, POSEIDON_MDS;
	add.s64 	%rd471, %rd470, %rd469;
	ld.const.u64 	%rd472, [%rd471];
	mul.lo.s64 	%rd473, %rd12, %rd472;
	mul.hi.u64 	%rd474, %rd472, %rd12;
	shl.b64 	%rd476, %rd474, 32;
	sub.s64 	%rd477, %rd473, %rd474;
	add.s64 	%rd478, %rd477, %rd476;
	setp.gt.u64 	%p114, %rd478, %rd473;
	setp.le.u64 	%p115, %rd474, %rd476;
	add.s64 	%rd479, %rd478, -4294967295;
	selp.b64 	%rd480, %rd479, %rd478, %p115;
	selp.b64 	%rd481, %rd480, %rd478, %p114;
	setp.gt.u64 	%p116, %rd481, -4294967296;
	add.s64 	%rd482, %rd481, 4294967295;
	selp.b64 	%rd483, %rd482, %rd481, %p116;
	setp.gt.u64 	%p117, %rd483, -4294967296;
	add.s64 	%rd484, %rd483, 4294967295;
	selp.b64 	%rd485, %rd484, %rd483, %p117;
	ld.const.u64 	%rd486, [%rd471+8];
	mul.lo.s64 	%rd487, %rd13, %rd486;
	mul.hi.u64 	%rd488, %rd486, %rd13;
	shl.b64 	%rd490, %rd488, 32;
	sub.s64 	%rd491, %rd487, %rd488;
	add.s64 	%rd492, %rd491, %rd490;
	setp.gt.u64 	%p118, %rd492, %rd487;
	setp.le.u64 	%p119, %rd488, %rd490;
	add.s64 	%rd493, %rd492, -4294967295;
	selp.b64 	%rd494, %rd493, %rd492, %p119;
	selp.b64 	%rd495, %rd494, %rd492, %p118;
	setp.gt.u64 	%p120, %rd495, -4294967296;
	add.s64 	%rd496, %rd495, 4294967295;
	selp.b64 	%rd497, %rd496, %rd495, %p120;
	add.s64 	%rd498, %rd497, %rd485;
	setp.lt.u64 	%p121, %rd498, %rd497;
	setp.gt.u64 	%p122, %rd498, -4294967296;
	add.s64 	%rd499, %rd498, 4294967295;
	selp.b64 	%rd500, %rd499, %rd498, %p122;
	selp.b64 	%rd501, %rd499, %rd500, %p121;
	ld.const.u64 	%rd502, [%rd471+16];
	mul.lo.s64 	%rd503, %rd14, %rd502;
	mul.hi.u64 	%rd504, %rd502, %rd14;
	shl.b64 	%rd506, %rd504, 32;
	sub.s64 	%rd507, %rd503, %rd504;
	add.s64 	%rd508, %rd507, %rd506;
	setp.gt.u64 	%p123, %rd508, %rd503;
	setp.le.u64 	%p124, %rd504, %rd506;
	add.s64 	%rd509, %rd508, -4294967295;
	selp.b64 	%rd510, %rd509, %rd508, %p124;
	selp.b64 	%rd511, %rd510, %rd508, %p123;
	setp.gt.u64 	%p125, %rd511, -4294967296;
	add.s64 	%rd512, %rd511, 4294967295;
	selp.b64 	%rd513, %rd512, %rd511, %p125;
	add.s64 	%rd514, %rd513, %rd501;
	setp.lt.u64 	%p126, %rd514, %rd513;
	setp.gt.u64 	%p127, %rd514, -4294967296;
	add.s64 	%rd515, %rd514, 4294967295;
	selp.b64 	%rd516, %rd515, %rd514, %p127;
	selp.b64 	%rd517, %rd515, %rd516, %p126;
	ld.const.u64 	%rd518, [%rd471+24];
	mul.lo.s64 	%rd519, %rd15, %rd518;
	mul.hi.u64 	%rd520, %rd518, %rd15;
	shl.b64 	%rd522, %rd520, 32;
	sub.s64 	%rd523, %rd519, %rd520;
	add.s64 	%rd524, %rd523, %rd522;
	setp.gt.u64 	%p128, %rd524, %rd519;
	setp.le.u64 	%p129, %rd520, %rd522;
	add.s64 	%rd525, %rd524, -4294967295;
	selp.b64 	%rd526, %rd525, %rd524, %p129;
	selp.b64 	%rd527, %rd526, %rd524, %p128;
	setp.gt.u64 	%p130, %rd527, -4294967296;
	add.s64 	%rd528, %rd527, 4294967295;
	selp.b64 	%rd529, %rd528, %rd527, %p130;
	add.s64 	%rd530, %rd529, %rd517;
	setp.lt.u64 	%p131, %rd530, %rd529;
	setp.gt.u64 	%p132, %rd530, -4294967296;
	add.s64 	%rd531, %rd530, 4294967295;
	selp.b64 	%rd532, %rd531, %rd530, %p132;
	selp.b64 	%rd533, %rd531, %rd532, %p131;
	ld.const.u64 	%rd534, [%rd471+32];
	mul.lo.s64 	%rd535, %rd16, %rd534;
	mul.hi.u64 	%rd536, %rd534, %rd16;
	shl.b64 	%rd538, %rd536, 32;
	sub.s64 	%rd539, %rd535, %rd536;
	add.s64 	%rd540, %rd539, %rd538;
	setp.gt.u64 	%p133, %rd540, %rd535;
	setp.le.u64 	%p134, %rd536, %rd538;
	add.s64 	%rd541, %rd540, -4294967295;
	selp.b64 	%rd542, %rd541, %rd540, %p134;
	selp.b64 	%rd543, %rd542, %rd540, %p133;
	setp.gt.u64 	%p135, %rd543, -4294967296;
	add.s64 	%rd544, %rd543, 4294967295;
	selp.b64 	%rd545, %rd544, %rd543, %p135;
	add.s64 	%rd546, %rd545, %rd533;
	setp.lt.u64 	%p136, %rd546, %rd545;
	setp.gt.u64 	%p137, %rd546, -4294967296;
	add.s64 	%rd547, %rd546, 4294967295;
	selp.b64 	%rd548, %rd547, %rd546, %p137;
	selp.b64 	%rd549, %rd547, %rd548, %p136;
	ld.const.u64 	%rd550, [%rd471+40];
	mul.lo.s64 	%rd551, %rd17, %rd550;
	mul.hi.u64 	%rd552, %rd550, %rd17;
	shl.b64 	%rd554, %rd552, 32;
	sub.s64 	%rd555, %rd551, %rd552;
	add.s64 	%rd556, %rd555, %rd554;
	setp.gt.u64 	%p138, %rd556, %rd551;
	setp.le.u64 	%p139, %rd552, %rd554;
	add.s64 	%rd557, %rd556, -4294967295;
	selp.b64 	%rd558, %rd557, %rd556, %p139;
	selp.b64 	%rd559, %rd558, %rd556, %p138;
	setp.gt.u64 	%p140, %rd559, -4294967296;
	add.s64 	%rd560, %rd559, 4294967295;
	selp.b64 	%rd561, %rd560, %rd559, %p140;
	add.s64 	%rd562, %rd561, %rd549;
	setp.lt.u64 	%p141, %rd562, %rd561;
	setp.gt.u64 	%p142, %rd562, -4294967296;
	add.s64 	%rd563, %rd562, 4294967295;
	selp.b64 	%rd564, %rd563, %rd562, %p142;
	selp.b64 	%rd565, %rd563, %rd564, %p141;
	ld.const.u64 	%rd566, [%rd471+48];
	mul.lo.s64 	%rd567, %rd18, %rd566;
	mul.hi.u64 	%rd568, %rd566, %rd18;
	shl.b64 	%rd570, %rd568, 32;
	sub.s64 	%rd571, %rd567, %rd568;
	add.s64 	%rd572, %rd571, %rd570;
	setp.gt.u64 	%p143, %rd572, %rd567;
	setp.le.u64 	%p144, %rd568, %rd570;
	add.s64 	%rd573, %rd572, -4294967295;
	selp.b64 	%rd574, %rd573, %rd572, %p144;
	selp.b64 	%rd575, %rd574, %rd572, %p143;
	setp.gt.u64 	%p145, %rd575, -4294967296;
	add.s64 	%rd576, %rd575, 4294967295;
	selp.b64 	%rd577, %rd576, %rd575, %p145;
	add.s64 	%rd578, %rd577, %rd565;
	setp.lt.u64 	%p146, %rd578, %rd577;
	setp.gt.u64 	%p147, %rd578, -4294967296;
	add.s64 	%rd579, %rd578, 4294967295;
	selp.b64 	%rd580, %rd579, %rd578, %p147;
	selp.b64 	%rd581, %rd579, %rd580, %p146;
	ld.const.u64 	%rd582, [%rd471+56];
	mul.lo.s64 	%rd583, %rd19, %rd582;
	mul.hi.u64 	%rd584, %rd582, %rd19;
	shl.b64 	%rd586, %rd584, 32;
	sub.s64 	%rd587, %rd583, %rd584;
	add.s64 	%rd588, %rd587, %rd586;
	setp.gt.u64 	%p148, %rd588, %rd583;
	setp.le.u64 	%p149, %rd584, %rd586;
	add.s64 	%rd589, %rd588, -4294967295;
	selp.b64 	%rd590, %rd589, %rd588, %p149;
	selp.b64 	%rd591, %rd590, %rd588, %p148;
	setp.gt.u64 	%p150, %rd591, -4294967296;
	add.s64 	%rd592, %rd591, 4294967295;
	selp.b64 	%rd593, %rd592, %rd591, %p150;
	add.s64 	%rd594, %rd593, %rd581;
	setp.lt.u64 	%p151, %rd594, %rd593;
	setp.gt.u64 	%p152, %rd594, -4294967296;
	add.s64 	%rd595, %rd594, 4294967295;
	selp.b64 	%rd596, %rd595, %rd594, %p152;
	selp.b64 	%rd597, %rd595, %rd596, %p151;
	st.local.u64 	[%rd468], %rd597;
	add.s32 	%r31, %r31, 1;
	setp.ne.s32 	%p153, %r31, 8;
	@%p153 bra 	$L__BB1_3;
	ld.local.v2.u64 	{%rd1316, %rd1315}, [%rd1];
	ld.local.v2.u64 	{%rd1314, %rd1313}, [%rd1+16];
	ld.local.v2.u64 	{%rd1312, %rd1311}, [%rd1+32];
	ld.local.v2.u64 	{%rd1310, %rd1309}, [%rd1+48];
	setp.ne.s32 	%p154, %r3, 4;
	mov.u32 	%r30, %r3;
	@%p154 bra 	$L__BB1_2;
	mov.b32 	%r32, 4;
$L__BB1_6:
	add.s32 	%r7, %r32, 1;
	mul.wide.u32 	%rd598, %r32, 64;
	mov.u64 	%rd599, POSEIDON_RC;
	add.s64 	%rd600, %rd599, %rd598;
	ld.const.u64 	%rd601, [%rd600];
	add.s64 	%rd602, %rd1316, %rd601;
	setp.lt.u64 	%p155, %rd602, %rd1316;
	setp.gt.u64 	%p156, %rd602, -4294967296;
	add.s64 	%rd603, %rd602, 4294967295;
	selp.b64 	%rd604, %rd603, %rd602, %p156;
	selp.b64 	%rd605, %rd603, %rd604, %p155;
	mul.lo.s64 	%rd606, %rd605, %rd605;
	mul.hi.u64 	%rd607, %rd605, %rd605;
	shl.b64 	%rd609, %rd607, 32;
	sub.s64 	%rd610, %rd606, %rd607;
	add.s64 	%rd611, %rd610, %rd609;
	setp.gt.u64 	%p157, %rd611, %rd606;
	setp.le.u64 	%p158, %rd607, %rd609;
	add.s64 	%rd612, %rd611, -4294967295;
	selp.b64 	%rd613, %rd612, %rd611, %p158;
	selp.b64 	%rd614, %rd613, %rd611, %p157;
	setp.gt.u64 	%p159, %rd614, -4294967296;
	add.s64 	%rd615, %rd614, 4294967295;
	selp.b64 	%rd616, %rd615, %rd614, %p159;
	mul.lo.s64 	%rd617, %rd616, %rd616;
	mul.hi.u64 	%rd618, %rd616, %rd616;
	shl.b64 	%rd620, %rd618, 32;
	sub.s64 	%rd621, %rd617, %rd618;
	add.s64 	%rd622, %rd621, %rd620;
	setp.gt.u64 	%p160, %rd622, %rd617;
	setp.le.u64 	%p161, %rd618, %rd620;
	add.s64 	%rd623, %rd622, -4294967295;
	selp.b64 	%rd624, %rd623, %rd622, %p161;
	selp.b64 	%rd625, %rd624, %rd622, %p160;
	setp.gt.u64 	%p162, %rd625, -4294967296;
	add.s64 	%rd626, %rd625, 4294967295;
	selp.b64 	%rd627, %rd626, %rd625, %p162;
	mul.lo.s64 	%rd628, %rd616, %rd605;
	mul.hi.u64 	%rd629, %rd616, %rd605;
	shl.b64 	%rd631, %rd629, 32;
	sub.s64 	%rd632, %rd628, %rd629;
	add.s64 	%rd633, %rd632, %rd631;
	setp.gt.u64 	%p163, %rd633, %rd628;
	setp.le.u64 	%p164, %rd629, %rd631;
	add.s64 	%rd634, %rd633, -4294967295;
	selp.b64 	%rd635, %rd634, %rd633, %p164;
	selp.b64 	%rd636, %rd635, %rd633, %p163;
	setp.gt.u64 	%p165, %rd636, -4294967296;
	add.s64 	%rd637, %rd636, 4294967295;
	selp.b64 	%rd638, %rd637, %rd636, %p165;
	mul.lo.s64 	%rd639, %rd627, %rd638;
	mul.hi.u64 	%rd640, %rd627, %rd638;
	shl.b64 	%rd642, %rd640, 32;
	sub.s64 	%rd643, %rd639, %rd640;
	add.s64 	%rd644, %rd643, %rd642;
	setp.gt.u64 	%p166, %rd644, %rd639;
	setp.le.u64 	%p167, %rd640, %rd642;
	add.s64 	%rd645, %rd644, -4294967295;
	selp.b64 	%rd646, %rd645, %rd644, %p167;
	selp.b64 	%rd647, %rd646, %rd644, %p166;
	setp.gt.u64 	%p168, %rd647, -4294967296;
	add.s64 	%rd648, %rd647, 4294967295;
	selp.b64 	%rd36, %rd648, %rd647, %p168;
	mov.b32 	%r33, 0;
$L__BB1_7:
	mul.wide.u32 	%rd649, %r33, 8;
	add.s64 	%rd650, %rd1, %rd649;
	mul.wide.u32 	%rd651, %r33, 64;
	mov.u64 	%rd652, POSEIDON_MDS;
	add.s64 	%rd653, %rd652, %rd651;
	ld.const.u64 	%rd654, [%rd653];
	mul.lo.s64 	%rd655, %rd36, %rd654;
	mul.hi.u64 	%rd656, %rd654, %rd36;
	shl.b64 	%rd658, %rd656, 32;
	sub.s64 	%rd659, %rd655, %rd656;
	add.s64 	%rd660, %rd659, %rd658;
	setp.gt.u64 	%p169, %rd660, %rd655;
	setp.le.u64 	%p170, %rd656, %rd658;
	add.s64 	%rd661, %rd660, -4294967295;
	selp.b64 	%rd662, %rd661, %rd660, %p170;
	selp.b64 	%rd663, %rd662, %rd660, %p169;
	setp.gt.u64 	%p171, %rd663, -4294967296;
	add.s64 	%rd664, %rd663, 4294967295;
	selp.b64 	%rd665, %rd664, %rd663, %p171;
	setp.gt.u64 	%p172, %rd665, -4294967296;
	add.s64 	%rd666, %rd665, 4294967295;
	selp.b64 	%rd667, %rd666, %rd665, %p172;
	ld.const.u64 	%rd668, [%rd653+8];
	mul.lo.s64 	%rd669, %rd1315, %rd668;
	mul.hi.u64 	%rd670, %rd668, %rd1315;
	shl.b64 	%rd672, %rd670, 32;
	sub.s64 	%rd673, %rd669, %rd670;
	add.s64 	%rd674, %rd673, %rd672;
	setp.gt.u64 	%p173, %rd674, %rd669;
	setp.le.u64 	%p174, %rd670, %rd672;
	add.s64 	%rd675, %rd674, -4294967295;
	selp.b64 	%rd676, %rd675, %rd674, %p174;
	selp.b64 	%rd677, %rd676, %rd674, %p173;
	setp.gt.u64 	%p175, %rd677, -4294967296;
	add.s64 	%rd678, %rd677, 4294967295;
	selp.b64 	%rd679, %rd678, %rd677, %p175;
	add.s64 	%rd680, %rd679, %rd667;
	setp.lt.u64 	%p176, %rd680, %rd679;
	setp.gt.u64 	%p177, %rd680, -4294967296;
	add.s64 	%rd681, %rd680, 4294967295;
	selp.b64 	%rd682, %rd681, %rd680, %p177;
	selp.b64 	%rd683, %rd681, %rd682, %p176;
	ld.const.u64 	%rd684, [%rd653+16];
	mul.lo.s64 	%rd685, %rd1314, %rd684;
	mul.hi.u64 	%rd686, %rd684, %rd1314;
	shl.b64 	%rd688, %rd686, 32;
	sub.s64 	%rd689, %rd685, %rd686;
	add.s64 	%rd690, %rd689, %rd688;
	setp.gt.u64 	%p178, %rd690, %rd685;
	setp.le.u64 	%p179, %rd686, %rd688;
	add.s64 	%rd691, %rd690, -4294967295;
	selp.b64 	%rd692, %rd691, %rd690, %p179;
	selp.b64 	%rd693, %rd692, %rd690, %p178;
	setp.gt.u64 	%p180, %rd693, -4294967296;
	add.s64 	%rd694, %rd693, 4294967295;
	selp.b64 	%rd695, %rd694, %rd693, %p180;
	add.s64 	%rd696, %rd695, %rd683;
	setp.lt.u64 	%p181, %rd696, %rd695;
	setp.gt.u64 	%p182, %rd696, -4294967296;
	add.s64 	%rd697, %rd696, 4294967295;
	selp.b64 	%rd698, %rd697, %rd696, %p182;
	selp.b64 	%rd699, %rd697, %rd698, %p181;
	ld.const.u64 	%rd700, [%rd653+24];
	mul.lo.s64 	%rd701, %rd1313, %rd700;
	mul.hi.u64 	%rd702, %rd700, %rd1313;
	shl.b64 	%rd704, %rd702, 32;
	sub.s64 	%rd705, %rd701, %rd702;
	add.s64 	%rd706, %rd705, %rd704;
	setp.gt.u64 	%p183, %rd706, %rd701;
	setp.le.u64 	%p184, %rd702, %rd704;
	add.s64 	%rd707, %rd706, -4294967295;
	selp.b64 	%rd708, %rd707, %rd706, %p184;
	selp.b64 	%rd709, %rd708, %rd706, %p183;
	setp.gt.u64 	%p185, %rd709, -4294967296;
	add.s64 	%rd710, %rd709, 4294967295;
	selp.b64 	%rd711, %rd710, %rd709, %p185;
	add.s64 	%rd712, %rd711, %rd699;
	setp.lt.u64 	%p186, %rd712, %rd711;
	setp.gt.u64 	%p187, %rd712, -4294967296;
	add.s64 	%rd713, %rd712, 4294967295;
	selp.b64 	%rd714, %rd713, %rd712, %p187;
	selp.b64 	%rd715, %rd713, %rd714, %p186;
	ld.const.u64 	%rd716, [%rd653+32];
	mul.lo.s64 	%rd717, %rd1312, %rd716;
	mul.hi.u64 	%rd718, %rd716, %rd1312;
	shl.b64 	%rd720, %rd718, 32;
	sub.s64 	%rd721, %rd717, %rd718;
	add.s64 	%rd722, %rd721, %rd720;
	setp.gt.u64 	%p188, %rd722, %rd717;
	setp.le.u64 	%p189, %rd718, %rd720;
	add.s64 	%rd723, %rd722, -4294967295;
	selp.b64 	%rd724, %rd723, %rd722, %p189;
	selp.b64 	%rd725, %rd724, %rd722, %p188;
	setp.gt.u64 	%p190, %rd725, -4294967296;
	add.s64 	%rd726, %rd725, 4294967295;
	selp.b64 	%rd727, %rd726, %rd725, %p190;
	add.s64 	%rd728, %rd727, %rd715;
	setp.lt.u64 	%p191, %rd728, %rd727;
	setp.gt.u64 	%p192, %rd728, -4294967296;
	add.s64 	%rd729, %rd728, 4294967295;
	selp.b64 	%rd730, %rd729, %rd728, %p192;
	selp.b64 	%rd731, %rd729, %rd730, %p191;
	ld.const.u64 	%rd732, [%rd653+40];
	mul.lo.s64 	%rd733, %rd1311, %rd732;
	mul.hi.u64 	%rd734, %rd732, %rd1311;
	shl.b64 	%rd736, %rd734, 32;
	sub.s64 	%rd737, %rd733, %rd734;
	add.s64 	%rd738, %rd737, %rd736;
	setp.gt.u64 	%p193, %rd738, %rd733;
	setp.le.u64 	%p194, %rd734, %rd736;
	add.s64 	%rd739, %rd738, -4294967295;
	selp.b64 	%rd740, %rd739, %rd738, %p194;
	selp.b64 	%rd741, %rd740, %rd738, %p193;
	setp.gt.u64 	%p195, %rd741, -4294967296;
	add.s64 	%rd742, %rd741, 4294967295;
	selp.b64 	%rd743, %rd742, %rd741, %p195;
	add.s64 	%rd744, %rd743, %rd731;
	setp.lt.u64 	%p196, %rd744, %rd743;
	setp.gt.u64 	%p197, %rd744, -4294967296;
	add.s64 	%rd745, %rd744, 4294967295;
	selp.b64 	%rd746, %rd745, %rd744, %p197;
	selp.b64 	%rd747, %rd745, %rd746, %p196;
	ld.const.u64 	%rd748, [%rd653+48];
	mul.lo.s64 	%rd749, %rd1310, %rd748;
	mul.hi.u64 	%rd750, %rd748, %rd1310;
	shl.b64 	%rd752, %rd750, 32;
	sub.s64 	%rd753, %rd749, %rd750;
	add.s64 	%rd754, %rd753, %rd752;
	setp.gt.u64 	%p198, %rd754, %rd749;
	setp.le.u64 	%p199, %rd750, %rd752;
	add.s64 	%rd755, %rd754, -4294967295;
	selp.b64 	%rd756, %rd755, %rd754, %p199;
	selp.b64 	%rd757, %rd756, %rd754, %p198;
	setp.gt.u64 	%p200, %rd757, -4294967296;
	add.s64 	%rd758, %rd757, 4294967295;
	selp.b64 	%rd759, %rd758, %rd757, %p200;
	add.s64 	%rd760, %rd759, %rd747;
	setp.lt.u64 	%p201, %rd760, %rd759;
	setp.gt.u64 	%p202, %rd760, -4294967296;
	add.s64 	%rd761, %rd760, 4294967295;
	selp.b64 	%rd762, %rd761, %rd760, %p202;
	selp.b64 	%rd763, %rd761, %rd762, %p201;
	ld.const.u64 	%rd764, [%rd653+56];
	mul.lo.s64 	%rd765, %rd1309, %rd764;
	mul.hi.u64 	%rd766, %rd764, %rd1309;
	shl.b64 	%rd768, %rd766, 32;
	sub.s64 	%rd769, %rd765, %rd766;
	add.s64 	%rd770, %rd769, %rd768;
	setp.gt.u64 	%p203, %rd770, %rd765;
	setp.le.u64 	%p204, %rd766, %rd768;
	add.s64 	%rd771, %rd770, -4294967295;
	selp.b64 	%rd772, %rd771, %rd770, %p204;
	selp.b64 	%rd773, %rd772, %rd770, %p203;
	setp.gt.u64 	%p205, %rd773, -4294967296;
	add.s64 	%rd774, %rd773, 4294967295;
	selp.b64 	%rd775, %rd774, %rd773, %p205;
	add.s64 	%rd776, %rd775, %rd763;
	setp.lt.u64 	%p206, %rd776, %rd775;
	setp.gt.u64 	%p207, %rd776, -4294967296;
	add.s64 	%rd777, %rd776, 4294967295;
	selp.b64 	%rd778, %rd777, %rd776, %p207;
	selp.b64 	%rd779, %rd777, %rd778, %p206;
	st.local.u64 	[%rd650], %rd779;
	add.s32 	%r33, %r33, 1;
	setp.ne.s32 	%p208, %r33, 8;
	@%p208 bra 	$L__BB1_7;
	ld.local.v2.u64 	{%rd1316, %rd1315}, [%rd1];
	ld.local.v2.u64 	{%rd1314, %rd1313}, [%rd1+16];
	ld.local.v2.u64 	{%rd1312, %rd1311}, [%rd1+32];
	ld.local.v2.u64 	{%rd1310, %rd1309}, [%rd1+48];
	setp.ne.s32 	%p209, %r7, 26;
	mov.u32 	%r32, %r7;
	@%p209 bra 	$L__BB1_6;
	mov.b32 	%r34, 26;
$L__BB1_10:
	add.s32 	%r11, %r34, 1;
	mul.wide.u32 	%rd782, %r34, 64;
	mov.u64 	%rd783, POSEIDON_RC;
	add.s64 	%rd784, %rd783, %rd782;
	ld.const.u64 	%rd785, [%rd784];
	add.s64 	%rd786, %rd785, %rd1316;
	setp.lt.u64 	%p210, %rd786, %rd785;
	setp.gt.u64 	%p211, %rd786, -4294967296;
	add.s64 	%rd787, %rd786, 4294967295;
	selp.b64 	%rd788, %rd787, %rd786, %p211;
	selp.b64 	%rd789, %rd787, %rd788, %p210;
	ld.const.u64 	%rd790, [%rd784+8];
	add.s64 	%rd791, %rd790, %rd1315;
	setp.lt.u64 	%p212, %rd791, %rd790;
	setp.gt.u64 	%p213, %rd791, -4294967296;
	add.s64 	%rd792, %rd791, 4294967295;
	selp.b64 	%rd793, %rd792, %rd791, %p213;
	selp.b64 	%rd794, %rd792, %rd793, %p212;
	ld.const.u64 	%rd795, [%rd784+16];
	add.s64 	%rd796, %rd795, %rd1314;
	setp.lt.u64 	%p214, %rd796, %rd795;
	setp.gt.u64 	%p215, %rd796, -4294967296;
	add.s64 	%rd797, %rd796, 4294967295;
	selp.b64 	%rd798, %rd797, %rd796, %p215;
	selp.b64 	%rd799, %rd797, %rd798, %p214;
	ld.const.u64 	%rd800, [%rd784+24];
	add.s64 	%rd801, %rd800, %rd1313;
	setp.lt.u64 	%p216, %rd801, %rd800;
	setp.gt.u64 	%p217, %rd801, -4294967296;
	add.s64 	%rd802, %rd801, 4294967295;
	selp.b64 	%rd803, %rd802, %rd801, %p217;
	selp.b64 	%rd804, %rd802, %rd803, %p216;
	ld.const.u64 	%rd805, [%rd784+32];
	add.s64 	%rd806, %rd805, %rd1312;
	setp.lt.u64 	%p218, %rd806, %rd805;
	setp.gt.u64 	%p219, %rd806, -4294967296;
	add.s64 	%rd807, %rd806, 4294967295;
	selp.b64 	%rd808, %rd807, %rd806, %p219;
	selp.b64 	%rd809, %rd807, %rd808, %p218;
	ld.const.u64 	%rd810, [%rd784+40];
	add.s64 	%rd811, %rd810, %rd1311;
	setp.lt.u64 	%p220, %rd811, %rd810;
	setp.gt.u64 	%p221, %rd811, -4294967296;
	add.s64 	%rd812, %rd811, 4294967295;
	selp.b64 	%rd813, %rd812, %rd811, %p221;
	selp.b64 	%rd814, %rd812, %rd813, %p220;
	ld.const.u64 	%rd815, [%rd784+48];
	add.s64 	%rd816, %rd815, %rd1310;
	setp.lt.u64 	%p222, %rd816, %rd815;
	setp.gt.u64 	%p223, %rd816, -4294967296;
	add.s64 	%rd817, %rd816, 4294967295;
	selp.b64 	%rd818, %rd817, %rd816, %p223;
	selp.b64 	%rd819, %rd817, %rd818, %p222;
	ld.const.u64 	%rd820, [%rd784+56];
	add.s64 	%rd821, %rd820, %rd1309;
	setp.lt.u64 	%p224, %rd821, %rd820;
	setp.gt.u64 	%p225, %rd821, -4294967296;
	add.s64 	%rd822, %rd821, 4294967295;
	selp.b64 	%rd823, %rd822, %rd821, %p225;
	selp.b64 	%rd824, %rd822, %rd823, %p224;
	mul.lo.s64 	%rd825, %rd789, %rd789;
	mul.hi.u64 	%rd826, %rd789, %rd789;
	shl.b64 	%rd828, %rd826, 32;
	sub.s64 	%rd829, %rd825, %rd826;
	add.s64 	%rd830, %rd829, %rd828;
	setp.gt.u64 	%p226, %rd830, %rd825;
	setp.le.u64 	%p227, %rd826, %rd828;
	add.s64 	%rd831, %rd830, -4294967295;
	selp.b64 	%rd832, %rd831, %rd830, %p227;
	selp.b64 	%rd833, %rd832, %rd830, %p226;
	setp.gt.u64 	%p228, %rd833, -4294967296;
	add.s64 	%rd834, %rd833, 4294967295;
	selp.b64 	%rd835, %rd834, %rd833, %p228;
	mul.lo.s64 	%rd836, %rd835, %rd835;
	mul.hi.u64 	%rd837, %rd835, %rd835;
	shl.b64 	%rd839, %rd837, 32;
	sub.s64 	%rd840, %rd836, %rd837;
	add.s64 	%rd841, %rd840, %rd839;
	setp.gt.u64 	%p229, %rd841, %rd836;
	setp.le.u64 	%p230, %rd837, %rd839;
	add.s64 	%rd842, %rd841, -4294967295;
	selp.b64 	%rd843, %rd842, %rd841, %p230;
	selp.b64 	%rd844, %rd843, %rd841, %p229;
	setp.gt.u64 	%p231, %rd844, -4294967296;
	add.s64 	%rd845, %rd844, 4294967295;
	selp.b64 	%rd846, %rd845, %rd844, %p231;
	mul.lo.s64 	%rd847, %rd835, %rd789;
	mul.hi.u64 	%rd848, %rd835, %rd789;
	shl.b64 	%rd850, %rd848, 32;
	sub.s64 	%rd851, %rd847, %rd848;
	add.s64 	%rd852, %rd851, %rd850;
	setp.gt.u64 	%p232, %rd852, %rd847;
	setp.le.u64 	%p233, %rd848, %rd850;
	add.s64 	%rd853, %rd852, -4294967295;
	selp.b64 	%rd854, %rd853, %rd852, %p233;
	selp.b64 	%rd855, %rd854, %rd852, %p232;
	setp.gt.u64 	%p234, %rd855, -4294967296;
	add.s64 	%rd856, %rd855, 4294967295;
	selp.b64 	%rd857, %rd856, %rd855, %p234;
	mul.lo.s64 	%rd858, %rd846, %rd857;
	mul.hi.u64 	%rd859, %rd846, %rd857;
	shl.b64 	%rd861, %rd859, 32;
	sub.s64 	%rd862, %rd858, %rd859;
	add.s64 	%rd863, %rd862, %rd861;
	setp.gt.u64 	%p235, %rd863, %rd858;
	setp.le.u64 	%p236, %rd859, %rd861;
	add.s64 	%rd864, %rd863, -4294967295;
	selp.b64 	%rd865, %rd864, %rd863, %p236;
	selp.b64 	%rd866, %rd865, %rd863, %p235;
	setp.gt.u64 	%p237, %rd866, -4294967296;
	add.s64 	%rd867, %rd866, 4294967295;
	selp.b64 	%rd53, %rd867, %rd866, %p237;
	mul.lo.s64 	%rd868, %rd794, %rd794;
	mul.hi.u64 	%rd869, %rd794, %rd794;
	shl.b64 	%rd871, %rd869, 32;
	sub.s64 	%rd872, %rd868, %rd869;
	add.s64 	%rd873, %rd872, %rd871;
	setp.gt.u64 	%p238, %rd873, %rd868;
	setp.le.u64 	%p239, %rd869, %rd871;
	add.s64 	%rd874, %rd873, -4294967295;
	selp.b64 	%rd875, %rd874, %rd873, %p239;
	selp.b64 	%rd876, %rd875, %rd873, %p238;
	setp.gt.u64 	%p240, %rd876, -4294967296;
	add.s64 	%rd877, %rd876, 4294967295;
	selp.b64 	%rd878, %rd877, %rd876, %p240;
	mul.lo.s64 	%rd879, %rd878, %rd878;
	mul.hi.u64 	%rd880, %rd878, %rd878;
	shl.b64 	%rd882, %rd880, 32;
	sub.s64 	%rd883, %rd879, %rd880;
	add.s64 	%rd884, %rd883, %rd882;
	setp.gt.u64 	%p241, %rd884, %rd879;
	setp.le.u64 	%p242, %rd880, %rd882;
	add.s64 	%rd885, %rd884, -4294967295;
	selp.b64 	%rd886, %rd885, %rd884, %p242;
	selp.b64 	%rd887, %rd886, %rd884, %p241;
	setp.gt.u64 	%p243, %rd887, -4294967296;
	add.s64 	%rd888, %rd887, 4294967295;
	selp.b64 	%rd889, %rd888, %rd887, %p243;
	mul.lo.s64 	%rd890, %rd878, %rd794;
	mul.hi.u64 	%rd891, %rd878, %rd794;
	shl.b64 	%rd893, %rd891, 32;
	sub.s64 	%rd894, %rd890, %rd891;
	add.s64 	%rd895, %rd894, %rd893;
	setp.gt.u64 	%p244, %rd895, %rd890;
	setp.le.u64 	%p245, %rd891, %rd893;
	add.s64 	%rd896, %rd895, -4294967295;
	selp.b64 	%rd897, %rd896, %rd895, %p245;
	selp.b64 	%rd898, %rd897, %rd895, %p244;
	setp.gt.u64 	%p246, %rd898, -4294967296;
	add.s64 	%rd899, %rd898, 4294967295;
	selp.b64 	%rd900, %rd899, %rd898, %p246;
	mul.lo.s64 	%rd901, %rd889, %rd900;
	mul.hi.u64 	%rd902, %rd889, %rd900;
	shl.b64 	%rd904, %rd902, 32;
	sub.s64 	%rd905, %rd901, %rd902;
	add.s64 	%rd906, %rd905, %rd904;
	setp.gt.u64 	%p247, %rd906, %rd901;
	setp.le.u64 	%p248, %rd902, %rd904;
	add.s64 	%rd907, %rd906, -4294967295;
	selp.b64 	%rd908, %rd907, %rd906, %p248;
	selp.b64 	%rd909, %rd908, %rd906, %p247;
	setp.gt.u64 	%p249, %rd909, -4294967296;
	add.s64 	%rd910, %rd909, 4294967295;
	selp.b64 	%rd54, %rd910, %rd909, %p249;
	mul.lo.s64 	%rd911, %rd799, %rd799;
	mul.hi.u64 	%rd912, %rd799, %rd799;
	shl.b64 	%rd914, %rd912, 32;
	sub.s64 	%rd915, %rd911, %rd912;
	add.s64 	%rd916, %rd915, %rd914;
	setp.gt.u64 	%p250, %rd916, %rd911;
	setp.le.u64 	%p251, %rd912, %rd914;
	add.s64 	%rd917, %rd916, -4294967295;
	selp.b64 	%rd918, %rd917, %rd916, %p251;
	selp.b64 	%rd919, %rd918, %rd916, %p250;
	setp.gt.u64 	%p252, %rd919, -4294967296;
	add.s64 	%rd920, %rd919, 4294967295;
	selp.b64 	%rd921, %rd920, %rd919, %p252;
	mul.lo.s64 	%rd922, %rd921, %rd921;
	mul.hi.u64 	%rd923, %rd921, %rd921;
	shl.b64 	%rd925, %rd923, 32;
	sub.s64 	%rd926, %rd922, %rd923;
	add.s64 	%rd927, %rd926, %rd925;
	setp.gt.u64 	%p253, %rd927, %rd922;
	setp.le.u64 	%p254, %rd923, %rd925;
	add.s64 	%rd928, %rd927, -4294967295;
	selp.b64 	%rd929, %rd928, %rd927, %p254;
	selp.b64 	%rd930, %rd929, %rd927, %p253;
	setp.gt.u64 	%p255, %rd930, -4294967296;
	add.s64 	%rd931, %rd930, 4294967295;
	selp.b64 	%rd932, %rd931, %rd930, %p255;
	mul.lo.s64 	%rd933, %rd921, %rd799;
	mul.hi.u64 	%rd934, %rd921, %rd799;
	shl.b64 	%rd936, %rd934, 32;
	sub.s64 	%rd937, %rd933, %rd934;
	add.s64 	%rd938, %rd937, %rd936;
	setp.gt.u64 	%p256, %rd938, %rd933;
	setp.le.u64 	%p257, %rd934, %rd936;
	add.s64 	%rd939, %rd938, -4294967295;
	selp.b64 	%rd940, %rd939, %rd938, %p257;
	selp.b64 	%rd941, %rd940, %rd938, %p256;
	setp.gt.u64 	%p258, %rd941, -4294967296;
	add.s64 	%rd942, %rd941, 4294967295;
	selp.b64 	%rd943, %rd942, %rd941, %p258;
	mul.lo.s64 	%rd944, %rd932, %rd943;
	mul.hi.u64 	%rd945, %rd932, %rd943;
	shl.b64 	%rd947, %rd945, 32;
	sub.s64 	%rd948, %rd944, %rd945;
	add.s64 	%rd949, %rd948, %rd947;
	setp.gt.u64 	%p259, %rd949, %rd944;
	setp.le.u64 	%p260, %rd945, %rd947;
	add.s64 	%rd950, %rd949, -4294967295;
	selp.b64 	%rd951, %rd950, %rd949, %p260;
	selp.b64 	%rd952, %rd951, %rd949, %p259;
	setp.gt.u64 	%p261, %rd952, -4294967296;
	add.s64 	%rd953, %rd952, 4294967295;
	selp.b64 	%rd55, %rd953, %rd952, %p261;
	mul.lo.s64 	%rd954, %rd804, %rd804;
	mul.hi.u64 	%rd955, %rd804, %rd804;
	shl.b64 	%rd957, %rd955, 32;
	sub.s64 	%rd958, %rd954, %rd955;
	add.s64 	%rd959, %rd958, %rd957;
	setp.gt.u64 	%p262, %rd959, %rd954;
	setp.le.u64 	%p263, %rd955, %rd957;
	add.s64 	%rd960, %rd959, -4294967295;
	selp.b64 	%rd961, %rd960, %rd959, %p263;
	selp.b64 	%rd962, %rd961, %rd959, %p262;
	setp.gt.u64 	%p264, %rd962, -4294967296;
	add.s64 	%rd963, %rd962, 4294967295;
	selp.b64 	%rd964, %rd963, %rd962, %p264;
	mul.lo.s64 	%rd965, %rd964, %rd964;
	mul.hi.u64 	%rd966, %rd964, %rd964;
	shl.b64 	%rd968, %rd966, 32;
	sub.s64 	%rd969, %rd965, %rd966;
	add.s64 	%rd970, %rd969, %rd968;
	setp.gt.u64 	%p265, %rd970, %rd965;
	setp.le.u64 	%p266, %rd966, %rd968;
	add.s64 	%rd971, %rd970, -4294967295;
	selp.b64 	%rd972, %rd971, %rd970, %p266;
	selp.b64 	%rd973, %rd972, %rd970, %p265;
	setp.gt.u64 	%p267, %rd973, -4294967296;
	add.s64 	%rd974, %rd973, 4294967295;
	selp.b64 	%rd975, %rd974, %rd973, %p267;
	mul.lo.s64 	%rd976, %rd964, %rd804;
	mul.hi.u64 	%rd977, %rd964, %rd804;
	shl.b64 	%rd979, %rd977, 32;
	sub.s64 	%rd980, %rd976, %rd977;
	add.s64 	%rd981, %rd980, %rd979;
	setp.gt.u64 	%p268, %rd981, %rd976;
	setp.le.u64 	%p269, %rd977, %rd979;
	add.s64 	%rd982, %rd981, -4294967295;
	selp.b64 	%rd983, %rd982, %rd981, %p269;
	selp.b64 	%rd984, %rd983, %rd981, %p268;
	setp.gt.u64 	%p270, %rd984, -4294967296;
	add.s64 	%rd985, %rd984, 4294967295;
	selp.b64 	%rd986, %rd985, %rd984, %p270;
	mul.lo.s64 	%rd987, %rd975, %rd986;
	mul.hi.u64 	%rd988, %rd975, %rd986;
	shl.b64 	%rd990, %rd988, 32;
	sub.s64 	%rd991, %rd987, %rd988;
	add.s64 	%rd992, %rd991, %rd990;
	setp.gt.u64 	%p271, %rd992, %rd987;
	setp.le.u64 	%p272, %rd988, %rd990;
	add.s64 	%rd993, %rd992, -4294967295;
	selp.b64 	%rd994, %rd993, %rd992, %p272;
	selp.b64 	%rd995, %rd994, %rd992, %p271;
	setp.gt.u64 	%p273, %rd995, -4294967296;
	add.s64 	%rd996, %rd995, 4294967295;
	selp.b64 	%rd56, %rd996, %rd995, %p273;
	mul.lo.s64 	%rd997, %rd809, %rd809;
	mul.hi.u64 	%rd998, %rd809, %rd809;
	shl.b64 	%rd1000, %rd998, 32;
	sub.s64 	%rd1001, %rd997, %rd998;
	add.s64 	%rd1002, %rd1001, %rd1000;
	setp.gt.u64 	%p274, %rd1002, %rd997;
	setp.le.u64 	%p275, %rd998, %rd1000;
	add.s64 	%rd1003, %rd1002, -4294967295;
	selp.b64 	%rd1004, %rd1003, %rd1002, %p275;
	selp.b64 	%rd1005, %rd1004, %rd1002, %p274;
	setp.gt.u64 	%p276, %rd1005, -4294967296;
	add.s64 	%rd1006, %rd1005, 4294967295;
	selp.b64 	%rd1007, %rd1006, %rd1005, %p276;
	mul.lo.s64 	%rd1008, %rd1007, %rd1007;
	mul.hi.u64 	%rd1009, %rd1007, %rd1007;
	shl.b64 	%rd1011, %rd1009, 32;
	sub.s64 	%rd1012, %rd1008, %rd1009;
	add.s64 	%rd1013, %rd1012, %rd1011;
	setp.gt.u64 	%p277, %rd1013, %rd1008;
	setp.le.u64 	%p278, %rd1009, %rd1011;
	add.s64 	%rd1014, %rd1013, -4294967295;
	selp.b64 	%rd1015, %rd1014, %rd1013, %p278;
	selp.b64 	%rd1016, %rd1015, %rd1013, %p277;
	setp.gt.u64 	%p279, %rd1016, -4294967296;
	add.s64 	%rd1017, %rd1016, 4294967295;
	selp.b64 	%rd1018, %rd1017, %rd1016, %p279;
	mul.lo.s64 	%rd1019, %rd1007, %rd809;
	mul.hi.u64 	%rd1020, %rd1007, %rd809;
	shl.b64 	%rd1022, %rd1020, 32;
	sub.s64 	%rd1023, %rd1019, %rd1020;
	add.s64 	%rd1024, %rd1023, %rd1022;
	setp.gt.u64 	%p280, %rd1024, %rd1019;
	setp.le.u64 	%p281, %rd1020, %rd1022;
	add.s64 	%rd1025, %rd1024, -4294967295;
	selp.b64 	%rd1026, %rd1025, %rd1024, %p281;
	selp.b64 	%rd1027, %rd1026, %rd1024, %p280;
	setp.gt.u64 	%p282, %rd1027, -4294967296;
	add.s64 	%rd1028, %rd1027, 4294967295;
	selp.b64 	%rd1029, %rd1028, %rd1027, %p282;
	mul.lo.s64 	%rd1030, %rd1018, %rd1029;
	mul.hi.u64 	%rd1031, %rd1018, %rd1029;
	shl.b64 	%rd1033, %rd1031, 32;
	sub.s64 	%rd1034, %rd1030, %rd1031;
	add.s64 	%rd1035, %rd1034, %rd1033;
	setp.gt.u64 	%p283, %rd1035, %rd1030;
	setp.le.u64 	%p284, %rd1031, %rd1033;
	add.s64 	%rd1036, %rd1035, -4294967295;
	selp.b64 	%rd1037, %rd1036, %rd1035, %p284;
	selp.b64 	%rd1038, %rd1037, %rd1035, %p283;
	setp.gt.u64 	%p285, %rd1038, -4294967296;
	add.s64 	%rd1039, %rd1038, 4294967295;
	selp.b64 	%rd57, %rd1039, %rd1038, %p285;
	mul.lo.s64 	%rd1040, %rd814, %rd814;
	mul.hi.u64 	%rd1041, %rd814, %rd814;
	shl.b64 	%rd1043, %rd1041, 32;
	sub.s64 	%rd1044, %rd1040, %rd1041;
	add.s64 	%rd1045, %rd1044, %rd1043;
	setp.gt.u64 	%p286, %rd1045, %rd1040;
	setp.le.u64 	%p287, %rd1041, %rd1043;
	add.s64 	%rd1046, %rd1045, -4294967295;
	selp.b64 	%rd1047, %rd1046, %rd1045, %p287;
	selp.b64 	%rd1048, %rd1047, %rd1045, %p286;
	setp.gt.u64 	%p288, %rd1048, -4294967296;
	add.s64 	%rd1049, %rd1048, 4294967295;
	selp.b64 	%rd1050, %rd1049, %rd1048, %p288;
	mul.lo.s64 	%rd1051, %rd1050, %rd1050;
	mul.hi.u64 	%rd1052, %rd1050, %rd1050;
	shl.b64 	%rd1054, %rd1052, 32;
	sub.s64 	%rd1055, %rd1051, %rd1052;
	add.s64 	%rd1056, %rd1055, %rd1054;
	setp.gt.u64 	%p289, %rd1056, %rd1051;
	setp.le.u64 	%p290, %rd1052, %rd1054;
	add.s64 	%rd1057, %rd1056, -4294967295;
	selp.b64 	%rd1058, %rd1057, %rd1056, %p290;
	selp.b64 	%rd1059, %rd1058, %rd1056, %p289;
	setp.gt.u64 	%p291, %rd1059, -4294967296;
	add.s64 	%rd1060, %rd1059, 4294967295;
	selp.b64 	%rd1061, %rd1060, %rd1059, %p291;
	mul.lo.s64 	%rd1062, %rd1050, %rd814;
	mul.hi.u64 	%rd1063, %rd1050, %rd814;
	shl.b64 	%rd1065, %rd1063, 32;
	sub.s64 	%rd1066, %rd1062, %rd1063;
	add.s64 	%rd1067, %rd1066, %rd1065;
	setp.gt.u64 	%p292, %rd1067, %rd1062;
	setp.le.u64 	%p293, %rd1063, %rd1065;
	add.s64 	%rd1068, %rd1067, -4294967295;
	selp.b64 	%rd1069, %rd1068, %rd1067, %p293;
	selp.b64 	%rd1070, %rd1069, %rd1067, %p292;
	setp.gt.u64 	%p294, %rd1070, -4294967296;
	add.s64 	%rd1071, %rd1070, 4294967295;
	selp.b64 	%rd1072, %rd1071, %rd1070, %p294;
	mul.lo.s64 	%rd1073, %rd1061, %rd1072;
	mul.hi.u64 	%rd1074, %rd1061, %rd1072;
	shl.b64 	%rd1076, %rd1074, 32;
	sub.s64 	%rd1077, %rd1073, %rd1074;
	add.s64 	%rd1078, %rd1077, %rd1076;
	setp.gt.u64 	%p295, %rd1078, %rd1073;
	setp.le.u64 	%p296, %rd1074, %rd1076;
	add.s64 	%rd1079, %rd1078, -4294967295;
	selp.b64 	%rd1080, %rd1079, %rd1078, %p296;
	selp.b64 	%rd1081, %rd1080, %rd1078, %p295;
	setp.gt.u64 	%p297, %rd1081, -4294967296;
	add.s64 	%rd1082, %rd1081, 4294967295;
	selp.b64 	%rd58, %rd1082, %rd1081, %p297;
	mul.lo.s64 	%rd1083, %rd819, %rd819;
	mul.hi.u64 	%rd1084, %rd819, %rd819;
	shl.b64 	%rd1086, %rd1084, 32;
	sub.s64 	%rd1087, %rd1083, %rd1084;
	add.s64 	%rd1088, %rd1087, %rd1086;
	setp.gt.u64 	%p298, %rd1088, %rd1083;
	setp.le.u64 	%p299, %rd1084, %rd1086;
	add.s64 	%rd1089, %rd1088, -4294967295;
	selp.b64 	%rd1090, %rd1089, %rd1088, %p299;
	selp.b64 	%rd1091, %rd1090, %rd1088, %p298;
	setp.gt.u64 	%p300, %rd1091, -4294967296;
	add.s64 	%rd1092, %rd1091, 4294967295;
	selp.b64 	%rd1093, %rd1092, %rd1091, %p300;
	mul.lo.s64 	%rd1094, %rd1093, %rd1093;
	mul.hi.u64 	%rd1095, %rd1093, %rd1093;
	shl.b64 	%rd1097, %rd1095, 32;
	sub.s64 	%rd1098, %rd1094, %rd1095;
	add.s64 	%rd1099, %rd1098, %rd1097;
	setp.gt.u64 	%p301, %rd1099, %rd1094;
	setp.le.u64 	%p302, %rd1095, %rd1097;
	add.s64 	%rd1100, %rd1099, -4294967295;
	selp.b64 	%rd1101, %rd1100, %rd1099, %p302;
	selp.b64 	%rd1102, %rd1101, %rd1099, %p301;
	setp.gt.u64 	%p303, %rd1102, -4294967296;
	add.s64 	%rd1103, %rd1102, 4294967295;
	selp.b64 	%rd1104, %rd1103, %rd1102, %p303;
	mul.lo.s64 	%rd1105, %rd1093, %rd819;
	mul.hi.u64 	%rd1106, %rd1093, %rd819;
	shl.b64 	%rd1108, %rd1106, 32;
	sub.s64 	%rd1109, %rd1105, %rd1106;
	add.s64 	%rd1110, %rd1109, %rd1108;
	setp.gt.u64 	%p304, %rd1110, %rd1105;
	setp.le.u64 	%p305, %rd1106, %rd1108;
	add.s64 	%rd1111, %rd1110, -4294967295;
	selp.b64 	%rd1112, %rd1111, %rd1110, %p305;
	selp.b64 	%rd1113, %rd1112, %rd1110, %p304;
	setp.gt.u64 	%p306, %rd1113, -4294967296;
	add.s64 	%rd1114, %rd1113, 4294967295;
	selp.b64 	%rd1115, %rd1114, %rd1113, %p306;
	mul.lo.s64 	%rd1116, %rd1104, %rd1115;
	mul.hi.u64 	%rd1117, %rd1104, %rd1115;
	shl.b64 	%rd1119, %rd1117, 32;
	sub.s64 	%rd1120, %rd1116, %rd1117;
	add.s64 	%rd1121, %rd1120, %rd1119;
	setp.gt.u64 	%p307, %rd1121, %rd1116;
	setp.le.u64 	%p308, %rd1117, %rd1119;
	add.s64 	%rd1122, %rd1121, -4294967295;
	selp.b64 	%rd1123, %rd1122, %rd1121, %p308;
	selp.b64 	%rd1124, %rd1123, %rd1121, %p307;
	setp.gt.u64 	%p309, %rd1124, -4294967296;
	add.s64 	%rd1125, %rd1124, 4294967295;
	selp.b64 	%rd59, %rd1125, %rd1124, %p309;
	mul.lo.s64 	%rd1126, %rd824, %rd824;
	mul.hi.u64 	%rd1127, %rd824, %rd824;
	shl.b64 	%rd1129, %rd1127, 32;
	sub.s64 	%rd1130, %rd1126, %rd1127;
	add.s64 	%rd1131, %rd1130, %rd1129;
	setp.gt.u64 	%p310, %rd1131, %rd1126;
	setp.le.u64 	%p311, %rd1127, %rd1129;
	add.s64 	%rd1132, %rd1131, -4294967295;
	selp.b64 	%rd1133, %rd1132, %rd1131, %p311;
	selp.b64 	%rd1134, %rd1133, %rd1131, %p310;
	setp.gt.u64 	%p312, %rd1134, -4294967296;
	add.s64 	%rd1135, %rd1134, 4294967295;
	selp.b64 	%rd1136, %rd1135, %rd1134, %p312;
	mul.lo.s64 	%rd1137, %rd1136, %rd1136;
	mul.hi.u64 	%rd1138, %rd1136, %rd1136;
	shl.b64 	%rd1140, %rd1138, 32;
	sub.s64 	%rd1141, %rd1137, %rd1138;
	add.s64 	%rd1142, %rd1141, %rd1140;
	setp.gt.u64 	%p313, %rd1142, %rd1137;
	setp.le.u64 	%p314, %rd1138, %rd1140;
	add.s64 	%rd1143, %rd1142, -4294967295;
	selp.b64 	%rd1144, %rd1143, %rd1142, %p314;
	selp.b64 	%rd1145, %rd1144, %rd1142, %p313;
	setp.gt.u64 	%p315, %rd1145, -4294967296;
	add.s64 	%rd1146, %rd1145, 4294967295;
	selp.b64 	%rd1147, %rd1146, %rd1145, %p315;
	mul.lo.s64 	%rd1148, %rd1136, %rd824;
	mul.hi.u64 	%rd1149, %rd1136, %rd824;
	shl.b64 	%rd1151, %rd1149, 32;
	sub.s64 	%rd1152, %rd1148, %rd1149;
	add.s64 	%rd1153, %rd1152, %rd1151;
	setp.gt.u64 	%p316, %rd1153, %rd1148;
	setp.le.u64 	%p317, %rd1149, %rd1151;
	add.s64 	%rd1154, %rd1153, -4294967295;
	selp.b64 	%rd1155, %rd1154, %rd1153, %p317;
	selp.b64 	%rd1156, %rd1155, %rd1153, %p316;
	setp.gt.u64 	%p318, %rd1156, -4294967296;
	add.s64 	%rd1157, %rd1156, 4294967295;
	selp.b64 	%rd1158, %rd1157, %rd1156, %p318;
	mul.lo.s64 	%rd1159, %rd1147, %rd1158;
	mul.hi.u64 	%rd1160, %rd1147, %rd1158;
	shl.b64 	%rd1162, %rd1160, 32;
	sub.s64 	%rd1163, %rd1159, %rd1160;
	add.s64 	%rd1164, %rd1163, %rd1162;
	setp.gt.u64 	%p319, %rd1164, %rd1159;
	setp.le.u64 	%p320, %rd1160, %rd1162;
	add.s64 	%rd1165, %rd1164, -4294967295;
	selp.b64 	%rd1166, %rd1165, %rd1164, %p320;
	selp.b64 	%rd1167, %rd1166, %rd1164, %p319;
	setp.gt.u64 	%p321, %rd1167, -4294967296;
	add.s64 	%rd1168, %rd1167, 4294967295;
	selp.b64 	%rd60, %rd1168, %rd1167, %p321;
	mov.u64 	%rd1169, POSEIDON_MDS;
	add.s64 	%rd1325, %rd1169, 32;
	mov.b32 	%r35, 0;
	mov.b64 	%rd1326, 0;
$L__BB1_11:
	add.s64 	%rd1170, %rd1, %rd1326;
	ld.const.u64 	%rd1171, [%rd1325+-32];
	mul.lo.s64 	%rd1172, %rd53, %rd1171;
	mul.hi.u64 	%rd1173, %rd1171, %rd53;
	shl.b64 	%rd1175, %rd1173, 32;
	sub.s64 	%rd1176, %rd1172, %rd1173;
	add.s64 	%rd1177, %rd1176, %rd1175;
	setp.gt.u64 	%p322, %rd1177, %rd1172;
	setp.le.u64 	%p323, %rd1173, %rd1175;
	add.s64 	%rd1178, %rd1177, -4294967295;
	selp.b64 	%rd1179, %rd1178, %rd1177, %p323;
	selp.b64 	%rd1180, %rd1179, %rd1177, %p322;
	setp.gt.u64 	%p324, %rd1180, -4294967296;
	add.s64 	%rd1181, %rd1180, 4294967295;
	selp.b64 	%rd1182, %rd1181, %rd1180, %p324;
	setp.gt.u64 	%p325, %rd1182, -4294967296;
	add.s64 	%rd1183, %rd1182, 4294967295;
	selp.b64 	%rd1184, %rd1183, %rd1182, %p325;
	ld.const.u64 	%rd1185, [%rd1325+-24];
	mul.lo.s64 	%rd1186, %rd54, %rd1185;
	mul.hi.u64 	%rd1187, %rd1185, %rd54;
	shl.b64 	%rd1189, %rd1187, 32;
	sub.s64 	%rd1190, %rd1186, %rd1187;
	add.s64 	%rd1191, %rd1190, %rd1189;
	setp.gt.u64 	%p326, %rd1191, %rd1186;
	setp.le.u64 	%p327, %rd1187, %rd1189;
	add.s64 	%rd1192, %rd1191, -4294967295;
	selp.b64 	%rd1193, %rd1192, %rd1191, %p327;
	selp.b64 	%rd1194, %rd1193, %rd1191, %p326;
	setp.gt.u64 	%p328, %rd1194, -4294967296;
	add.s64 	%rd1195, %rd1194, 4294967295;
	selp.b64 	%rd1196, %rd1195, %rd1194, %p328;
	add.s64 	%rd1197, %rd1196, %rd1184;
	setp.lt.u64 	%p329, %rd1197, %rd1196;
	setp.gt.u64 	%p330, %rd1197, -4294967296;
	add.s64 	%rd1198, %rd1197, 4294967295;
	selp.b64 	%rd1199, %rd1198, %rd1197, %p330;
	selp.b64 	%rd1200, %rd1198, %rd1199, %p329;
	ld.const.u64 	%rd1201, [%rd1325+-16];
	mul.lo.s64 	%rd1202, %rd55, %rd1201;
	mul.hi.u64 	%rd1203, %rd1201, %rd55;
	shl.b64 	%rd1205, %rd1203, 32;
	sub.s64 	%rd1206, %rd1202, %rd1203;
	add.s64 	%rd1207, %rd1206, %rd1205;
	setp.gt.u64 	%p331, %rd1207, %rd1202;
	setp.le.u64 	%p332, %rd1203, %rd1205;
	add.s64 	%rd1208, %rd1207, -4294967295;
	selp.b64 	%rd1209, %rd1208, %rd1207, %p332;
	selp.b64 	%rd1210, %rd1209, %rd1207, %p331;
	setp.gt.u64 	%p333, %rd1210, -4294967296;
	add.s64 	%rd1211, %rd1210, 4294967295;
	selp.b64 	%rd1212, %rd1211, %rd1210, %p333;
	add.s64 	%rd1213, %rd1212, %rd1200;
	setp.lt.u64 	%p334, %rd1213, %rd1212;
	setp.gt.u64 	%p335, %rd1213, -4294967296;
	add.s64 	%rd1214, %rd1213, 4294967295;
	selp.b64 	%rd1215, %rd1214, %rd1213, %p335;
	selp.b64 	%rd1216, %rd1214, %rd1215, %p334;
	ld.const.u64 	%rd1217, [%rd1325+-8];
	mul.lo.s64 	%rd1218, %rd56, %rd1217;
	mul.hi.u64 	%rd1219, %rd1217, %rd56;
	shl.b64 	%rd1221, %rd1219, 32;
	sub.s64 	%rd1222, %rd1218, %rd1219;
	add.s64 	%rd1223, %rd1222, %rd1221;
	setp.gt.u64 	%p336, %rd1223, %rd1218;
	setp.le.u64 	%p337, %rd1219, %rd1221;
	add.s64 	%rd1224, %rd1223, -4294967295;
	selp.b64 	%rd1225, %rd1224, %rd1223, %p337;
	selp.b64 	%rd1226, %rd1225, %rd1223, %p336;
	setp.gt.u64 	%p338, %rd1226, -4294967296;
	add.s64 	%rd1227, %rd1226, 4294967295;
	selp.b64 	%rd1228, %rd1227, %rd1226, %p338;
	add.s64 	%rd1229, %rd1228, %rd1216;
	setp.lt.u64 	%p339, %rd1229, %rd1228;
	setp.gt.u64 	%p340, %rd1229, -4294967296;
	add.s64 	%rd1230, %rd1229, 4294967295;
	selp.b64 	%rd1231, %rd1230, %rd1229, %p340;
	selp.b64 	%rd1232, %rd1230, %rd1231, %p339;
	ld.const.u64 	%rd1233, [%rd1325];
	mul.lo.s64 	%rd1234, %rd57, %rd1233;
	mul.hi.u64 	%rd1235, %rd1233, %rd57;
	shl.b64 	%rd1237, %rd1235, 32;
	sub.s64 	%rd1238, %rd1234, %rd1235;
	add.s64 	%rd1239, %rd1238, %rd1237;
	setp.gt.u64 	%p341, %rd1239, %rd1234;
	setp.le.u64 	%p342, %rd1235, %rd1237;
	add.s64 	%rd1240, %rd1239, -4294967295;
	selp.b64 	%rd1241, %rd1240, %rd1239, %p342;
	selp.b64 	%rd1242, %rd1241, %rd1239, %p341;
	setp.gt.u64 	%p343, %rd1242, -4294967296;
	add.s64 	%rd1243, %rd1242, 4294967295;
	selp.b64 	%rd1244, %rd1243, %rd1242, %p343;
	add.s64 	%rd1245, %rd1244, %rd1232;
	setp.lt.u64 	%p344, %rd1245, %rd1244;
	setp.gt.u64 	%p345, %rd1245, -4294967296;
	add.s64 	%rd1246, %rd1245, 4294967295;
	selp.b64 	%rd1247, %rd1246, %rd1245, %p345;
	selp.b64 	%rd1248, %rd1246, %rd1247, %p344;
	ld.const.u64 	%rd1249, [%rd1325+8];
	mul.lo.s64 	%rd1250, %rd58, %rd1249;
	mul.hi.u64 	%rd1251, %rd1249, %rd58;
	shl.b64 	%rd1253, %rd1251, 32;
	sub.s64 	%rd1254, %rd1250, %rd1251;
	add.s64 	%rd1255, %rd1254, %rd1253;
	setp.gt.u64 	%p346, %rd1255, %rd1250;
	setp.le.u64 	%p347, %rd1251, %rd1253;
	add.s64 	%rd1256, %rd1255, -4294967295;
	selp.b64 	%rd1257, %rd1256, %rd1255, %p347;
	selp.b64 	%rd1258, %rd1257, %rd1255, %p346;
	setp.gt.u64 	%p348, %rd1258, -4294967296;
	add.s64 	%rd1259, %rd1258, 4294967295;
	selp.b64 	%rd1260, %rd1259, %rd1258, %p348;
	add.s64 	%rd1261, %rd1260, %rd1248;
	setp.lt.u64 	%p349, %rd1261, %rd1260;
	setp.gt.u64 	%p350, %rd1261, -4294967296;
	add.s64 	%rd1262, %rd1261, 4294967295;
	selp.b64 	%rd1263, %rd1262, %rd1261, %p350;
	selp.b64 	%rd1264, %rd1262, %rd1263, %p349;
	ld.const.u64 	%rd1265, [%rd1325+16];
	mul.lo.s64 	%rd1266, %rd59, %rd1265;
	mul.hi.u64 	%rd1267, %rd1265, %rd59;
	shl.b64 	%rd1269, %rd1267, 32;
	sub.s64 	%rd1270, %rd1266, %rd1267;
	add.s64 	%rd1271, %rd1270, %rd1269;
	setp.gt.u64 	%p351, %rd1271, %rd1266;
	setp.le.u64 	%p352, %rd1267, %rd1269;
	add.s64 	%rd1272, %rd1271, -4294967295;
	selp.b64 	%rd1273, %rd1272, %rd1271, %p352;
	selp.b64 	%rd1274, %rd1273, %rd1271, %p351;
	setp.gt.u64 	%p353, %rd1274, -4294967296;
	add.s64 	%rd1275, %rd1274, 4294967295;
	selp.b64 	%rd1276, %rd1275, %rd1274, %p353;
	add.s64 	%rd1277, %rd1276, %rd1264;
	setp.lt.u64 	%p354, %rd1277, %rd1276;
	setp.gt.u64 	%p355, %rd1277, -4294967296;
	add.s64 	%rd1278, %rd1277, 4294967295;
	selp.b64 	%rd1279, %rd1278, %rd1277, %p355;
	selp.b64 	%rd1280, %rd1278, %rd1279, %p354;
	ld.const.u64 	%rd1281, [%rd1325+24];
	mul.lo.s64 	%rd1282, %rd60, %rd1281;
	mul.hi.u64 	%rd1283, %rd1281, %rd60;
	shl.b64 	%rd1285, %rd1283, 32;
	sub.s64 	%rd1286, %rd1282, %rd1283;
	add.s64 	%rd1287, %rd1286, %rd1285;
	setp.gt.u64 	%p356, %rd1287, %rd1282;
	setp.le.u64 	%p357, %rd1283, %rd1285;
	add.s64 	%rd1288, %rd1287, -4294967295;
	selp.b64 	%rd1289, %rd1288, %rd1287, %p357;
	selp.b64 	%rd1290, %rd1289, %rd1287, %p356;
	setp.gt.u64 	%p358, %rd1290, -4294967296;
	add.s64 	%rd1291, %rd1290, 4294967295;
	selp.b64 	%rd1292, %rd1291, %rd1290, %p358;
	add.s64 	%rd1293, %rd1292, %rd1280;
	setp.lt.u64 	%p359, %rd1293, %rd1292;
	setp.gt.u64 	%p360, %rd1293, -4294967296;
	add.s64 	%rd1294, %rd1293, 4294967295;
	selp.b64 	%rd1295, %rd1294, %rd1293, %p360;
	selp.b64 	%rd1296, %rd1294, %rd1295, %p359;
	st.local.u64 	[%rd1170], %rd1296;
	add.s32 	%r35, %r35, 1;
	add.s64 	%rd1326, %rd1326, 8;
	add.s64 	%rd1325, %rd1325, 64;
	setp.ne.s32 	%p361, %r35, 8;
	@%p361 bra 	$L__BB1_11;
	ld.local.v2.u64 	{%rd1316, %rd1315}, [%rd1];
	ld.local.v2.u64 	{%rd1314, %rd1313}, [%rd1+16];
	ld.local.v2.u64 	{%rd1312, %rd1311}, [%rd1+32];
	ld.local.v2.u64 	{%rd1310, %rd1309}, [%rd1+48];
	setp.ne.s32 	%p362, %r11, 30;
	mov.u32 	%r34, %r11;
	@%p362 bra 	$L__BB1_10;
	ld.param.u64 	%rd1300, [poseidon_merkle_layer_param_1];
	mov.u32 	%r26, %ctaid.x;
	mov.u32 	%r27, %ntid.x;
	mov.u32 	%r28, %tid.x;
	mad.lo.s32 	%r29, %r26, %r27, %r28;
	cvta.to.global.u64 	%rd1297, %rd1300;
	mul.wide.u32 	%rd1298, %r29, 8;
	add.s64 	%rd1299, %rd1297, %rd1298;
	st.global.u64 	[%rd1299], %rd1316;
$L__BB1_14:
	ret;

}
	// .globl	poseidon_hash_batch
.visible .entry poseidon_hash_batch(
	.param .u64 .ptr .align 1 poseidon_hash_batch_param_0,
	.param .u64 .ptr .align 1 poseidon_hash_batch_param_1,
	.param .u32 poseidon_hash_batch_param_2,
	.param .u32 poseidon_hash_batch_param_3
)
{
	.local .align 16 .b8 	__local_depot2[64];
	.reg .b64 	%SP;
	.reg .b64 	%SPL;
	.reg .pred 	%p<385>;
	.reg .b32 	%r<44>;
	.reg .b64 	%rd<1399>;

	mov.u64 	%SPL, __local_depot2;
	ld.param.u32 	%r23, [poseidon_hash_batch_param_2];
	ld.param.u32 	%r24, [poseidon_hash_batch_param_3];
	add.u64 	%rd1, %SPL, 0;
	add.u64 	%rd2, %SPL, 0;
	add.u64 	%rd3, %SPL, 0;
	mov.u32 	%r25, %ctaid.x;
	mov.u32 	%r26, %ntid.x;
	mov.u32 	%r27, %tid.x;
	mad.lo.s32 	%r1, %r25, %r26, %r27;
	setp.ge.u32 	%p1, %r1, %r24;
	@%p1 bra 	$L__BB2_24;
	setp.eq.s32 	%p2, %r23, 0;
	mov.b64 	%rd1397, 0;
	@%p2 bra 	$L__BB2_23;
	mul.lo.s32 	%r29, %r23, %r1;
	cvt.u64.u32 	%rd4, %r29;
	mov.b32 	%r36, 0;
	mov.b64 	%rd1372, 0;
	mov.u64 	%rd1366, %rd1372;
	mov.u64 	%rd1367, %rd1372;
	mov.u64 	%rd1368, %rd1372;
	mov.u64 	%rd1369, %rd1372;
	mov.u64 	%rd1370, %rd1372;
	mov.u64 	%rd1371, %rd1372;
	mov.u64 	%rd1397, %rd1372;
	bra.uni 	$L__BB2_4;
$L__BB2_3:
	setp.ge.u32 	%p384, %r37, %r23;
	mov.u32 	%r36, %r37;
	@%p384 bra 	$L__BB2_23;
$L__BB2_4:
	ld.param.u64 	%rd1356, [poseidon_hash_batch_param_0];
	add.s32 	%r37, %r36, 1;
	cvt.u64.u32 	%rd104, %r36;
	add.s64 	%rd105, %rd104, %rd4;
	cvta.to.global.u64 	%rd106, %rd1356;
	shl.b64 	%rd107, %rd105, 3;
	add.s64 	%rd13, %rd106, %rd107;
	ld.global.nc.u64 	%rd108, [%rd13];
	add.s64 	%rd109, %rd108, %rd1397;
	setp.lt.u64 	%p3, %rd109, %rd108;
	setp.gt.u64 	%p4, %rd109, -4294967296;
	add.s64 	%rd110, %rd109, 4294967295;
	selp.b64 	%rd111, %rd110, %rd109, %p4;
	selp.b64 	%rd1397, %rd110, %rd111, %p3;
	setp.ge.u32 	%p5, %r37, %r23;
	@%p5 bra 	$L__BB2_11;
	add.s32 	%r37, %r36, 2;
	ld.global.nc.u64 	%rd112, [%rd13+8];
	add.s64 	%rd113, %rd112, %rd1371;
	setp.lt.u64 	%p6, %rd113, %rd112;
	setp.gt.u64 	%p7, %rd113, -4294967296;
	add.s64 	%rd114, %rd113, 4294967295;
	selp.b64 	%rd115, %rd114, %rd113, %p7;
	selp.b64 	%rd1371, %rd114, %rd115, %p6;
	setp.ge.u32 	%p8, %r37, %r23;
	@%p8 bra 	$L__BB2_11;
	add.s32 	%r37, %r36, 3;
	ld.global.nc.u64 	%rd116, [%rd13+16];
	add.s64 	%rd117, %rd116, %rd1370;
	setp.lt.u64 	%p9, %rd117, %rd116;
	setp.gt.u64 	%p10, %rd117, -4294967296;
	add.s64 	%rd118, %rd117, 4294967295;
	selp.b64 	%rd119, %rd118, %rd117, %p10;
	selp.b64 	%rd1370, %rd118, %rd119, %p9;
	setp.ge.u32 	%p11, %r37, %r23;
	@%p11 bra 	$L__BB2_11;
	add.s32 	%r37, %r36, 4;
	ld.global.nc.u64 	%rd120, [%rd13+24];
	add.s64 	%rd121, %rd120, %rd1369;
	setp.lt.u64 	%p12, %rd121, %rd120;
	setp.gt.u64 	%p13, %rd121, -4294967296;
	add.s64 	%rd122, %rd121, 4294967295;
	selp.b64 	%rd123, %rd122, %rd121, %p13;
	selp.b64 	%rd1369, %rd122, %rd123, %p12;
	setp.ge.u32 	%p14, %r37, %r23;
	@%p14 bra 	$L__BB2_11;
	add.s32 	%r37, %r36, 5;
	ld.global.nc.u64 	%rd124, [%rd13+32];
	add.s64 	%rd125, %rd124, %rd1368;
	setp.lt.u64 	%p15, %rd125, %rd124;
	setp.gt.u64 	%p16, %rd125, -4294967296;
	add.s64 	%rd126, %rd125, 4294967295;
	selp.b64 	%rd127, %rd126, %rd125, %p16;
	selp.b64 	%rd1368, %rd126, %rd127, %p15;
	setp.ge.u32 	%p17, %r37, %r23;
	@%p17 bra 	$L__BB2_11;
	add.s32 	%r37, %r36, 6;
	ld.global.nc.u64 	%rd128, [%rd13+40];
	add.s64 	%rd129, %rd128, %rd1367;
	setp.lt.u64 	%p18, %rd129, %rd128;
	setp.gt.u64 	%p19, %rd129, -4294967296;
	add.s64 	%rd130, %rd129, 4294967295;
	selp.b64 	%rd131, %rd130, %rd129, %p19;
	selp.b64 	%rd1367, %rd130, %rd131, %p18;
	setp.ge.u32 	%p20, %r37, %r23;
	@%p20 bra 	$L__BB2_11;
	add.s32 	%r37, %r36, 7;
	ld.global.nc.u64 	%rd132, [%rd13+48];
	add.s64 	%rd133, %rd132, %rd1366;
	setp.lt.u64 	%p21, %rd133, %rd132;
	setp.gt.u64 	%p22, %rd133, -4294967296;
	add.s64 	%rd134, %rd133, 4294967295;
	selp.b64 	%rd135, %rd134, %rd133, %p22;
	selp.b64 	%rd1366, %rd134, %rd135, %p21;
$L__BB2_11:
	mov.b32 	%r38, 0;
$L__BB2_12:
	add.s32 	%r12, %r38, 1;
	mul.wide.u32 	%rd138, %r38, 64;
	mov.u64 	%rd139, POSEIDON_RC;
	add.s64 	%rd140, %rd139, %rd138;
	ld.const.u64 	%rd141, [%rd140];
	add.s64 	%rd142, %rd141, %rd1397;
	setp.lt.u64 	%p23, %rd142, %rd141;
	setp.gt.u64 	%p24, %rd142, -4294967296;
	add.s64 	%rd143, %rd142, 4294967295;
	selp.b64 	%rd144, %rd143, %rd142, %p24;
	selp.b64 	%rd145, %rd143, %rd144, %p23;
	ld.const.u64 	%rd146, [%rd140+8];
	add.s64 	%rd147, %rd146, %rd1371;
	setp.lt.u64 	%p25, %rd147, %rd146;
	setp.gt.u64 	%p26, %rd147, -4294967296;
	add.s64 	%rd148, %rd147, 4294967295;
	selp.b64 	%rd149, %rd148, %rd147, %p26;
	selp.b64 	%rd150, %rd148, %rd149, %p25;
	ld.const.u64 	%rd151, [%rd140+16];
	add.s64 	%rd152, %rd151, %rd1370;
	setp.lt.u64 	%p27, %rd152, %rd151;
	setp.gt.u64 	%p28, %rd152, -4294967296;
	add.s64 	%rd153, %rd152, 4294967295;
	selp.b64 	%rd154, %rd153, %rd152, %p28;
	selp.b64 	%rd155, %rd153, %rd154, %p27;
	ld.const.u64 	%rd156, [%rd140+24];
	add.s64 	%rd157, %rd156, %rd1369;
	setp.lt.u64 	%p29, %rd157, %rd156;
	setp.gt.u64 	%p30, %rd157, -4294967296;
	add.s64 	%rd158, %rd157, 4294967295;
	selp.b64 	%rd159, %rd158, %rd157, %p30;
	selp.b64 	%rd160, %rd158, %rd159, %p29;
	ld.const.u64 	%rd161, [%rd140+32];
	add.s64 	%rd162, %rd161, %rd1368;
	setp.lt.u64 	%p31, %rd162, %rd161;
	setp.gt.u64 	%p32, %rd162, -4294967296;
	add.s64 	%rd163, %rd162, 4294967295;
	selp.b64 	%rd164, %rd163, %rd162, %p32;
	selp.b64 	%rd165, %rd163, %rd164, %p31;
	ld.const.u64 	%rd166, [%rd140+40];
	add.s64 	%rd167, %rd166, %rd1367;
	setp.lt.u64 	%p33, %rd167, %rd166;
	setp.gt.u64 	%p34, %rd167, -4294967296;
	add.s64 	%rd168, %rd167, 4294967295;
	selp.b64 	%rd169, %rd168, %rd167, %p34;
	selp.b64 	%rd170, %rd168, %rd169, %p33;
	ld.const.u64 	%rd171, [%rd140+48];
	add.s64 	%rd172, %rd171, %rd1366;
	setp.lt.u64 	%p35, %rd172, %rd171;
	setp.gt.u64 	%p36, %rd172, -4294967296;
	add.s64 	%rd173, %rd172, 4294967295;
	selp.b64 	%rd174, %rd173, %rd172, %p36;
	selp.b64 	%rd175, %rd173, %rd174, %p35;
	ld.const.u64 	%rd176, [%rd140+56];
	add.s64 	%rd177, %rd176, %rd1372;
	setp.lt.u64 	%p37, %rd177, %rd176;
	setp.gt.u64 	%p38, %rd177, -4294967296;
	add.s64 	%rd178, %rd177, 4294967295;
	selp.b64 	%rd179, %rd178, %rd177, %p38;
	selp.b64 	%rd180, %rd178, %rd179, %p37;
	mul.lo.s64 	%rd181, %rd145, %rd145;
	mul.hi.u64 	%rd182, %rd145, %rd145;
	shl.b64 	%rd184, %rd182, 32;
	sub.s64 	%rd185, %rd181, %rd182;
	add.s64 	%rd186, %rd185, %rd184;
	setp.gt.u64 	%p39, %rd186, %rd181;
	setp.le.u64 	%p40, %rd182, %rd184;
	add.s64 	%rd187, %rd186, -4294967295;
	selp.b64 	%rd188, %rd187, %rd186, %p40;
	selp.b64 	%rd189, %rd188, %rd186, %p39;
	setp.gt.u64 	%p41, %rd189, -4294967296;
	add.s64 	%rd190, %rd189, 4294967295;
	selp.b64 	%rd191, %rd190, %rd189, %p41;
	mul.lo.s64 	%rd192, %rd191, %rd191;
	mul.hi.u64 	%rd193, %rd191, %rd191;
	shl.b64 	%rd195, %rd193, 32;
	sub.s64 	%rd196, %rd192, %rd193;
	add.s64 	%rd197, %rd196, %rd195;
	setp.gt.u64 	%p42, %rd197, %rd192;
	setp.le.u64 	%p43, %rd193, %rd195;
	add.s64 	%rd198, %rd197, -4294967295;
	selp.b64 	%rd199, %rd198, %rd197, %p43;
	selp.b64 	%rd200, %rd199, %rd197, %p42;
	setp.gt.u64 	%p44, %rd200, -4294967296;
	add.s64 	%rd201, %rd200, 4294967295;
	selp.b64 	%rd202, %rd201, %rd200, %p44;
	mul.lo.s64 	%rd203, %rd191, %rd145;
	mul.hi.u64 	%rd204, %rd191, %rd145;
	shl.b64 	%rd206, %rd204, 32;
	sub.s64 	%rd207, %rd203, %rd204;
	add.s64 	%rd208, %rd207, %rd206;
	setp.gt.u64 	%p45, %rd208, %rd203;
	setp.le.u64 	%p46, %rd204, %rd206;
	add.s64 	%rd209, %rd208, -4294967295;
	selp.b64 	%rd210, %rd209, %rd208, %p46;
	selp.b64 	%rd211, %rd210, %rd208, %p45;
	setp.gt.u64 	%p47, %rd211, -4294967296;
	add.s64 	%rd212, %rd211, 4294967295;
	selp.b64 	%rd213, %rd212, %rd211, %p47;
	mul.lo.s64 	%rd214, %rd202, %rd213;
	mul.hi.u64 	%rd215, %rd202, %rd213;
	shl.b64 	%rd217, %rd215, 32;
	sub.s64 	%rd218, %rd214, %rd215;
	add.s64 	%rd219, %rd218, %rd217;
	setp.gt.u64 	%p48, %rd219, %rd214;
	setp.le.u64 	%p49, %rd215, %rd217;
	add.s64 	%rd220, %rd219, -4294967295;
	selp.b64 	%rd221, %rd220, %rd219, %p49;
	selp.b64 	%rd222, %rd221, %rd219, %p48;
	setp.gt.u64 	%p50, %rd222, -4294967296;
	add.s64 	%rd223, %rd222, 4294967295;
	selp.b64 	%rd35, %rd223, %rd222, %p50;
	mul.lo.s64 	%rd224, %rd150, %rd150;
	mul.hi.u64 	%rd225, %rd150, %rd150;
	shl.b64 	%rd227, %rd225, 32;
	sub.s64 	%rd228, %rd224, %rd225;
	add.s64 	%rd229, %rd228, %rd227;
	setp.gt.u64 	%p51, %rd229, %rd224;
	setp.le.u64 	%p52, %rd225, %rd227;
	add.s64 	%rd230, %rd229, -4294967295;
	selp.b64 	%rd231, %rd230, %rd229, %p52;
	selp.b64 	%rd232, %rd231, %rd229, %p51;
	setp.gt.u64 	%p53, %rd232, -4294967296;
	add.s64 	%rd233, %rd232, 4294967295;
	selp.b64 	%rd234, %rd233, %rd232, %p53;
	mul.lo.s64 	%rd235, %rd234, %rd234;
	mul.hi.u64 	%rd236, %rd234, %rd234;
	shl.b64 	%rd238, %rd236, 32;
	sub.s64 	%rd239, %rd235, %rd236;
	add.s64 	%rd240, %rd239, %rd238;
	setp.gt.u64 	%p54, %rd240, %rd235;
	setp.le.u64 	%p55, %rd236, %rd238;
	add.s64 	%rd241, %rd240, -4294967295;
	selp.b64 	%rd242, %rd241, %rd240, %p55;
	selp.b64 	%rd243, %rd242, %rd240, %p54;
	setp.gt.u64 	%p56, %rd243, -4294967296;
	add.s64 	%rd244, %rd243, 4294967295;
	selp.b64 	%rd245, %rd244, %rd243, %p56;
	mul.lo.s64 	%rd246, %rd234, %rd150;
	mul.hi.u64 	%rd247, %rd234, %rd150;
	shl.b64 	%rd249, %rd247, 32;
	sub.s64 	%rd250, %rd246, %rd247;
	add.s64 	%rd251, %rd250, %rd249;
	setp.gt.u64 	%p57, %rd251, %rd246;
	setp.le.u64 	%p58, %rd247, %rd249;
	add.s64 	%rd252, %rd251, -4294967295;
	selp.b64 	%rd253, %rd252, %rd251, %p58;
	selp.b64 	%rd254, %rd253, %rd251, %p57;
	setp.gt.u64 	%p59, %rd254, -4294967296;
	add.s64 	%rd255, %rd254, 4294967295;
	selp.b64 	%rd256, %rd255, %rd254, %p59;
	mul.lo.s64 	%rd257, %rd245, %rd256;
	mul.hi.u64 	%rd258, %rd245, %rd256;
	shl.b64 	%rd260, %rd258, 32;
	sub.s64 	%rd261, %rd257, %rd258;
	add.s64 	%rd262, %rd261, %rd260;
	setp.gt.u64 	%p60, %rd262, %rd257;
	setp.le.u64 	%p61, %rd258, %rd260;
	add.s64 	%rd263, %rd262, -4294967295;
	selp.b64 	%rd264, %rd263, %rd262, %p61;
	selp.b64 	%rd265, %rd264, %rd262, %p60;
	setp.gt.u64 	%p62, %rd265, -4294967296;
	add.s64 	%rd266, %rd265, 4294967295;
	selp.b64 	%rd36, %rd266, %rd265, %p62;
	mul.lo.s64 	%rd267, %rd155, %rd155;
	mul.hi.u64 	%rd268, %rd155, %rd155;
	shl.b64 	%rd270, %rd268, 32;
	sub.s64 	%rd271, %rd267, %rd268;
	add.s64 	%rd272, %rd271, %rd270;
	setp.gt.u64 	%p63, %rd272, %rd267;
	setp.le.u64 	%p64, %rd268, %rd270;
	add.s64 	%rd273, %rd272, -4294967295;
	selp.b64 	%rd274, %rd273, %rd272, %p64;
	selp.b64 	%rd275, %rd274, %rd272, %p63;
	setp.gt.u64 	%p65, %rd275, -4294967296;
	add.s64 	%rd276, %rd275, 4294967295;
	selp.b64 	%rd277, %rd276, %rd275, %p65;
	mul.lo.s64 	%rd278, %rd277, %rd277;
	mul.hi.u64 	%rd279, %rd277, %rd277;
	shl.b64 	%rd281, %rd279, 32;
	sub.s64 	%rd282, %rd278, %rd279;
	add.s64 	%rd283, %rd282, %rd281;
	setp.gt.u64 	%p66, %rd283, %rd278;
	setp.le.u64 	%p67, %rd279, %rd281;
	add.s64 	%rd284, %rd283, -4294967295;
	selp.b64 	%rd285, %rd284, %rd283, %p67;
	selp.b64 	%rd286, %rd285, %rd283, %p66;
	setp.gt.u64 	%p68, %rd286, -4294967296;
	add.s64 	%rd287, %rd286, 4294967295;
	selp.b64 	%rd288, %rd287, %rd286, %p68;
	mul.lo.s64 	%rd289, %rd277, %rd155;
	mul.hi.u64 	%rd290, %rd277, %rd155;
	shl.b64 	%rd292, %rd290, 32;
	sub.s64 	%rd293, %rd289, %rd290;
	add.s64 	%rd294, %rd293, %rd292;
	setp.gt.u64 	%p69, %rd294, %rd289;
	setp.le.u64 	%p70, %rd290, %rd292;
	add.s64 	%rd295, %rd294, -4294967295;
	selp.b64 	%rd296, %rd295, %rd294, %p70;
	selp.b64 	%rd297, %rd296, %rd294, %p69;
	setp.gt.u64 	%p71, %rd297, -4294967296;
	add.s64 	%rd298, %rd297, 4294967295;
	selp.b64 	%rd299, %rd298, %rd297, %p71;
	mul.lo.s64 	%rd300, %rd288, %rd299;
	mul.hi.u64 	%rd301, %rd288, %rd299;
	shl.b64 	%rd303, %rd301, 32;
	sub.s64 	%rd304, %rd300, %rd301;
	add.s64 	%rd305, %rd304, %rd303;
	setp.gt.u64 	%p72, %rd305, %rd300;
	setp.le.u64 	%p73, %rd301, %rd303;
	add.s64 	%rd306, %rd305, -4294967295;
	selp.b64 	%rd307, %rd306, %rd305, %p73;
	selp.b64 	%rd308, %rd307, %rd305, %p72;
	setp.gt.u64 	%p74, %rd308, -4294967296;
	add.s64 	%rd309, %rd308, 4294967295;
	selp.b64 	%rd37, %rd309, %rd308, %p74;
	mul.lo.s64 	%rd310, %rd160, %rd160;
	mul.hi.u64 	%rd311, %rd160, %rd160;
	shl.b64 	%rd313, %rd311, 32;
	sub.s64 	%rd314, %rd310, %rd311;
	add.s64 	%rd315, %rd314, %rd313;
	setp.gt.u64 	%p75, %rd315, %rd310;
	setp.le.u64 	%p76, %rd311, %rd313;
	add.s64 	%rd316, %rd315, -4294967295;
	selp.b64 	%rd317, %rd316, %rd315, %p76;
	selp.b64 	%rd318, %rd317, %rd315, %p75;
	setp.gt.u64 	%p77, %rd318, -4294967296;
	add.s64 	%rd319, %rd318, 4294967295;
	selp.b64 	%rd320, %rd319, %rd318, %p77;
	mul.lo.s64 	%rd321, %rd320, %rd320;
	mul.hi.u64 	%rd322, %rd320, %rd320;
	shl.b64 	%rd324, %rd322, 32;
	sub.s64 	%rd325, %rd321, %rd322;
	add.s64 	%rd326, %rd325, %rd324;
	setp.gt.u64 	%p78, %rd326, %rd321;
	setp.le.u64 	%p79, %rd322, %rd324;
	add.s64 	%rd327, %rd326, -4294967295;
	selp.b64 	%rd328, %rd327, %rd326, %p79;
	selp.b64 	%rd329, %rd328, %rd326, %p78;
	setp.gt.u64 	%p80, %rd329, -4294967296;
	add.s64 	%rd330, %rd329, 4294967295;
	selp.b64 	%rd331, %rd330, %rd329, %p80;
	mul.lo.s64 	%rd332, %rd320, %rd160;
	mul.hi.u64 	%rd333, %rd320, %rd160;
	shl.b64 	%rd335, %rd333, 32;
	sub.s64 	%rd336, %rd332, %rd333;
	add.s64 	%rd337, %rd336, %rd335;
	setp.gt.u64 	%p81, %rd337, %rd332;
	setp.le.u64 	%p82, %rd333, %rd335;
	add.s64 	%rd338, %rd337, -4294967295;
	selp.b64 	%rd339, %rd338, %rd337, %p82;
	selp.b64 	%rd340, %rd339, %rd337, %p81;
	setp.gt.u64 	%p83, %rd340, -4294967296;
	add.s64 	%rd341, %rd340, 4294967295;
	selp.b64 	%rd342, %rd341, %rd340, %p83;
	mul.lo.s64 	%rd343, %rd331, %rd342;
	mul.hi.u64 	%rd344, %rd331, %rd342;
	shl.b64 	%rd346, %rd344, 32;
	sub.s64 	%rd347, %rd343, %rd344;
	add.s64 	%rd348, %rd347, %rd346;
	setp.gt.u64 	%p84, %rd348, %rd343;
	setp.le.u64 	%p85, %rd344, %rd346;
	add.s64 	%rd349, %rd348, -4294967295;
	selp.b64 	%rd350, %rd349, %rd348, %p85;
	selp.b64 	%rd351, %rd350, %rd348, %p84;
	setp.gt.u64 	%p86, %rd351, -4294967296;
	add.s64 	%rd352, %rd351, 4294967295;
	selp.b64 	%rd38, %rd352, %rd351, %p86;
	mul.lo.s64 	%rd353, %rd165, %rd165;
	mul.hi.u64 	%rd354, %rd165, %rd165;
	shl.b64 	%rd356, %rd354, 32;
	sub.s64 	%rd357, %rd353, %rd354;
	add.s64 	%rd358, %rd357, %rd356;
	setp.gt.u64 	%p87, %rd358, %rd353;
	setp.le.u64 	%p88, %rd354, %rd356;
	add.s64 	%rd359, %rd358, -4294967295;
	selp.b64 	%rd360, %rd359, %rd358, %p88;
	selp.b64 	%rd361, %rd360, %rd358, %p87;
	setp.gt.u64 	%p89, %rd361, -4294967296;
	add.s64 	%rd362, %rd361, 4294967295;
	selp.b64 	%rd363, %rd362, %rd361, %p89;
	mul.lo.s64 	%rd364, %rd363, %rd363;
	mul.hi.u64 	%rd365, %rd363, %rd363;
	shl.b64 	%rd367, %rd365, 32;
	sub.s64 	%rd368, %rd364, %rd365;
	add.s64 	%rd369, %rd368, %rd367;
	setp.gt.u64 	%p90, %rd369, %rd364;
	setp.le.u64 	%p91, %rd365, %rd367;
	add.s64 	%rd370, %rd369, -4294967295;
	selp.b64 	%rd371, %rd370, %rd369, %p91;
	selp.b64 	%rd372, %rd371, %rd369, %p90;
	setp.gt.u64 	%p92, %rd372, -4294967296;
	add.s64 	%rd373, %rd372, 4294967295;
	selp.b64 	%rd374, %rd373, %rd372, %p92;
	mul.lo.s64 	%rd375, %rd363, %rd165;
	mul.hi.u64 	%rd376, %rd363, %rd165;
	shl.b64 	%rd378, %rd376, 32;
	sub.s64 	%rd379, %rd375, %rd376;
	add.s64 	%rd380, %rd379, %rd378;
	setp.gt.u64 	%p93, %rd380, %rd375;
	setp.le.u64 	%p94, %rd376, %rd378;
	add.s64 	%rd381, %rd380, -4294967295;
	selp.b64 	%rd382, %rd381, %rd380, %p94;
	selp.b64 	%rd383, %rd382, %rd380, %p93;
	setp.gt.u64 	%p95, %rd383, -4294967296;
	add.s64 	%rd384, %rd383, 4294967295;
	selp.b64 	%rd385, %rd384, %rd383, %p95;
	mul.lo.s64 	%rd386, %rd374, %rd385;
	mul.hi.u64 	%rd387, %rd374, %rd385;
	shl.b64 	%rd389, %rd387, 32;
	sub.s64 	%rd390, %rd386, %rd387;
	add.s64 	%rd391, %rd390, %rd389;
	setp.gt.u64 	%p96, %rd391, %rd386;
	setp.le.u64 	%p97, %rd387, %rd389;
	add.s64 	%rd392, %rd391, -4294967295;
	selp.b64 	%rd393, %rd392, %rd391, %p97;
	selp.b64 	%rd394, %rd393, %rd391, %p96;
	setp.gt.u64 	%p98, %rd394, -4294967296;
	add.s64 	%rd395, %rd394, 4294967295;
	selp.b64 	%rd39, %rd395, %rd394, %p98;
	mul.lo.s64 	%rd396, %rd170, %rd170;
	mul.hi.u64 	%rd397, %rd170, %rd170;
	shl.b64 	%rd399, %rd397, 32;
	sub.s64 	%rd400, %rd396, %rd397;
	add.s64 	%rd401, %rd400, %rd399;
	setp.gt.u64 	%p99, %rd401, %rd396;
	setp.le.u64 	%p100, %rd397, %rd399;
	add.s64 	%rd402, %rd401, -4294967295;
	selp.b64 	%rd403, %rd402, %rd401, %p100;
	selp.b64 	%rd404, %rd403, %rd401, %p99;
	setp.gt.u64 	%p101, %rd404, -4294967296;
	add.s64 	%rd405, %rd404, 4294967295;
	selp.b64 	%rd406, %rd405, %rd404, %p101;
	mul.lo.s64 	%rd407, %rd406, %rd406;
	mul.hi.u64 	%rd408, %rd406, %rd406;
	shl.b64 	%rd410, %rd408, 32;
	sub.s64 	%rd411, %rd407, %rd408;
	add.s64 	%rd412, %rd411, %rd410;
	setp.gt.u64 	%p102, %rd412, %rd407;
	setp.le.u64 	%p103, %rd408, %rd410;
	add.s64 	%rd413, %rd412, -4294967295;
	selp.b64 	%rd414, %rd413, %rd412, %p103;
	selp.b64 	%rd415, %rd414, %rd412, %p102;
	setp.gt.u64 	%p104, %rd415, -4294967296;
	add.s64 	%rd416, %rd415, 4294967295;
	selp.b64 	%rd417, %rd416, %rd415, %p104;
	mul.lo.s64 	%rd418, %rd406, %rd170;
	mul.hi.u64 	%rd419, %rd406, %rd170;
	shl.b64 	%rd421, %rd419, 32;
	sub.s64 	%rd422, %rd418, %rd419;
	add.s64 	%rd423, %rd422, %rd421;
	setp.gt.u64 	%p105, %rd423, %rd418;
	setp.le.u64 	%p106, %rd419, %rd421;
	add.s64 	%rd424, %rd423, -4294967295;
	selp.b64 	%rd425, %rd424, %rd423, %p106;
	selp.b64 	%rd426, %rd425, %rd423, %p105;
	setp.gt.u64 	%p107, %rd426, -4294967296;
	add.s64 	%rd427, %rd426, 4294967295;
	selp.b64 	%rd428, %rd427, %rd426, %p107;
	mul.lo.s64 	%rd429, %rd417, %rd428;
	mul.hi.u64 	%rd430, %rd417, %rd428;
	shl.b64 	%rd432, %rd430, 32;
	sub.s64 	%rd433, %rd429, %rd430;
	add.s64 	%rd434, %rd433, %rd432;
	setp.gt.u64 	%p108, %rd434, %rd429;
	setp.le.u64 	%p109, %rd430, %rd432;
	add.s64 	%rd435, %rd434, -4294967295;
	selp.b64 	%rd436, %rd435, %rd434, %p109;
	selp.b64 	%rd437, %rd436, %rd434, %p108;
	setp.gt.u64 	%p110, %rd437, -4294967296;
	add.s64 	%rd438, %rd437, 4294967295;
	selp.b64 	%rd40, %rd438, %rd437, %p110;
	mul.lo.s64 	%rd439, %rd175, %rd175;
	mul.hi.u64 	%rd440, %rd175, %rd175;
	shl.b64 	%rd442, %rd440, 32;
	sub.s64 	%rd443, %rd439, %rd440;
	add.s64 	%rd444, %rd443, %rd442;
	setp.gt.u64 	%p111, %rd444, %rd439;
	setp.le.u64 	%p112, %rd440, %rd442;
	add.s64 	%rd445, %rd444, -4294967295;
	selp.b64 	%rd446, %rd445, %rd444, %p112;
	selp.b64 	%rd447, %rd446, %rd444, %p111;
	setp.gt.u64 	%p113, %rd447, -4294967296;
	add.s64 	%rd448, %rd447, 4294967295;
	selp.b64 	%rd449, %rd448, %rd447, %p113;
	mul.lo.s64 	%rd450, %rd449, %rd449;
	mul.hi.u64 	%rd451, %rd449, %rd449;
	shl.b64 	%rd453, %rd451, 32;
	sub.s64 	%rd454, %rd450, %rd451;
	add.s64 	%rd455, %rd454, %rd453;
	setp.gt.u64 	%p114, %rd455, %rd450;
	setp.le.u64 	%p115, %rd451, %rd453;
	add.s64 	%rd456, %rd455, -4294967295;
	selp.b64 	%rd457, %rd456, %rd455, %p115;
	selp.b64 	%rd458, %rd457, %rd455, %p114;
	setp.gt.u64 	%p116, %rd458, -4294967296;
	add.s64 	%rd459, %rd458, 4294967295;
	selp.b64 	%rd460, %rd459, %rd458, %p116;
	mul.lo.s64 	%rd461, %rd449, %rd175;
	mul.hi.u64 	%rd462, %rd449, %rd175;
	shl.b64 	%rd464, %rd462, 32;
	sub.s64 	%rd465, %rd461, %rd462;
	add.s64 	%rd466, %rd465, %rd464;
	setp.gt.u64 	%p117, %rd466, %rd461;
	setp.le.u64 	%p118, %rd462, %rd464;
	add.s64 	%rd467, %rd466, -4294967295;
	selp.b64 	%rd468, %rd467, %rd466, %p118;
	selp.b64 	%rd469, %rd468, %rd466, %p117;
	setp.gt.u64 	%p119, %rd469, -4294967296;
	add.s64 	%rd470, %rd469, 4294967295;
	selp.b64 	%rd471, %rd470, %rd469, %p119;
	mul.lo.s64 	%rd472, %rd460, %rd471;
	mul.hi.u64 	%rd473, %rd460, %rd471;
	shl.b64 	%rd475, %rd473, 32;
	sub.s64 	%rd476, %rd472, %rd473;
	add.s64 	%rd477, %rd476, %rd475;
	setp.gt.u64 	%p120, %rd477, %rd472;
	setp.le.u64 	%p121, %rd473, %rd475;
	add.s64 	%rd478, %rd477, -4294967295;
	selp.b64 	%rd479, %rd478, %rd477, %p121;
	selp.b64 	%rd480, %rd479, %rd477, %p120;
	setp.gt.u64 	%p122, %rd480, -4294967296;
	add.s64 	%rd481, %rd480, 4294967295;
	selp.b64 	%rd41, %rd481, %rd480, %p122;
	mul.lo.s64 	%rd482, %rd180, %rd180;
	mul.hi.u64 	%rd483, %rd180, %rd180;
	shl.b64 	%rd485, %rd483, 32;
	sub.s64 	%rd486, %rd482, %rd483;
	add.s64 	%rd487, %rd486, %rd485;
	setp.gt.u64 	%p123, %rd487, %rd482;
	setp.le.u64 	%p124, %rd483, %rd485;
	add.s64 	%rd488, %rd487, -4294967295;
	selp.b64 	%rd489, %rd488, %rd487, %p124;
	selp.b64 	%rd490, %rd489, %rd487, %p123;
	setp.gt.u64 	%p125, %rd490, -4294967296;
	add.s64 	%rd491, %rd490, 4294967295;
	selp.b64 	%rd492, %rd491, %rd490, %p125;
	mul.lo.s64 	%rd493, %rd492, %rd492;
	mul.hi.u64 	%rd494, %rd492, %rd492;
	shl.b64 	%rd496, %rd494, 32;
	sub.s64 	%rd497, %rd493, %rd494;
	add.s64 	%rd498, %rd497, %rd496;
	setp.gt.u64 	%p126, %rd498, %rd493;
	setp.le.u64 	%p127, %rd494, %rd496;
	add.s64 	%rd499, %rd498, -4294967295;
	selp.b64 	%rd500, %rd499, %rd498, %p127;
	selp.b64 	%rd501, %rd500, %rd498, %p126;
	setp.gt.u64 	%p128, %rd501, -4294967296;
	add.s64 	%rd502, %rd501, 4294967295;
	selp.b64 	%rd503, %rd502, %rd501, %p128;
	mul.lo.s64 	%rd504, %rd492, %rd180;
	mul.hi.u64 	%rd505, %rd492, %rd180;
	shl.b64 	%rd507, %rd505, 32;
	sub.s64 	%rd508, %rd504, %rd505;
	add.s64 	%rd509, %rd508, %rd507;
	setp.gt.u64 	%p129, %rd509, %rd504;
	setp.le.u64 	%p130, %rd505, %rd507;
	add.s64 	%rd510, %rd509, -4294967295;
	selp.b64 	%rd511, %rd510, %rd509, %p130;
	selp.b64 	%rd512, %rd511, %rd509, %p129;
	setp.gt.u64 	%p131, %rd512, -4294967296;
	add.s64 	%rd513, %rd512, 4294967295;
	selp.b64 	%rd514, %rd513, %rd512, %p131;
	mul.lo.s64 	%rd515, %rd503, %rd514;
	mul.hi.u64 	%rd516, %rd503, %rd514;
	shl.b64 	%rd518, %rd516, 32;
	sub.s64 	%rd519, %rd515, %rd516;
	add.s64 	%rd520, %rd519, %rd518;
	setp.gt.u64 	%p132, %rd520, %rd515;
	setp.le.u64 	%p133, %rd516, %rd518;
	add.s64 	%rd521, %rd520, -4294967295;
	selp.b64 	%rd522, %rd521, %rd520, %p133;
	selp.b64 	%rd523, %rd522, %rd520, %p132;
	setp.gt.u64 	%p134, %rd523, -4294967296;
	add.s64 	%rd524, %rd523, 4294967295;
	selp.b64 	%rd42, %rd524, %rd523, %p134;
	mov.u64 	%rd525, POSEIDON_MDS;
	add.s64 	%rd1380, %rd525, 32;
	mov.b32 	%r39, 0;
	mov.b64 	%rd1381, 0;
$L__BB2_13:
	add.s64 	%rd526, %rd3, %rd1381;
	ld.const.u64 	%rd527, [%rd1380+-32];
	mul.lo.s64 	%rd528, %rd35, %rd527;
	mul.hi.u64 	%rd529, %rd527, %rd35;
	shl.b64 	%rd531, %rd529, 32;
	sub.s64 	%rd532, %rd528, %rd529;
	add.s64 	%rd533, %rd532, %rd531;
	setp.gt.u64 	%p135, %rd533, %rd528;
	setp.le.u64 	%p136, %rd529, %rd531;
	add.s64 	%rd534, %rd533, -4294967295;
	selp.b64 	%rd535, %rd534, %rd533, %p136;
	selp.b64 	%rd536, %rd535, %rd533, %p135;
	setp.gt.u64 	%p137, %rd536, -4294967296;
	add.s64 	%rd537, %rd536, 4294967295;
	selp.b64 	%rd538, %rd537, %rd536, %p137;
	setp.gt.u64 	%p138, %rd538, -4294967296;
	add.s64 	%rd539, %rd538, 4294967295;
	selp.b64 	%rd540, %rd539, %rd538, %p138;
	ld.const.u64 	%rd541, [%rd1380+-24];
	mul.lo.s64 	%rd542, %rd36, %rd541;
	mul.hi.u64 	%rd543, %rd541, %rd36;
	shl.b64 	%rd545, %rd543, 32;
	sub.s64 	%rd546, %rd542, %rd543;
	add.s64 	%rd547, %rd546, %rd545;
	setp.gt.u64 	%p139, %rd547, %rd542;
	setp.le.u64 	%p140, %rd543, %rd545;
	add.s64 	%rd548, %rd547, -4294967295;
	selp.b64 	%rd549, %rd548, %rd547, %p140;
	selp.b64 	%rd550, %rd549, %rd547, %p139;
	setp.gt.u64 	%p141, %rd550, -4294967296;
	add.s64 	%rd551, %rd550, 4294967295;
	selp.b64 	%rd552, %rd551, %rd550, %p141;
	add.s64 	%rd553, %rd552, %rd540;
	setp.lt.u64 	%p142, %rd553, %rd552;
	setp.gt.u64 	%p143, %rd553, -4294967296;
	add.s64 	%rd554, %rd553, 4294967295;
	selp.b64 	%rd555, %rd554, %rd553, %p143;
	selp.b64 	%rd556, %rd554, %rd555, %p142;
	ld.const.u64 	%rd557, [%rd1380+-16];
	mul.lo.s64 	%rd558, %rd37, %rd557;
	mul.hi.u64 	%rd559, %rd557, %rd37;
	shl.b64 	%rd561, %rd559, 32;
	sub.s64 	%rd562, %rd558, %rd559;
	add.s64 	%rd563, %rd562, %rd561;
	setp.gt.u64 	%p144, %rd563, %rd558;
	setp.le.u64 	%p145, %rd559, %rd561;
	add.s64 	%rd564, %rd563, -4294967295;
	selp.b64 	%rd565, %rd564, %rd563, %p145;
	selp.b64 	%rd566, %rd565, %rd563, %p144;
	setp.gt.u64 	%p146, %rd566, -4294967296;
	add.s64 	%rd567, %rd566, 4294967295;
	selp.b64 	%rd568, %rd567, %rd566, %p146;
	add.s64 	%rd569, %rd568, %rd556;
	setp.lt.u64 	%p147, %rd569, %rd568;
	setp.gt.u64 	%p148, %rd569, -4294967296;
	add.s64 	%rd570, %rd569, 4294967295;
	selp.b64 	%rd571, %rd570, %rd569, %p148;
	selp.b64 	%rd572, %rd570, %rd571, %p147;
	ld.const.u64 	%rd573, [%rd1380+-8];
	mul.lo.s64 	%rd574, %rd38, %rd573;
	mul.hi.u64 	%rd575, %rd573, %rd38;
	shl.b64 	%rd577, %rd575, 32;
	sub.s64 	%rd578, %rd574, %rd575;
	add.s64 	%rd579, %rd578, %rd577;
	setp.gt.u64 	%p149, %rd579, %rd574;
	setp.le.u64 	%p150, %rd575, %rd577;
	add.s64 	%rd580, %rd579, -4294967295;
	selp.b64 	%rd581, %rd580, %rd579, %p150;
	selp.b64 	%rd582, %rd581, %rd579, %p149;
	setp.gt.u64 	%p151, %rd582, -4294967296;
	add.s64 	%rd583, %rd582, 4294967295;
	selp.b64 	%rd584, %rd583, %rd582, %p151;
	add.s64 	%rd585, %rd584, %rd572;
	setp.lt.u64 	%p152, %rd585, %rd584;
	setp.gt.u64 	%p153, %rd585, -4294967296;
	add.s64 	%rd586, %rd585, 4294967295;
	selp.b64 	%rd587, %rd586, %rd585, %p153;
	selp.b64 	%rd588, %rd586, %rd587, %p152;
	ld.const.u64 	%rd589, [%rd1380];
	mul.lo.s64 	%rd590, %rd39, %rd589;
	mul.hi.u64 	%rd591, %rd589, %rd39;
	shl.b64 	%rd593, %rd591, 32;
	sub.s64 	%rd594, %rd590, %rd591;
	add.s64 	%rd595, %rd594, %rd593;
	setp.gt.u64 	%p154, %rd595, %rd590;
	setp.le.u64 	%p155, %rd591, %rd593;
	add.s64 	%rd596, %rd595, -4294967295;
	selp.b64 	%rd597, %rd596, %rd595, %p155;
	selp.b64 	%rd598, %rd597, %rd595, %p154;
	setp.gt.u64 	%p156, %rd598, -4294967296;
	add.s64 	%rd599, %rd598, 4294967295;
	selp.b64 	%rd600, %rd599, %rd598, %p156;
	add.s64 	%rd601, %rd600, %rd588;
	setp.lt.u64 	%p157, %rd601, %rd600;
	setp.gt.u64 	%p158, %rd601, -4294967296;
	add.s64 	%rd602, %rd601, 4294967295;
	selp.b64 	%rd603, %rd602, %rd601, %p158;
	selp.b64 	%rd604, %rd602, %rd603, %p157;
	ld.const.u64 	%rd605, [%rd1380+8];
	mul.lo.s64 	%rd606, %rd40, %rd605;
	mul.hi.u64 	%rd607, %rd605, %rd40;
	shl.b64 	%rd609, %rd607, 32;
	sub.s64 	%rd610, %rd606, %rd607;
	add.s64 	%rd611, %rd610, %rd609;
	setp.gt.u64 	%p159, %rd611, %rd606;
	setp.le.u64 	%p160, %rd607, %rd609;
	add.s64 	%rd612, %rd611, -4294967295;
	selp.b64 	%rd613, %rd612, %rd611, %p160;
	selp.b64 	%rd614, %rd613, %rd611, %p159;
	setp.gt.u64 	%p161, %rd614, -4294967296;
	add.s64 	%rd615, %rd614, 4294967295;
	selp.b64 	%rd616, %rd615, %rd614, %p161;
	add.s64 	%rd617, %rd616, %rd604;
	setp.lt.u64 	%p162, %rd617, %rd616;
	setp.gt.u64 	%p163, %rd617, -4294967296;
	add.s64 	%rd618, %rd617, 4294967295;
	selp.b64 	%rd619, %rd618, %rd617, %p163;
	selp.b64 	%rd620, %rd618, %rd619, %p162;
	ld.const.u64 	%rd621, [%rd1380+16];
	mul.lo.s64 	%rd622, %rd41, %rd621;
	mul.hi.u64 	%rd623, %rd621, %rd41;
	shl.b64 	%rd625, %rd623, 32;
	sub.s64 	%rd626, %rd622, %rd623;
	add.s64 	%rd627, %rd626, %rd625;
	setp.gt.u64 	%p164, %rd627, %rd622;
	setp.le.u64 	%p165, %rd623, %rd625;
	add.s64 	%rd628, %rd627, -4294967295;
	selp.b64 	%rd629, %rd628, %rd627, %p165;
	selp.b64 	%rd630, %rd629, %rd627, %p164;
	setp.gt.u64 	%p166, %rd630, -4294967296;
	add.s64 	%rd631, %rd630, 4294967295;
	selp.b64 	%rd632, %rd631, %rd630, %p166;
	add.s64 	%rd633, %rd632, %rd620;
	setp.lt.u64 	%p167, %rd633, %rd632;
	setp.gt.u64 	%p168, %rd633, -4294967296;
	add.s64 	%rd634, %rd633, 4294967295;
	selp.b64 	%rd635, %rd634, %rd633, %p168;
	selp.b64 	%rd636, %rd634, %rd635, %p167;
	ld.const.u64 	%rd637, [%rd1380+24];
	mul.lo.s64 	%rd638, %rd42, %rd637;
	mul.hi.u64 	%rd639, %rd637, %rd42;
	shl.b64 	%rd641, %rd639, 32;
	sub.s64 	%rd642, %rd638, %rd639;
	add.s64 	%rd643, %rd642, %rd641;
	setp.gt.u64 	%p169, %rd643, %rd638;
	setp.le.u64 	%p170, %rd639, %rd641;
	add.s64 	%rd644, %rd643, -4294967295;
	selp.b64 	%rd645, %rd644, %rd643, %p170;
	selp.b64 	%rd646, %rd645, %rd643, %p169;
	setp.gt.u64 	%p171, %rd646, -4294967296;
	add.s64 	%rd647, %rd646, 4294967295;
	selp.b64 	%rd648, %rd647, %rd646, %p171;
	add.s64 	%rd649, %rd648, %rd636;
	setp.lt.u64 	%p172, %rd649, %rd648;
	setp.gt.u64 	%p173, %rd649, -4294967296;
	add.s64 	%rd650, %rd649, 4294967295;
	selp.b64 	%rd651, %rd650, %rd649, %p173;
	selp.b64 	%rd652, %rd650, %rd651, %p172;
	st.local.u64 	[%rd526], %rd652;
	add.s32 	%r39, %r39, 1;
	add.s64 	%rd1381, %rd1381, 8;
	add.s64 	%rd1380, %rd1380, 64;
	setp.ne.s32 	%p174, %r39, 8;
	@%p174 bra 	$L__BB2_13;
	ld.local.v2.u64 	{%rd1397, %rd1371}, [%rd3];
	ld.local.v2.u64 	{%rd1370, %rd1369}, [%rd3+16];
	ld.local.v2.u64 	{%rd1368, %rd1367}, [%rd3+32];
	ld.local.v2.u64 	{%rd1366, %rd1372}, [%rd3+48];
	setp.ne.s32 	%p175, %r12, 4;
	mov.u32 	%r38, %r12;
	@%p175 bra 	$L__BB2_12;
	mov.b32 	%r40, 4;
$L__BB2_16:
	add.s32 	%r16, %r40, 1;
	mul.wide.u32 	%rd653, %r40, 64;
	mov.u64 	%rd654, POSEIDON_RC;
	add.s64 	%rd655, %rd654, %rd653;
	ld.const.u64 	%rd656, [%rd655];
	add.s64 	%rd657, %rd1397, %rd656;
	setp.lt.u64 	%p176, %rd657, %rd1397;
	setp.gt.u64 	%p177, %rd657, -4294967296;
	add.s64 	%rd658, %rd657, 4294967295;
	selp.b64 	%rd659, %rd658, %rd657, %p177;
	selp.b64 	%rd660, %rd658, %rd659, %p176;
	mul.lo.s64 	%rd661, %rd660, %rd660;
	mul.hi.u64 	%rd662, %rd660, %rd660;
	shl.b64 	%rd664, %rd662, 32;
	sub.s64 	%rd665, %rd661, %rd662;
	add.s64 	%rd666, %rd665, %rd664;
	setp.gt.u64 	%p178, %rd666, %rd661;
	setp.le.u64 	%p179, %rd662, %rd664;
	add.s64 	%rd667, %rd666, -4294967295;
	selp.b64 	%rd668, %rd667, %rd666, %p179;
	selp.b64 	%rd669, %rd668, %rd666, %p178;
	setp.gt.u64 	%p180, %rd669, -4294967296;
	add.s64 	%rd670, %rd669, 4294967295;
	selp.b64 	%rd671, %rd670, %rd669, %p180;
	mul.lo.s64 	%rd672, %rd671, %rd671;
	mul.hi.u64 	%rd673, %rd671, %rd671;
	shl.b64 	%rd675, %rd673, 32;
	sub.s64 	%rd676, %rd672, %rd673;
	add.s64 	%rd677, %rd676, %rd675;
	setp.gt.u64 	%p181, %rd677, %rd672;
	setp.le.u64 	%p182, %rd673, %rd675;
	add.s64 	%rd678, %rd677, -4294967295;
	selp.b64 	%rd679, %rd678, %rd677, %p182;
	selp.b64 	%rd680, %rd679, %rd677, %p181;
	setp.gt.u64 	%p183, %rd680, -4294967296;
	add.s64 	%rd681, %rd680, 4294967295;
	selp.b64 	%rd682, %rd681, %rd680, %p183;
	mul.lo.s64 	%rd683, %rd671, %rd660;
	mul.hi.u64 	%rd684, %rd671, %rd660;
	shl.b64 	%rd686, %rd684, 32;
	sub.s64 	%rd687, %rd683, %rd684;
	add.s64 	%rd688, %rd687, %rd686;
	setp.gt.u64 	%p184, %rd688, %rd683;
	setp.le.u64 	%p185, %rd684, %rd686;
	add.s64 	%rd689, %rd688, -4294967295;
	selp.b64 	%rd690, %rd689, %rd688, %p185;
	selp.b64 	%rd691, %rd690, %rd688, %p184;
	setp.gt.u64 	%p186, %rd691, -4294967296;
	add.s64 	%rd692, %rd691, 4294967295;
	selp.b64 	%rd693, %rd692, %rd691, %p186;
	mul.lo.s64 	%rd694, %rd682, %rd693;
	mul.hi.u64 	%rd695, %rd682, %rd693;
	shl.b64 	%rd697, %rd695, 32;
	sub.s64 	%rd698, %rd694, %rd695;
	add.s64 	%rd699, %rd698, %rd697;
	setp.gt.u64 	%p187, %rd699, %rd694;
	setp.le.u64 	%p188, %rd695, %rd697;
	add.s64 	%rd700, %rd699, -4294967295;
	selp.b64 	%rd701, %rd700, %rd699, %p188;
	selp.b64 	%rd702, %rd701, %rd699, %p187;
	setp.gt.u64 	%p189, %rd702, -4294967296;
	add.s64 	%rd703, %rd702, 4294967295;
	selp.b64 	%rd63, %rd703, %rd702, %p189;
	mov.b32 	%r41, 0;
$L__BB2_17:
	mul.wide.u32 	%rd704, %r41, 8;
	add.s64 	%rd705, %rd2, %rd704;
	mul.wide.u32 	%rd706, %r41, 64;
	mov.u64 	%rd707, POSEIDON_MDS;
	add.s64 	%rd708, %rd707, %rd706;
	ld.const.u64 	%rd709, [%rd708];
	mul.lo.s64 	%rd710, %rd63, %rd709;
	mul.hi.u64 	%rd711, %rd709, %rd63;
	shl.b64 	%rd713, %rd711, 32;
	sub.s64 	%rd714, %rd710, %rd711;
	add.s64 	%rd715, %rd714, %rd713;
	setp.gt.u64 	%p190, %rd715, %rd710;
	setp.le.u64 	%p191, %rd711, %rd713;
	add.s64 	%rd716, %rd715, -4294967295;
	selp.b64 	%rd717, %rd716, %rd715, %p191;
	selp.b64 	%rd718, %rd717, %rd715, %p190;
	setp.gt.u64 	%p192, %rd718, -4294967296;
	add.s64 	%rd719, %rd718, 4294967295;
	selp.b64 	%rd720, %rd719, %rd718, %p192;
	setp.gt.u64 	%p193, %rd720, -4294967296;
	add.s64 	%rd721, %rd720, 4294967295;
	selp.b64 	%rd722, %rd721, %rd720, %p193;
	ld.const.u64 	%rd723, [%rd708+8];
	mul.lo.s64 	%rd724, %rd1371, %rd723;
	mul.hi.u64 	%rd725, %rd723, %rd1371;
	shl.b64 	%rd727, %rd725, 32;
	sub.s64 	%rd728, %rd724, %rd725;
	add.s64 	%rd729, %rd728, %rd727;
	setp.gt.u64 	%p194, %rd729, %rd724;
	setp.le.u64 	%p195, %rd725, %rd727;
	add.s64 	%rd730, %rd729, -4294967295;
	selp.b64 	%rd731, %rd730, %rd729, %p195;
	selp.b64 	%rd732, %rd731, %rd729, %p194;
	setp.gt.u64 	%p196, %rd732, -4294967296;
	add.s64 	%rd733, %rd732, 4294967295;
	selp.b64 	%rd734, %rd733, %rd732, %p196;
	add.s64 	%rd735, %rd734, %rd722;
	setp.lt.u64 	%p197, %rd735, %rd734;
	setp.gt.u64 	%p198, %rd735, -4294967296;
	add.s64 	%rd736, %rd735, 4294967295;
	selp.b64 	%rd737, %rd736, %rd735, %p198;
	selp.b64 	%rd738, %rd736, %rd737, %p197;
	ld.const.u64 	%rd739, [%rd708+16];
	mul.lo.s64 	%rd740, %rd1370, %rd739;
	mul.hi.u64 	%rd741, %rd739, %rd1370;
	shl.b64 	%rd743, %rd741, 32;
	sub.s64 	%rd744, %rd740, %rd741;
	add.s64 	%rd745, %rd744, %rd743;
	setp.gt.u64 	%p199, %rd745, %rd740;
	setp.le.u64 	%p200, %rd741, %rd743;
	add.s64 	%rd746, %rd745, -4294967295;
	selp.b64 	%rd747, %rd746, %rd745, %p200;
	selp.b64 	%rd748, %rd747, %rd745, %p199;
	setp.gt.u64 	%p201, %rd748, -4294967296;
	add.s64 	%rd749, %rd748, 4294967295;
	selp.b64 	%rd750, %rd749, %rd748, %p201;
	add.s64 	%rd751, %rd750, %rd738;
	setp.lt.u64 	%p202, %rd751, %rd750;
	setp.gt.u64 	%p203, %rd751, -4294967296;
	add.s64 	%rd752, %rd751, 4294967295;
	selp.b64 	%rd753, %rd752, %rd751, %p203;
	selp.b64 	%rd754, %rd752, %rd753, %p202;
	ld.const.u64 	%rd755, [%rd708+24];
	mul.lo.s64 	%rd756, %rd1369, %rd755;
	mul.hi.u64 	%rd757, %rd755, %rd1369;
	shl.b64 	%rd759, %rd757, 32;
	sub.s64 	%rd760, %rd756, %rd757;
	add.s64 	%rd761, %rd760, %rd759;
	setp.gt.u64 	%p204, %rd761, %rd756;
	setp.le.u64 	%p205, %rd757, %rd759;
	add.s64 	%rd762, %rd761, -4294967295;
	selp.b64 	%rd763, %rd762, %rd761, %p205;
	selp.b64 	%rd764, %rd763, %rd761, %p204;
	setp.gt.u64 	%p206, %rd764, -4294967296;
	add.s64 	%rd765, %rd764, 4294967295;
	selp.b64 	%rd766, %rd765, %rd764, %p206;
	add.s64 	%rd767, %rd766, %rd754;
	setp.lt.u64 	%p207, %rd767, %rd766;
	setp.gt.u64 	%p208, %rd767, -4294967296;
	add.s64 	%rd768, %rd767, 4294967295;
	selp.b64 	%rd769, %rd768, %rd767, %p208;
	selp.b64 	%rd770, %rd768, %rd769, %p207;
	ld.const.u64 	%rd771, [%rd708+32];
	mul.lo.s64 	%rd772, %rd1368, %rd771;
	mul.hi.u64 	%rd773, %rd771, %rd1368;
	shl.b64 	%rd775, %rd773, 32;
	sub.s64 	%rd776, %rd772, %rd773;
	add.s64 	%rd777, %rd776, %rd775;
	setp.gt.u64 	%p209, %rd777, %rd772;
	setp.le.u64 	%p210, %rd773, %rd775;
	add.s64 	%rd778, %rd777, -4294967295;
	selp.b64 	%rd779, %rd778, %rd777, %p210;
	selp.b64 	%rd780, %rd779, %rd777, %p209;
	setp.gt.u64 	%p211, %rd780, -4294967296;
	add.s64 	%rd781, %rd780, 4294967295;
	selp.b64 	%rd782, %rd781, %rd780, %p211;
	add.s64 	%rd783, %rd782, %rd770;
	setp.lt.u64 	%p212, %rd783, %rd782;
	setp.gt.u64 	%p213, %rd783, -4294967296;
	add.s64 	%rd784, %rd783, 4294967295;
	selp.b64 	%rd785, %rd784, %rd783, %p213;
	selp.b64 	%rd786, %rd784, %rd785, %p212;
	ld.const.u64 	%rd787, [%rd708+40];
	mul.lo.s64 	%rd788, %rd1367, %rd787;
	mul.hi.u64 	%rd789, %rd787, %rd1367;
	shl.b64 	%rd791, %rd789, 32;
	sub.s64 	%rd792, %rd788, %rd789;
	add.s64 	%rd793, %rd792, %rd791;
	setp.gt.u64 	%p214, %rd793, %rd788;
	setp.le.u64 	%p215, %rd789, %rd791;
	add.s64 	%rd794, %rd793, -4294967295;
	selp.b64 	%rd795, %rd794, %rd793, %p215;
	selp.b64 	%rd796, %rd795, %rd793, %p214;
	setp.gt.u64 	%p216, %rd796, -4294967296;
	add.s64 	%rd797, %rd796, 4294967295;
	selp.b64 	%rd798, %rd797, %rd796, %p216;
	add.s64 	%rd799, %rd798, %rd786;
	setp.lt.u64 	%p217, %rd799, %rd798;
	setp.gt.u64 	%p218, %rd799, -4294967296;
	add.s64 	%rd800, %rd799, 4294967295;
	selp.b64 	%rd801, %rd800, %rd799, %p218;
	selp.b64 	%rd802, %rd800, %rd801, %p217;
	ld.const.u64 	%rd803, [%rd708+48];
	mul.lo.s64 	%rd804, %rd1366, %rd803;
	mul.hi.u64 	%rd805, %rd803, %rd1366;
	shl.b64 	%rd807, %rd805, 32;
	sub.s64 	%rd808, %rd804, %rd805;
	add.s64 	%rd809, %rd808, %rd807;
	setp.gt.u64 	%p219, %rd809, %rd804;
	setp.le.u64 	%p220, %rd805, %rd807;
	add.s64 	%rd810, %rd809, -4294967295;
	selp.b64 	%rd811, %rd810, %rd809, %p220;
	selp.b64 	%rd812, %rd811, %rd809, %p219;
	setp.gt.u64 	%p221, %rd812, -4294967296;
	add.s64 	%rd813, %rd812, 4294967295;
	selp.b64 	%rd814, %rd813, %rd812, %p221;
	add.s64 	%rd815, %rd814, %rd802;
	setp.lt.u64 	%p222, %rd815, %rd814;
	setp.gt.u64 	%p223, %rd815, -4294967296;
	add.s64 	%rd816, %rd815, 4294967295;
	selp.b64 	%rd817, %rd816, %rd815, %p223;
	selp.b64 	%rd818, %rd816, %rd817, %p222;
	ld.const.u64 	%rd819, [%rd708+56];
	mul.lo.s64 	%rd820, %rd1372, %rd819;
	mul.hi.u64 	%rd821, %rd819, %rd1372;
	shl.b64 	%rd823, %rd821, 32;
	sub.s64 	%rd824, %rd820, %rd821;
	add.s64 	%rd825, %rd824, %rd823;
	setp.gt.u64 	%p224, %rd825, %rd820;
	setp.le.u64 	%p225, %rd821, %rd823;
	add.s64 	%rd826, %rd825, -4294967295;
	selp.b64 	%rd827, %rd826, %rd825, %p225;
	selp.b64 	%rd828, %rd827, %rd825, %p224;
	setp.gt.u64 	%p226, %rd828, -4294967296;
	add.s64 	%rd829, %rd828, 4294967295;
	selp.b64 	%rd830, %rd829, %rd828, %p226;
	add.s64 	%rd831, %rd830, %rd818;
	setp.lt.u64 	%p227, %rd831, %rd830;
	setp.gt.u64 	%p228, %rd831, -4294967296;
	add.s64 	%rd832, %rd831, 4294967295;
	selp.b64 	%rd833, %rd832, %rd831, %p228;
	selp.b64 	%rd834, %rd832, %rd833, %p227;
	st.local.u64 	[%rd705], %rd834;
	add.s32 	%r41, %r41, 1;
	setp.ne.s32 	%p229, %r41, 8;
	@%p229 bra 	$L__BB2_17;
	ld.local.v2.u64 	{%rd1397, %rd1371}, [%rd2];
	ld.local.v2.u64 	{%rd1370, %rd1369}, [%rd2+16];
	ld.local.v2.u64 	{%rd1368, %rd1367}, [%rd2+32];
	ld.local.v2.u64 	{%rd1366, %rd1372}, [%rd2+48];
	setp.ne.s32 	%p230, %r16, 26;
	mov.u32 	%r40, %r16;
	@%p230 bra 	$L__BB2_16;
	mov.b32 	%r42, 26;
$L__BB2_20:
	add.s32 	%r20, %r42, 1;
	mul.wide.u32 	%rd835, %r42, 64;
	mov.u64 	%rd836, POSEIDON_RC;
	add.s64 	%rd837, %rd836, %rd835;
	ld.const.u64 	%rd838, [%rd837];
	add.s64 	%rd839, %rd838, %rd1397;
	setp.lt.u64 	%p231, %rd839, %rd838;
	setp.gt.u64 	%p232, %rd839, -4294967296;
	add.s64 	%rd840, %rd839, 4294967295;
	selp.b64 	%rd841, %rd840, %rd839, %p232;
	selp.b64 	%rd842, %rd840, %rd841, %p231;
	ld.const.u64 	%rd843, [%rd837+8];
	add.s64 	%rd844, %rd843, %rd1371;
	setp.lt.u64 	%p233, %rd844, %rd843;
	setp.gt.u64 	%p234, %rd844, -4294967296;
	add.s64 	%rd845, %rd844, 4294967295;
	selp.b64 	%rd846, %rd845, %rd844, %p234;
	selp.b64 	%rd847, %rd845, %rd846, %p233;
	ld.const.u64 	%rd848, [%rd837+16];
	add.s64 	%rd849, %rd848, %rd1370;
	setp.lt.u64 	%p235, %rd849, %rd848;
	setp.gt.u64 	%p236, %rd849, -4294967296;
	add.s64 	%rd850, %rd849, 4294967295;
	selp.b64 	%rd851, %rd850, %rd849, %p236;
	selp.b64 	%rd852, %rd850, %rd851, %p235;
	ld.const.u64 	%rd853, [%rd837+24];
	add.s64 	%rd854, %rd853, %rd1369;
	setp.lt.u64 	%p237, %rd854, %rd853;
	setp.gt.u64 	%p238, %rd854, -4294967296;
	add.s64 	%rd855, %rd854, 4294967295;
	selp.b64 	%rd856, %rd855, %rd854, %p238;
	selp.b64 	%rd857, %rd855, %rd856, %p237;
	ld.const.u64 	%rd858, [%rd837+32];
	add.s64 	%rd859, %rd858, %rd1368;
	setp.lt.u64 	%p239, %rd859, %rd858;
	setp.gt.u64 	%p240, %rd859, -4294967296;
	add.s64 	%rd860, %rd859, 4294967295;
	selp.b64 	%rd861, %rd860, %rd859, %p240;
	selp.b64 	%rd862, %rd860, %rd861, %p239;
	ld.const.u64 	%rd863, [%rd837+40];
	add.s64 	%rd864, %rd863, %rd1367;
	setp.lt.u64 	%p241, %rd864, %rd863;
	setp.gt.u64 	%p242, %rd864, -4294967296;
	add.s64 	%rd865, %rd864, 4294967295;
	selp.b64 	%rd866, %rd865, %rd864, %p242;
	selp.b64 	%rd867, %rd865, %rd866, %p241;
	ld.const.u64 	%rd868, [%rd837+48];
	add.s64 	%rd869, %rd868, %rd1366;
	setp.lt.u64 	%p243, %rd869, %rd868;
	setp.gt.u64 	%p244, %rd869, -4294967296;
	add.s64 	%rd870, %rd869, 4294967295;
	selp.b64 	%rd871, %rd870, %rd869, %p244;
	selp.b64 	%rd872, %rd870, %rd871, %p243;
	ld.const.u64 	%rd873, [%rd837+56];
	add.s64 	%rd874, %rd873, %rd1372;
	setp.lt.u64 	%p245, %rd874, %rd873;
	setp.gt.u64 	%p246, %rd874, -4294967296;
	add.s64 	%rd875, %rd874, 4294967295;
	selp.b64 	%rd876, %rd875, %rd874, %p246;
	selp.b64 	%rd877, %rd875, %rd876, %p245;
	mul.lo.s64 	%rd878, %rd842, %rd842;
	mul.hi.u64 	%rd879, %rd842, %rd842;
	shl.b64 	%rd881, %rd879, 32;
	sub.s64 	%rd882, %rd878, %rd879;
	add.s64 	%rd883, %rd882, %rd881;
	setp.gt.u64 	%p247, %rd883, %rd878;
	setp.le.u64 	%p248, %rd879, %rd881;
	add.s64 	%rd884, %rd883, -4294967295;
	selp.b64 	%rd885, %rd884, %rd883, %p248;
	selp.b64 	%rd886, %rd885, %rd883, %p247;
	setp.gt.u64 	%p249, %rd886, -4294967296;
	add.s64 	%rd887, %rd886, 4294967295;
	selp.b64 	%rd888, %rd887, %rd886, %p249;
	mul.lo.s64 	%rd889, %rd888, %rd888;
	mul.hi.u64 	%rd890, %rd888, %rd888;
	shl.b64 	%rd892, %rd890, 32;
	sub.s64 	%rd893, %rd889, %rd890;
	add.s64 	%rd894, %rd893, %rd892;
	setp.gt.u64 	%p250, %rd894, %rd889;
	setp.le.u64 	%p251, %rd890, %rd892;
	add.s64 	%rd895, %rd894, -4294967295;
	selp.b64 	%rd896, %rd895, %rd894, %p251;
	selp.b64 	%rd897, %rd896, %rd894, %p250;
	setp.gt.u64 	%p252, %rd897, -4294967296;
	add.s64 	%rd898, %rd897, 4294967295;
	selp.b64 	%rd899, %rd898, %rd897, %p252;
	mul.lo.s64 	%rd900, %rd888, %rd842;
	mul.hi.u64 	%rd901, %rd888, %rd842;
	shl.b64 	%rd903, %rd901, 32;
	sub.s64 	%rd904, %rd900, %rd901;
	add.s64 	%rd905, %rd904, %rd903;
	setp.gt.u64 	%p253, %rd905, %rd900;
	setp.le.u64 	%p254, %rd901, %rd903;
	add.s64 	%rd906, %rd905, -4294967295;
	selp.b64 	%rd907, %rd906, %rd905, %p254;
	selp.b64 	%rd908, %rd907, %rd905, %p253;
	setp.gt.u64 	%p255, %rd908, -4294967296;
	add.s64 	%rd909, %rd908, 4294967295;
	selp.b64 	%rd910, %rd909, %rd908, %p255;
	mul.lo.s64 	%rd911, %rd899, %rd910;
	mul.hi.u64 	%rd912, %rd899, %rd910;
	shl.b64 	%rd914, %rd912, 32;
	sub.s64 	%rd915, %rd911, %rd912;
	add.s64 	%rd916, %rd915, %rd914;
	setp.gt.u64 	%p256, %rd916, %rd911;
	setp.le.u64 	%p257, %rd912, %rd914;
	add.s64 	%rd917, %rd916, -4294967295;
	selp.b64 	%rd918, %rd917, %rd916, %p257;
	selp.b64 	%rd919, %rd918, %rd916, %p256;
	setp.gt.u64 	%p258, %rd919, -4294967296;
	add.s64 	%rd920, %rd919, 4294967295;
	selp.b64 	%rd80, %rd920, %rd919, %p258;
	mul.lo.s64 	%rd921, %rd847, %rd847;
	mul.hi.u64 	%rd922, %rd847, %rd847;
	shl.b64 	%rd924, %rd922, 32;
	sub.s64 	%rd925, %rd921, %rd922;
	add.s64 	%rd926, %rd925, %rd924;
	setp.gt.u64 	%p259, %rd926, %rd921;
	setp.le.u64 	%p260, %rd922, %rd924;
	add.s64 	%rd927, %rd926, -4294967295;
	selp.b64 	%rd928, %rd927, %rd926, %p260;
	selp.b64 	%rd929, %rd928, %rd926, %p259;
	setp.gt.u64 	%p261, %rd929, -4294967296;
	add.s64 	%rd930, %rd929, 4294967295;
	selp.b64 	%rd931, %rd930, %rd929, %p261;
	mul.lo.s64 	%rd932, %rd931, %rd931;
	mul.hi.u64 	%rd933, %rd931, %rd931;
	shl.b64 	%rd935, %rd933, 32;
	sub.s64 	%rd936, %rd932, %rd933;
	add.s64 	%rd937, %rd936, %rd935;
	setp.gt.u64 	%p262, %rd937, %rd932;
	setp.le.u64 	%p263, %rd933, %rd935;
	add.s64 	%rd938, %rd937, -4294967295;
	selp.b64 	%rd939, %rd938, %rd937, %p263;
	selp.b64 	%rd940, %rd939, %rd937, %p262;
	setp.gt.u64 	%p264, %rd940, -4294967296;
	add.s64 	%rd941, %rd940, 4294967295;
	selp.b64 	%rd942, %rd941, %rd940, %p264;
	mul.lo.s64 	%rd943, %rd931, %rd847;
	mul.hi.u64 	%rd944, %rd931, %rd847;
	shl.b64 	%rd946, %rd944, 32;
	sub.s64 	%rd947, %rd943, %rd944;
	add.s64 	%rd948, %rd947, %rd946;
	setp.gt.u64 	%p265, %rd948, %rd943;
	setp.le.u64 	%p266, %rd944, %rd946;
	add.s64 	%rd949, %rd948, -4294967295;
	selp.b64 	%rd950, %rd949, %rd948, %p266;
	selp.b64 	%rd951, %rd950, %rd948, %p265;
	setp.gt.u64 	%p267, %rd951, -4294967296;
	add.s64 	%rd952, %rd951, 4294967295;
	selp.b64 	%rd953, %rd952, %rd951, %p267;
	mul.lo.s64 	%rd954, %rd942, %rd953;
	mul.hi.u64 	%rd955, %rd942, %rd953;
	shl.b64 	%rd957, %rd955, 32;
	sub.s64 	%rd958, %rd954, %rd955;
	add.s64 	%rd959, %rd958, %rd957;
	setp.gt.u64 	%p268, %rd959, %rd954;
	setp.le.u64 	%p269, %rd955, %rd957;
	add.s64 	%rd960, %rd959, -4294967295;
	selp.b64 	%rd961, %rd960, %rd959, %p269;
	selp.b64 	%rd962, %rd961, %rd959, %p268;
	setp.gt.u64 	%p270, %rd962, -4294967296;
	add.s64 	%rd963, %rd962, 4294967295;
	selp.b64 	%rd81, %rd963, %rd962, %p270;
	mul.lo.s64 	%rd964, %rd852, %rd852;
	mul.hi.u64 	%rd965, %rd852, %rd852;
	shl.b64 	%rd967, %rd965, 32;
	sub.s64 	%rd968, %rd964, %rd965;
	add.s64 	%rd969, %rd968, %rd967;
	setp.gt.u64 	%p271, %rd969, %rd964;
	setp.le.u64 	%p272, %rd965, %rd967;
	add.s64 	%rd970, %rd969, -4294967295;
	selp.b64 	%rd971, %rd970, %rd969, %p272;
	selp.b64 	%rd972, %rd971, %rd969, %p271;
	setp.gt.u64 	%p273, %rd972, -4294967296;
	add.s64 	%rd973, %rd972, 4294967295;
	selp.b64 	%rd974, %rd973, %rd972, %p273;
	mul.lo.s64 	%rd975, %rd974, %rd974;
	mul.hi.u64 	%rd976, %rd974, %rd974;
	shl.b64 	%rd978, %rd976, 32;
	sub.s64 	%rd979, %rd975, %rd976;
	add.s64 	%rd980, %rd979, %rd978;
	setp.gt.u64 	%p274, %rd980, %rd975;
	setp.le.u64 	%p275, %rd976, %rd978;
	add.s64 	%rd981, %rd980, -4294967295;
	selp.b64 	%rd982, %rd981, %rd980, %p275;
	selp.b64 	%rd983, %rd982, %rd980, %p274;
	setp.gt.u64 	%p276, %rd983, -4294967296;
	add.s64 	%rd984, %rd983, 4294967295;
	selp.b64 	%rd985, %rd984, %rd983, %p276;
	mul.lo.s64 	%rd986, %rd974, %rd852;
	mul.hi.u64 	%rd987, %rd974, %rd852;
	shl.b64 	%rd989, %rd987, 32;
	sub.s64 	%rd990, %rd986, %rd987;
	add.s64 	%rd991, %rd990, %rd989;
	setp.gt.u64 	%p277, %rd991, %rd986;
	setp.le.u64 	%p278, %rd987, %rd989;
	add.s64 	%rd992, %rd991, -4294967295;
	selp.b64 	%rd993, %rd992, %rd991, %p278;
	selp.b64 	%rd994, %rd993, %rd991, %p277;
	setp.gt.u64 	%p279, %rd994, -4294967296;
	add.s64 	%rd995, %rd994, 4294967295;
	selp.b64 	%rd996, %rd995, %rd994, %p279;
	mul.lo.s64 	%rd997, %rd985, %rd996;
	mul.hi.u64 	%rd998, %rd985, %rd996;
	shl.b64 	%rd1000, %rd998, 32;
	sub.s64 	%rd1001, %rd997, %rd998;
	add.s64 	%rd1002, %rd1001, %rd1000;
	setp.gt.u64 	%p280, %rd1002, %rd997;
	setp.le.u64 	%p281, %rd998, %rd1000;
	add.s64 	%rd1003, %rd1002, -4294967295;
	selp.b64 	%rd1004, %rd1003, %rd1002, %p281;
	selp.b64 	%rd1005, %rd1004, %rd1002, %p280;
	setp.gt.u64 	%p282, %rd1005, -4294967296;
	add.s64 	%rd1006, %rd1005, 4294967295;
	selp.b64 	%rd82, %rd1006, %rd1005, %p282;
	mul.lo.s64 	%rd1007, %rd857, %rd857;
	mul.hi.u64 	%rd1008, %rd857, %rd857;
	shl.b64 	%rd1010, %rd1008, 32;
	sub.s64 	%rd1011, %rd1007, %rd1008;
	add.s64 	%rd1012, %rd1011, %rd1010;
	setp.gt.u64 	%p283, %rd1012, %rd1007;
	setp.le.u64 	%p284, %rd1008, %rd1010;
	add.s64 	%rd1013, %rd1012, -4294967295;
	selp.b64 	%rd1014, %rd1013, %rd1012, %p284;
	selp.b64 	%rd1015, %rd1014, %rd1012, %p283;
	setp.gt.u64 	%p285, %rd1015, -4294967296;
	add.s64 	%rd1016, %rd1015, 4294967295;
	selp.b64 	%rd1017, %rd1016, %rd1015, %p285;
	mul.lo.s64 	%rd1018, %rd1017, %rd1017;
	mul.hi.u64 	%rd1019, %rd1017, %rd1017;
	shl.b64 	%rd1021, %rd1019, 32;
	sub.s64 	%rd1022, %rd1018, %rd1019;
	add.s64 	%rd1023, %rd1022, %rd1021;
	setp.gt.u64 	%p286, %rd1023, %rd1018;
	setp.le.u64 	%p287, %rd1019, %rd1021;
	add.s64 	%rd1024, %rd1023, -4294967295;
	selp.b64 	%rd1025, %rd1024, %rd1023, %p287;
	selp.b64 	%rd1026, %rd1025, %rd1023, %p286;
	setp.gt.u64 	%p288, %rd1026, -4294967296;
	add.s64 	%rd1027, %rd1026, 4294967295;
	selp.b64 	%rd1028, %rd1027, %rd1026, %p288;
	mul.lo.s64 	%rd1029, %rd1017, %rd857;
	mul.hi.u64 	%rd1030, %rd1017, %rd857;
	shl.b64 	%rd1032, %rd1030, 32;
	sub.s64 	%rd1033, %rd1029, %rd1030;
	add.s64 	%rd1034, %rd1033, %rd1032;
	setp.gt.u64 	%p289, %rd1034, %rd1029;
	setp.le.u64 	%p290, %rd1030, %rd1032;
	add.s64 	%rd1035, %rd1034, -4294967295;
	selp.b64 	%rd1036, %rd1035, %rd1034, %p290;
	selp.b64 	%rd1037, %rd1036, %rd1034, %p289;
	setp.gt.u64 	%p291, %rd1037, -4294967296;
	add.s64 	%rd1038, %rd1037, 4294967295;
	selp.b64 	%rd1039, %rd1038, %rd1037, %p291;
	mul.lo.s64 	%rd1040, %rd1028, %rd1039;
	mul.hi.u64 	%rd1041, %rd1028, %rd1039;
	shl.b64 	%rd1043, %rd1041, 32;
	sub.s64 	%rd1044, %rd1040, %rd1041;
	add.s64 	%rd1045, %rd1044, %rd1043;
	setp.gt.u64 	%p292, %rd1045, %rd1040;
	setp.le.u64 	%p293, %rd1041, %rd1043;
	add.s64 	%rd1046, %rd1045, -4294967295;
	selp.b64 	%rd1047, %rd1046, %rd1045, %p293;
	selp.b64 	%rd1048, %rd1047, %rd1045, %p292;
	setp.gt.u64 	%p294, %rd1048, -4294967296;
	add.s64 	%rd1049, %rd1048, 4294967295;
	selp.b64 	%rd83, %rd1049, %rd1048, %p294;
	mul.lo.s64 	%rd1050, %rd862, %rd862;
	mul.hi.u64 	%rd1051, %rd862, %rd862;
	shl.b64 	%rd1053, %rd1051, 32;
	sub.s64 	%rd1054, %rd1050, %rd1051;
	add.s64 	%rd1055, %rd1054, %rd1053;
	setp.gt.u64 	%p295, %rd1055, %rd1050;
	setp.le.u64 	%p296, %rd1051, %rd1053;
	add.s64 	%rd1056, %rd1055, -4294967295;
	selp.b64 	%rd1057, %rd1056, %rd1055, %p296;
	selp.b64 	%rd1058, %rd1057, %rd1055, %p295;
	setp.gt.u64 	%p297, %rd1058, -4294967296;
	add.s64 	%rd1059, %rd1058, 4294967295;
	selp.b64 	%rd1060, %rd1059, %rd1058, %p297;
	mul.lo.s64 	%rd1061, %rd1060, %rd1060;
	mul.hi.u64 	%rd1062, %rd1060, %rd1060;
	shl.b64 	%rd1064, %rd1062, 32;
	sub.s64 	%rd1065, %rd1061, %rd1062;
	add.s64 	%rd1066, %rd1065, %rd1064;
	setp.gt.u64 	%p298, %rd1066, %rd1061;
	setp.le.u64 	%p299, %rd1062, %rd1064;
	add.s64 	%rd1067, %rd1066, -4294967295;
	selp.b64 	%rd1068, %rd1067, %rd1066, %p299;
	selp.b64 	%rd1069, %rd1068, %rd1066, %p298;
	setp.gt.u64 	%p300, %rd1069, -4294967296;
	add.s64 	%rd1070, %rd1069, 4294967295;
	selp.b64 	%rd1071, %rd1070, %rd1069, %p300;
	mul.lo.s64 	%rd1072, %rd1060, %rd862;
	mul.hi.u64 	%rd1073, %rd1060, %rd862;
	shl.b64 	%rd1075, %rd1073, 32;
	sub.s64 	%rd1076, %rd1072, %rd1073;
	add.s64 	%rd1077, %rd1076, %rd1075;
	setp.gt.u64 	%p301, %rd1077, %rd1072;
	setp.le.u64 	%p302, %rd1073, %rd1075;
	add.s64 	%rd1078, %rd1077, -4294967295;
	selp.b64 	%rd1079, %rd1078, %rd1077, %p302;
	selp.b64 	%rd1080, %rd1079, %rd1077, %p301;
	setp.gt.u64 	%p303, %rd1080, -4294967296;
	add.s64 	%rd1081, %rd1080, 4294967295;
	selp.b64 	%rd1082, %rd1081, %rd1080, %p303;
	mul.lo.s64 	%rd1083, %rd1071, %rd1082;
	mul.hi.u64 	%rd1084, %rd1071, %rd1082;
	shl.b64 	%rd1086, %rd1084, 32;
	sub.s64 	%rd1087, %rd1083, %rd1084;
	add.s64 	%rd1088, %rd1087, %rd1086;
	setp.gt.u64 	%p304, %rd1088, %rd1083;
	setp.le.u64 	%p305, %rd1084, %rd1086;
	add.s64 	%rd1089, %rd1088, -4294967295;
	selp.b64 	%rd1090, %rd1089, %rd1088, %p305;
	selp.b64 	%rd1091, %rd1090, %rd1088, %p304;
	setp.gt.u64 	%p306, %rd1091, -4294967296;
	add.s64 	%rd1092, %rd1091, 4294967295;
	selp.b64 	%rd84, %rd1092, %rd1091, %p306;
	mul.lo.s64 	%rd1093, %rd867, %rd867;
	mul.hi.u64 	%rd1094, %rd867, %rd867;
	shl.b64 	%rd1096, %rd1094, 32;
	sub.s64 	%rd1097, %rd1093, %rd1094;
	add.s64 	%rd1098, %rd1097, %rd1096;
	setp.gt.u64 	%p307, %rd1098, %rd1093;
	setp.le.u64 	%p308, %rd1094, %rd1096;
	add.s64 	%rd1099, %rd1098, -4294967295;
	selp.b64 	%rd1100, %rd1099, %rd1098, %p308;
	selp.b64 	%rd1101, %rd1100, %rd1098, %p307;
	setp.gt.u64 	%p309, %rd1101, -4294967296;
	add.s64 	%rd1102, %rd1101, 4294967295;
	selp.b64 	%rd1103, %rd1102, %rd1101, %p309;
	mul.lo.s64 	%rd1104, %rd1103, %rd1103;
	mul.hi.u64 	%rd1105, %rd1103, %rd1103;
	shl.b64 	%rd1107, %rd1105, 32;
	sub.s64 	%rd1108, %rd1104, %rd1105;
	add.s64 	%rd1109, %rd1108, %rd1107;
	setp.gt.u64 	%p310, %rd1109, %rd1104;
	setp.le.u64 	%p311, %rd1105, %rd1107;
	add.s64 	%rd1110, %rd1109, -4294967295;
	selp.b64 	%rd1111, %rd1110, %rd1109, %p311;
	selp.b64 	%rd1112, %rd1111, %rd1109, %p310;
	setp.gt.u64 	%p312, %rd1112, -4294967296;
	add.s64 	%rd1113, %rd1112, 4294967295;
	selp.b64 	%rd1114, %rd1113, %rd1112, %p312;
	mul.lo.s64 	%rd1115, %rd1103, %rd867;
	mul.hi.u64 	%rd1116, %rd1103, %rd867;
	shl.b64 	%rd1118, %rd1116, 32;
	sub.s64 	%rd1119, %rd1115, %rd1116;
	add.s64 	%rd1120, %rd1119, %rd1118;
	setp.gt.u64 	%p313, %rd1120, %rd1115;
	setp.le.u64 	%p314, %rd1116, %rd1118;
	add.s64 	%rd1121, %rd1120, -4294967295;
	selp.b64 	%rd1122, %rd1121, %rd1120, %p314;
	selp.b64 	%rd1123, %rd1122, %rd1120, %p313;
	setp.gt.u64 	%p315, %rd1123, -4294967296;
	add.s64 	%rd1124, %rd1123, 4294967295;
	selp.b64 	%rd1125, %rd1124, %rd1123, %p315;
	mul.lo.s64 	%rd1126, %rd1114, %rd1125;
	mul.hi.u64 	%rd1127, %rd1114, %rd1125;
	shl.b64 	%rd1129, %rd1127, 32;
	sub.s64 	%rd1130, %rd1126, %rd1127;
	add.s64 	%rd1131, %rd1130, %rd1129;
	setp.gt.u64 	%p316, %rd1131, %rd1126;
	setp.le.u64 	%p317, %rd1127, %rd1129;
	add.s64 	%rd1132, %rd1131, -4294967295;
	selp.b64 	%rd1133, %rd1132, %rd1131, %p317;
	selp.b64 	%rd1134, %rd1133, %rd1131, %p316;
	setp.gt.u64 	%p318, %rd1134, -4294967296;
	add.s64 	%rd1135, %rd1134, 4294967295;
	selp.b64 	%rd85, %rd1135, %rd1134, %p318;
	mul.lo.s64 	%rd1136, %rd872, %rd872;
	mul.hi.u64 	%rd1137, %rd872, %rd872;
	shl.b64 	%rd1139, %rd1137, 32;
	sub.s64 	%rd1140, %rd1136, %rd1137;
	add.s64 	%rd1141, %rd1140, %rd1139;
	setp.gt.u64 	%p319, %rd1141, %rd1136;
	setp.le.u64 	%p320, %rd1137, %rd1139;
	add.s64 	%rd1142, %rd1141, -4294967295;
	selp.b64 	%rd1143, %rd1142, %rd1141, %p320;
	selp.b64 	%rd1144, %rd1143, %rd1141, %p319;
	setp.gt.u64 	%p321, %rd1144, -4294967296;
	add.s64 	%rd1145, %rd1144, 4294967295;
	selp.b64 	%rd1146, %rd1145, %rd1144, %p321;
	mul.lo.s64 	%rd1147, %rd1146, %rd1146;
	mul.hi.u64 	%rd1148, %rd1146, %rd1146;
	shl.b64 	%rd1150, %rd1148, 32;
	sub.s64 	%rd1151, %rd1147, %rd1148;
	add.s64 	%rd1152, %rd1151, %rd1150;
	setp.gt.u64 	%p322, %rd1152, %rd1147;
	setp.le.u64 	%p323, %rd1148, %rd1150;
	add.s64 	%rd1153, %rd1152, -4294967295;
	selp.b64 	%rd1154, %rd1153, %rd1152, %p323;
	selp.b64 	%rd1155, %rd1154, %rd1152, %p322;
	setp.gt.u64 	%p324, %rd1155, -4294967296;
	add.s64 	%rd1156, %rd1155, 4294967295;
	selp.b64 	%rd1157, %rd1156, %rd1155, %p324;
	mul.lo.s64 	%rd1158, %rd1146, %rd872;
	mul.hi.u64 	%rd1159, %rd1146, %rd872;
	shl.b64 	%rd1161, %rd1159, 32;
	sub.s64 	%rd1162, %rd1158, %rd1159;
	add.s64 	%rd1163, %rd1162, %rd1161;
	setp.gt.u64 	%p325, %rd1163, %rd1158;
	setp.le.u64 	%p326, %rd1159, %rd1161;
	add.s64 	%rd1164, %rd1163, -4294967295;
	selp.b64 	%rd1165, %rd1164, %rd1163, %p326;
	selp.b64 	%rd1166, %rd1165, %rd1163, %p325;
	setp.gt.u64 	%p327, %rd1166, -4294967296;
	add.s64 	%rd1167, %rd1166, 4294967295;
	selp.b64 	%rd1168, %rd1167, %rd1166, %p327;
	mul.lo.s64 	%rd1169, %rd1157, %rd1168;
	mul.hi.u64 	%rd1170, %rd1157, %rd1168;
	shl.b64 	%rd1172, %rd1170, 32;
	sub.s64 	%rd1173, %rd1169, %rd1170;
	add.s64 	%rd1174, %rd1173, %rd1172;
	setp.gt.u64 	%p328, %rd1174, %rd1169;
	setp.le.u64 	%p329, %rd1170, %rd1172;
	add.s64 	%rd1175, %rd1174, -4294967295;
	selp.b64 	%rd1176, %rd1175, %rd1174, %p329;
	selp.b64 	%rd1177, %rd1176, %rd1174, %p328;
	setp.gt.u64 	%p330, %rd1177, -4294967296;
	add.s64 	%rd1178, %rd1177, 4294967295;
	selp.b64 	%rd86, %rd1178, %rd1177, %p330;
	mul.lo.s64 	%rd1179, %rd877, %rd877;
	mul.hi.u64 	%rd1180, %rd877, %rd877;
	shl.b64 	%rd1182, %rd1180, 32;
	sub.s64 	%rd1183, %rd1179, %rd1180;
	add.s64 	%rd1184, %rd1183, %rd1182;
	setp.gt.u64 	%p331, %rd1184, %rd1179;
	setp.le.u64 	%p332, %rd1180, %rd1182;
	add.s64 	%rd1185, %rd1184, -4294967295;
	selp.b64 	%rd1186, %rd1185, %rd1184, %p332;
	selp.b64 	%rd1187, %rd1186, %rd1184, %p331;
	setp.gt.u64 	%p333, %rd1187, -4294967296;
	add.s64 	%rd1188, %rd1187, 4294967295;
	selp.b64 	%rd1189, %rd1188, %rd1187, %p333;
	mul.lo.s64 	%rd1190, %rd1189, %rd1189;
	mul.hi.u64 	%rd1191, %rd1189, %rd1189;
	shl.b64 	%rd1193, %rd1191, 32;
	sub.s64 	%rd1194, %rd1190, %rd1191;
	add.s64 	%rd1195, %rd1194, %rd1193;
	setp.gt.u64 	%p334, %rd1195, %rd1190;
	setp.le.u64 	%p335, %rd1191, %rd1193;
	add.s64 	%rd1196, %rd1195, -4294967295;
	selp.b64 	%rd1197, %rd1196, %rd1195, %p335;
	selp.b64 	%rd1198, %rd1197, %rd1195, %p334;
	setp.gt.u64 	%p336, %rd1198, -4294967296;
	add.s64 	%rd1199, %rd1198, 4294967295;
	selp.b64 	%rd1200, %rd1199, %rd1198, %p336;
	mul.lo.s64 	%rd1201, %rd1189, %rd877;
	mul.hi.u64 	%rd1202, %rd1189, %rd877;
	shl.b64 	%rd1204, %rd1202, 32;
	sub.s64 	%rd1205, %rd1201, %rd1202;
	add.s64 	%rd1206, %rd1205, %rd1204;
	setp.gt.u64 	%p337, %rd1206, %rd1201;
	setp.le.u64 	%p338, %rd1202, %rd1204;
	add.s64 	%rd1207, %rd1206, -4294967295;
	selp.b64 	%rd1208, %rd1207, %rd1206, %p338;
	selp.b64 	%rd1209, %rd1208, %rd1206, %p337;
	setp.gt.u64 	%p339, %rd1209, -4294967296;
	add.s64 	%rd1210, %rd1209, 4294967295;
	selp.b64 	%rd1211, %rd1210, %rd1209, %p339;
	mul.lo.s64 	%rd1212, %rd1200, %rd1211;
	mul.hi.u64 	%rd1213, %rd1200, %rd1211;
	shl.b64 	%rd1215, %rd1213, 32;
	sub.s64 	%rd1216, %rd1212, %rd1213;
	add.s64 	%rd1217, %rd1216, %rd1215;
	setp.gt.u64 	%p340, %rd1217, %rd1212;
	setp.le.u64 	%p341, %rd1213, %rd1215;
	add.s64 	%rd1218, %rd1217, -4294967295;
	selp.b64 	%rd1219, %rd1218, %rd1217, %p341;
	selp.b64 	%rd1220, %rd1219, %rd1217, %p340;
	setp.gt.u64 	%p342, %rd1220, -4294967296;
	add.s64 	%rd1221, %rd1220, 4294967295;
	selp.b64 	%rd87, %rd1221, %rd1220, %p342;
	mov.b32 	%r43, 0;
$L__BB2_21:
	mul.wide.u32 	%rd1222, %r43, 8;
	add.s64 	%rd1223, %rd1, %rd1222;
	mul.wide.u32 	%rd1224, %r43, 64;
	mov.u64 	%rd1225, POSEIDON_MDS;
	add.s64 	%rd1226, %rd1225, %rd1224;
	ld.const.u64 	%rd1227, [%rd1226];
	mul.lo.s64 	%rd1228, %rd80, %rd1227;
	mul.hi.u64 	%rd1229, %rd1227, %rd80;
	shl.b64 	%rd1231, %rd1229, 32;
	sub.s64 	%rd1232, %rd1228, %rd1229;
	add.s64 	%rd1233, %rd1232, %rd1231;
	setp.gt.u64 	%p343, %rd1233, %rd1228;
	setp.le.u64 	%p344, %rd1229, %rd1231;
	add.s64 	%rd1234, %rd1233, -4294967295;
	selp.b64 	%rd1235, %rd1234, %rd1233, %p344;
	selp.b64 	%rd1236, %rd1235, %rd1233, %p343;
	setp.gt.u64 	%p345, %rd1236, -4294967296;
	add.s64 	%rd1237, %rd1236, 4294967295;
	selp.b64 	%rd1238, %rd1237, %rd1236, %p345;
	setp.gt.u64 	%p346, %rd1238, -4294967296;
	add.s64 	%rd1239, %rd1238, 4294967295;
	selp.b64 	%rd1240, %rd1239, %rd1238, %p346;
	ld.const.u64 	%rd1241, [%rd1226+8];
	mul.lo.s64 	%rd1242, %rd81, %rd1241;
	mul.hi.u64 	%rd1243, %rd1241, %rd81;
	shl.b64 	%rd1245, %rd1243, 32;
	sub.s64 	%rd1246, %rd1242, %rd1243;
	add.s64 	%rd1247, %rd1246, %rd1245;
	setp.gt.u64 	%p347, %rd1247, %rd1242;
	setp.le.u64 	%p348, %rd1243, %rd1245;
	add.s64 	%rd1248, %rd1247, -4294967295;
	selp.b64 	%rd1249, %rd1248, %rd1247, %p348;
	selp.b64 	%rd1250, %rd1249, %rd1247, %p347;
	setp.gt.u64 	%p349, %rd1250, -4294967296;
	add.s64 	%rd1251, %rd1250, 4294967295;
	selp.b64 	%rd1252, %rd1251, %rd1250, %p349;
	add.s64 	%rd1253, %rd1252, %rd1240;
	setp.lt.u64 	%p350, %rd1253, %rd1252;
	setp.gt.u64 	%p351, %rd1253, -4294967296;
	add.s64 	%rd1254, %rd1253, 4294967295;
	selp.b64 	%rd1255, %rd1254, %rd1253, %p351;
	selp.b64 	%rd1256, %rd1254, %rd1255, %p350;
	ld.const.u64 	%rd1257, [%rd1226+16];
	mul.lo.s64 	%rd1258, %rd82, %rd1257;
	mul.hi.u64 	%rd1259, %rd1257, %rd82;
	shl.b64 	%rd1261, %rd1259, 32;
	sub.s64 	%rd1262, %rd1258, %rd1259;
	add.s64 	%rd1263, %rd1262, %rd1261;
	setp.gt.u64 	%p352, %rd1263, %rd1258;
	setp.le.u64 	%p353, %rd1259, %rd1261;
	add.s64 	%rd1264, %rd1263, -4294967295;
	selp.b64 	%rd1265, %rd1264, %rd1263, %p353;
	selp.b64 	%rd1266, %rd1265, %rd1263, %p352;
	setp.gt.u64 	%p354, %rd1266, -4294967296;
	add.s64 	%rd1267, %rd1266, 4294967295;
	selp.b64 	%rd1268, %rd1267, %rd1266, %p354;
	add.s64 	%rd1269, %rd1268, %rd1256;
	setp.lt.u64 	%p355, %rd1269, %rd1268;
	setp.gt.u64 	%p356, %rd1269, -4294967296;
	add.s64 	%rd1270, %rd1269, 4294967295;
	selp.b64 	%rd1271, %rd1270, %rd1269, %p356;
	selp.b64 	%rd1272, %rd1270, %rd1271, %p355;
	ld.const.u64 	%rd1273, [%rd1226+24];
	mul.lo.s64 	%rd1274, %rd83, %rd1273;
	mul.hi.u64 	%rd1275, %rd1273, %rd83;
	shl.b64 	%rd1277, %rd1275, 32;
	sub.s64 	%rd1278, %rd1274, %rd1275;
	add.s64 	%rd1279, %rd1278, %rd1277;
	setp.gt.u64 	%p357, %rd1279, %rd1274;
	setp.le.u64 	%p358, %rd1275, %rd1277;
	add.s64 	%rd1280, %rd1279, -4294967295;
	selp.b64 	%rd1281, %rd1280, %rd1279, %p358;
	selp.b64 	%rd1282, %rd1281, %rd1279, %p357;
	setp.gt.u64 	%p359, %rd1282, -4294967296;
	add.s64 	%rd1283, %rd1282, 4294967295;
	selp.b64 	%rd1284, %rd1283, %rd1282, %p359;
	add.s64 	%rd1285, %rd1284, %rd1272;
	setp.lt.u64 	%p360, %rd1285, %rd1284;
	setp.gt.u64 	%p361, %rd1285, -4294967296;
	add.s64 	%rd1286, %rd1285, 4294967295;
	selp.b64 	%rd1287, %rd1286, %rd1285, %p361;
	selp.b64 	%rd1288, %rd1286, %rd1287, %p360;
	ld.const.u64 	%rd1289, [%rd1226+32];
	mul.lo.s64 	%rd1290, %rd84, %rd1289;
	mul.hi.u64 	%rd1291, %rd1289, %rd84;
	shl.b64 	%rd1293, %rd1291, 32;
	sub.s64 	%rd1294, %rd1290, %rd1291;
	add.s64 	%rd1295, %rd1294, %rd1293;
	setp.gt.u64 	%p362, %rd1295, %rd1290;
	setp.le.u64 	%p363, %rd1291, %rd1293;
	add.s64 	%rd1296, %rd1295, -4294967295;
	selp.b64 	%rd1297, %rd1296, %rd1295, %p363;
	selp.b64 	%rd1298, %rd1297, %rd1295, %p362;
	setp.gt.u64 	%p364, %rd1298, -4294967296;
	add.s64 	%rd1299, %rd1298, 4294967295;
	selp.b64 	%rd1300, %rd1299, %rd1298, %p364;
	add.s64 	%rd1301, %rd1300, %rd1288;
	setp.lt.u64 	%p365, %rd1301, %rd1300;
	setp.gt.u64 	%p366, %rd1301, -4294967296;
	add.s64 	%rd1302, %rd1301, 4294967295;
	selp.b64 	%rd1303, %rd1302, %rd1301, %p366;
	selp.b64 	%rd1304, %rd1302, %rd1303, %p365;
	ld.const.u64 	%rd1305, [%rd1226+40];
	mul.lo.s64 	%rd1306, %rd85, %rd1305;
	mul.hi.u64 	%rd1307, %rd1305, %rd85;
	shl.b64 	%rd1309, %rd1307, 32;
	sub.s64 	%rd1310, %rd1306, %rd1307;
	add.s64 	%rd1311, %rd1310, %rd1309;
	setp.gt.u64 	%p367, %rd1311, %rd1306;
	setp.le.u64 	%p368, %rd1307, %rd1309;
	add.s64 	%rd1312, %rd1311, -4294967295;
	selp.b64 	%rd1313, %rd1312, %rd1311, %p368;
	selp.b64 	%rd1314, %rd1313, %rd1311, %p367;
	setp.gt.u64 	%p369, %rd1314, -4294967296;
	add.s64 	%rd1315, %rd1314, 4294967295;
	selp.b64 	%rd1316, %rd1315, %rd1314, %p369;
	add.s64 	%rd1317, %rd1316, %rd1304;
	setp.lt.u64 	%p370, %rd1317, %rd1316;
	setp.gt.u64 	%p371, %rd1317, -4294967296;
	add.s64 	%rd1318, %rd1317, 4294967295;
	selp.b64 	%rd1319, %rd1318, %rd1317, %p371;
	selp.b64 	%rd1320, %rd1318, %rd1319, %p370;
	ld.const.u64 	%rd1321, [%rd1226+48];
	mul.lo.s64 	%rd1322, %rd86, %rd1321;
	mul.hi.u64 	%rd1323, %rd1321, %rd86;
	shl.b64 	%rd1325, %rd1323, 32;
	sub.s64 	%rd1326, %rd1322, %rd1323;
	add.s64 	%rd1327, %rd1326, %rd1325;
	setp.gt.u64 	%p372, %rd1327, %rd1322;
	setp.le.u64 	%p373, %rd1323, %rd1325;
	add.s64 	%rd1328, %rd1327, -4294967295;
	selp.b64 	%rd1329, %rd1328, %rd1327, %p373;
	selp.b64 	%rd1330, %rd1329, %rd1327, %p372;
	setp.gt.u64 	%p374, %rd1330, -4294967296;
	add.s64 	%rd1331, %rd1330, 4294967295;
	selp.b64 	%rd1332, %rd1331, %rd1330, %p374;
	add.s64 	%rd1333, %rd1332, %rd1320;
	setp.lt.u64 	%p375, %rd1333, %rd1332;
	setp.gt.u64 	%p376, %rd1333, -4294967296;
	add.s64 	%rd1334, %rd1333, 4294967295;
	selp.b64 	%rd1335, %rd1334, %rd1333, %p376;
	selp.b64 	%rd1336, %rd1334, %rd1335, %p375;
	ld.const.u64 	%rd1337, [%rd1226+56];
	mul.lo.s64 	%rd1338, %rd87, %rd1337;
	mul.hi.u64 	%rd1339, %rd1337, %rd87;
	shl.b64 	%rd1341, %rd1339, 32;
	sub.s64 	%rd1342, %rd1338, %rd1339;
	add.s64 	%rd1343, %rd1342, %rd1341;
	setp.gt.u64 	%p377, %rd1343, %rd1338;
	setp.le.u64 	%p378, %rd1339, %rd1341;
	add.s64 	%rd1344, %rd1343, -4294967295;
	selp.b64 	%rd1345, %rd1344, %rd1343, %p378;
	selp.b64 	%rd1346, %rd1345, %rd1343, %p377;
	setp.gt.u64 	%p379, %rd1346, -4294967296;
	add.s64 	%rd1347, %rd1346, 4294967295;
	selp.b64 	%rd1348, %rd1347, %rd1346, %p379;
	add.s64 	%rd1349, %rd1348, %rd1336;
	setp.lt.u64 	%p380, %rd1349, %rd1348;
	setp.gt.u64 	%p381, %rd1349, -4294967296;
	add.s64 	%rd1350, %rd1349, 4294967295;
	selp.b64 	%rd1351, %rd1350, %rd1349, %p381;
	selp.b64 	%rd1352, %rd1350, %rd1351, %p380;
	st.local.u64 	[%rd1223], %rd1352;
	add.s32 	%r43, %r43, 1;
	setp.ne.s32 	%p382, %r43, 8;
	@%p382 bra 	$L__BB2_21;
	ld.local.v2.u64 	{%rd1397, %rd1371}, [%rd1];
	ld.local.v2.u64 	{%rd1370, %rd1369}, [%rd1+16];
	ld.local.v2.u64 	{%rd1368, %rd1367}, [%rd1+32];
	ld.local.v2.u64 	{%rd1366, %rd1372}, [%rd1+48];
	setp.eq.s32 	%p383, %r20, 30;
	mov.u32 	%r42, %r20;
	@%p383 bra 	$L__BB2_3;
	bra.uni 	$L__BB2_20;
$L__BB2_23:
	ld.param.u64 	%rd1357, [poseidon_hash_batch_param_1];
	cvta.to.global.u64 	%rd1353, %rd1357;
	mul.wide.u32 	%rd1354, %r1, 8;
	add.s64 	%rd1355, %rd1353, %rd1354;
	st.global.u64 	[%rd1355], %rd1397;
$L__BB2_24:
	ret;

}


// ===== COMPILED SASS (sm_100) =====

	.target	sm_100

	.elftype	@"ET_EXEC"


//--------------------- .note.nv.tkinfo           --------------------------
	.section	.note.nv.tkinfo,"",@"SHT_NOTE"
	.sectionflags	@"SHF_NOTE_NV_TKINFO"
	.tkinfo
        /*0018*/ 	.word	0x00000002
        /*0030*/ 	.string	""
        /*0030*/ 	.string	"ptxas"
        /*0030*/ 	.string	"Cuda compilation tools, release 13.0, V13.0.88"
        /*0030*/ 	.string	"Build cuda_13.0.r13.0/compiler.36424714_0"
        /*0030*/ 	.string	"-arch sm_100 -m 64 "



//--------------------- .note.nv.cuinfo           --------------------------
	.section	.note.nv.cuinfo,"",@"SHT_NOTE"
	.sectionflags	@"SHF_NOTE_NV_CUINFO"
        /*0018*/ 	.short	0x0002
        /*001a*/ 	.short	0x0064
        /*001c*/ 	.short	0x0082
	.zero		2


//--------------------- .nv.info                  --------------------------
	.section	.nv.info,"",@"SHT_CUDA_INFO"
	.align	4


	//----- nvinfo : EIATTR_REGCOUNT
	.align		4
        /*0000*/ 	.byte	0x04, 0x2f
        /*0002*/ 	.short	(.L_5 - .L_4)
	.align		4
.L_4:
        /*0004*/ 	.word	index@(poseidon_hash_pair)
        /*0008*/ 	.word	0x00000062


	//----- nvinfo : EIATTR_FRAME_SIZE
	.align		4
.L_5:
        /*000c*/ 	.byte	0x04, 0x11
        /*000e*/ 	.short	(.L_7 - .L_6)
	.align		4
.L_6:
        /*0010*/ 	.word	index@(poseidon_hash_pair)
        /*0014*/ 	.word	0x00000040


	//----- nvinfo : EIATTR_REGCOUNT
	.align		4
.L_7:
        /*0018*/ 	.byte	0x04, 0x2f
        /*001a*/ 	.short	(.L_9 - .L_8)
	.align		4
.L_8:
        /*001c*/ 	.word	index@(poseidon_merkle_layer)
        /*0020*/ 	.word	0x00000062


	//----- nvinfo : EIATTR_FRAME_SIZE
	.align		4
.L_9:
        /*0024*/ 	.byte	0x04, 0x11
        /*0026*/ 	.short	(.L_11 - .L_10)
	.align		4
.L_10:
        /*0028*/ 	.word	index@(poseidon_merkle_layer)
        /*002c*/ 	.word	0x00000040


	//----- nvinfo : EIATTR_REGCOUNT
	.align		4
.L_11:
        /*0030*/ 	.byte	0x04, 0x2f
        /*0032*/ 	.short	(.L_13 - .L_12)
	.align		4
.L_12:
        /*0034*/ 	.word	index@(poseidon_hash_batch)
        /*0038*/ 	.word	0x00000064


	//----- nvinfo : EIATTR_FRAME_SIZE
	.align		4
.L_13:
        /*003c*/ 	.byte	0x04, 0x11
        /*003e*/ 	.short	(.L_15 - .L_14)
	.align		4
.L_14:
        /*0040*/ 	.word	index@(poseidon_hash_batch)
        /*0044*/ 	.word	0x00000040


	//----- nvinfo : EIATTR_MIN_STACK_SIZE
	.align		4
.L_15:
        /*0048*/ 	.byte	0x04, 0x12
        /*004a*/ 	.short	(.L_17 - .L_16)
	.align		4
.L_16:
        /*004c*/ 	.word	index@(poseidon_hash_batch)
        /*0050*/ 	.word	0x00000040


	//----- nvinfo : EIATTR_MIN_STACK_SIZE
	.align		4
.L_17:
        /*0054*/ 	.byte	0x04, 0x12
        /*0056*/ 	.short	(.L_19 - .L_18)
	.align		4
.L_18:
        /*0058*/ 	.word	index@(poseidon_merkle_layer)
        /*005c*/ 	.word	0x00000040


	//----- nvinfo : EIATTR_MIN_STACK_SIZE
	.align		4
.L_19:
        /*0060*/ 	.byte	0x04, 0x12
        /*0062*/ 	.short	(.L_21 - .L_20)
	.align		4
.L_20:
        /*0064*/ 	.word	index@(poseidon_hash_pair)
        /*0068*/ 	.word	0x00000040
.L_21:


//--------------------- .nv.compat                --------------------------
	.section	.nv.compat,"",@"SHT_CUDA_COMPAT_INFO"
	.align	4
        /*0000*/ 	.byte	0x02, 0x09, 0x00, 0x00, 0x02, 0x02, 0x01, 0x00, 0x02, 0x05, 0x05, 0x00, 0x03, 0x07, 0x01, 0x01
        /*0010*/ 	.byte	0x02, 0x03, 0x00, 0x00, 0x02, 0x06, 0x01, 0x00, 0x04, 0x0b, 0x08, 0x00, 0x09, 0x00, 0x00, 0x00
        /*0020*/ 	.byte	0x00, 0x00, 0x00, 0x00


//--------------------- .nv.info.poseidon_hash_batch --------------------------
	.section	.nv.info.poseidon_hash_batch,"",@"SHT_CUDA_INFO"
	.sectionflags	@""
	.align	4


	//----- nvinfo : EIATTR_CUDA_API_VERSION
	.align		4
        /*0000*/ 	.byte	0x04, 0x37
        /*0002*/ 	.short	(.L_23 - .L_22)
.L_22:
        /*0004*/ 	.word	0x00000082


	//----- nvinfo : EIATTR_KPARAM_INFO
	.align		4
.L_23:
        /*0008*/ 	.byte	0x04, 0x17
        /*000a*/ 	.short	(.L_25 - .L_24)
.L_24:
        /*000c*/ 	.word	0x00000000
        /*0010*/ 	.short	0x0003
        /*0012*/ 	.short	0x0014
        /*0014*/ 	.byte	0x00, 0xf0, 0x11, 0x00


	//----- nvinfo : EIATTR_KPARAM_INFO
	.align		4
.L_25:
        /*0018*/ 	.byte	0x04, 0x17
        /*001a*/ 	.short	(.L_27 - .L_26)
.L_26:
        /*001c*/ 	.word	0x00000000
        /*0020*/ 	.short	0x0002
        /*0022*/ 	.short	0x0010
        /*0024*/ 	.byte	0x00, 0xf0, 0x11, 0x00


	//----- nvinfo : EIATTR_KPARAM_INFO
	.align		4
.L_27:
        /*0028*/ 	.byte	0x04, 0x17
        /*002a*/ 	.short	(.L_29 - .L_28)
.L_28:
        /*002c*/ 	.word	0x00000000
        /*0030*/ 	.short	0x0001
        /*0032*/ 	.short	0x0008
        /*0034*/ 	.byte	0x00, 0xf5, 0x21, 0x00


	//----- nvinfo : EIATTR_KPARAM_INFO
	.align		4
.L_29:
        /*0038*/ 	.byte	0x04, 0x17
        /*003a*/ 	.short	(.L_31 - .L_30)
.L_30:
        /*003c*/ 	.word	0x00000000
        /*0040*/ 	.short	0x0000
        /*0042*/ 	.short	0x0000
        /*0044*/ 	.byte	0x00, 0xf5, 0x21, 0x00


	//----- nvinfo : EIATTR_SPARSE_MMA_MASK
	.align		4
.L_31:
        /*0048*/ 	.byte	0x03, 0x50
        /*004a*/ 	.short	0x0000


	//----- nvinfo : EIATTR_MAXREG_COUNT
	.align		4
        /*004c*/ 	.byte	0x03, 0x1b
        /*004e*/ 	.short	0x00ff


	//----- nvinfo : EIATTR_MERCURY_ISA_VERSION
	.align		4
        /*0050*/ 	.byte	0x03, 0x5f
        /*0052*/ 	.short	0x0101


	//----- nvinfo : EIATTR_VRC_CTA_INIT_COUNT
	.align		4
        /*0054*/ 	.byte	0x02, 0x4a
	.zero		1
	.zero		1


	//----- nvinfo : EIATTR_EXIT_INSTR_OFFSETS
	.align		4
        /*0058*/ 	.byte	0x04, 0x1c
        /*005a*/ 	.short	(.L_33 - .L_32)


	//   ....[0]....
.L_32:
        /*005c*/ 	.word	0x00000080


	//   ....[1]....
        /*0060*/ 	.word	0x000202d0


	//----- nvinfo : EIATTR_CBANK_PARAM_SIZE
	.align		4
.L_33:
        /*0064*/ 	.byte	0x03, 0x19
        /*0066*/ 	.short	0x0018


	//----- nvinfo : EIATTR_PARAM_CBANK
	.align		4
        /*0068*/ 	.byte	0x04, 0x0a
        /*006a*/ 	.short	(.L_35 - .L_34)
	.align		4
.L_34:
        /*006c*/ 	.word	index@(.nv.constant0.poseidon_hash_batch)
        /*0070*/ 	.short	0x0380
        /*0072*/ 	.short	0x0018


	//----- nvinfo : EIATTR_SW_WAR
	.align		4
.L_35:
        /*0074*/ 	.byte	0x04, 0x36
        /*0076*/ 	.short	(.L_37 - .L_36)
.L_36:
        /*0078*/ 	.word	0x00000008
.L_37:


//--------------------- .nv.info.poseidon_merkle_layer --------------------------
	.section	.nv.info.poseidon_merkle_layer,"",@"SHT_CUDA_INFO"
	.sectionflags	@""
	.align	4


	//----- nvinfo : EIATTR_CUDA_API_VERSION
	.align		4
        /*0000*/ 	.byte	0x04, 0x37
        /*0002*/ 	.short	(.L_39 - .L_38)
.L_38:
        /*0004*/ 	.word	0x00000082


	//----- nvinfo : EIATTR_KPARAM_INFO
	.align		4
.L_39:
        /*0008*/ 	.byte	0x04, 0x17
        /*000a*/ 	.short	(.L_41 - .L_40)
.L_40:
        /*000c*/ 	.word	0x00000000
        /*0010*/ 	.short	0x0002
        /*0012*/ 	.short	0x0010
        /*0014*/ 	.byte	0x00, 0xf0, 0x11, 0x00


	//----- nvinfo : EIATTR_KPARAM_INFO
	.align		4
.L_41:
        /*0018*/ 	.byte	0x04, 0x17
        /*001a*/ 	.short	(.L_43 - .L_42)
.L_42:
        /*001c*/ 	.word	0x00000000
        /*0020*/ 	.short	0x0001
        /*0022*/ 	.short	0x0008
        /*0024*/ 	.byte	0x00, 0xf5, 0x21, 0x00


	//----- nvinfo : EIATTR_KPARAM_INFO
	.align		4
.L_43:
        /*0028*/ 	.byte	0x04, 0x17
        /*002a*/ 	.short	(.L_45 - .L_44)
.L_44:
        /*002c*/ 	.word	0x00000000
        /*0030*/ 	.short	0x0000
        /*0032*/ 	.short	0x0000
        /*0034*/ 	.byte	0x00, 0xf5, 0x21, 0x00


	//----- nvinfo : EIATTR_SPARSE_MMA_MASK
	.align		4
.L_45:
        /*0038*/ 	.byte	0x03, 0x50
        /*003a*/ 	.short	0x0000


	//----- nvinfo : EIATTR_MAXREG_COUNT
	.align		4
        /*003c*/ 	.byte	0x03, 0x1b
        /*003e*/ 	.short	0x00ff


	//----- nvinfo : EIATTR_MERCURY_ISA_VERSION
	.align		4
        /*0040*/ 	.byte	0x03, 0x5f
        /*0042*/ 	.short	0x0101


	//----- nvinfo : EIATTR_VRC_CTA_INIT_COUNT
	.align		4
        /*0044*/ 	.byte	0x02, 0x4a
	.zero		1
	.zero		1


	//----- nvinfo : EIATTR_EXIT_INSTR_OFFSETS
	.align		4
        /*0048*/ 	.byte	0x04, 0x1c
        /*004a*/ 	.short	(.L_47 - .L_46)


	//   ....[0]....
.L_46:
        /*004c*/ 	.word	0x00000090


	//   ....[1]....
        /*0050*/ 	.word	0x0001fb70


	//----- nvinfo : EIATTR_CBANK_PARAM_SIZE
	.align		4
.L_47:
        /*0054*/ 	.byte	0x03, 0x19
        /*0056*/ 	.short	0x0014


	//----- nvinfo : EIATTR_PARAM_CBANK
	.align		4
        /*0058*/ 	.byte	0x04, 0x0a
        /*005a*/ 	.short	(.L_49 - .L_48)
	.align		4
.L_48:
        /*005c*/ 	.word	index@(.nv.constant0.poseidon_merkle_layer)
        /*0060*/ 	.short	0x0380
        /*0062*/ 	.short	0x0014


	//----- nvinfo : EIATTR_SW_WAR
	.align		4
.L_49:
        /*0064*/ 	.byte	0x04, 0x36
        /*0066*/ 	.short	(.L_51 - .L_50)
.L_50:
        /*0068*/ 	.word	0x00000008
.L_51:


//--------------------- .nv.info.poseidon_hash_pair --------------------------
	.section	.nv.info.poseidon_hash_pair,"",@"SHT_CUDA_INFO"
	.sectionflags	@""
	.align	4


	//----- nvinfo : EIATTR_CUDA_API_VERSION
	.align		4
        /*0000*/ 	.byte	0x04, 0x37
        /*0002*/ 	.short	(.L_53 - .L_52)
.L_52:
        /*0004*/ 	.word	0x00000082


	//----- nvinfo : EIATTR_KPARAM_INFO
	.align		4
.L_53:
        /*0008*/ 	.byte	0x04, 0x17
        /*000a*/ 	.short	(.L_55 - .L_54)
.L_54:
        /*000c*/ 	.word	0x00000000
        /*0010*/ 	.short	0x0003
        /*0012*/ 	.short	0x0018
        /*0014*/ 	.byte	0x00, 0xf0, 0x11, 0x00


	//----- nvinfo : EIATTR_KPARAM_INFO
	.align		4
.L_55:
        /*0018*/ 	.byte	0x04, 0x17
        /*001a*/ 	.short	(.L_57 - .L_56)
.L_56:
        /*001c*/ 	.word	0x00000000
        /*0020*/ 	.short	0x0002
        /*0022*/ 	.short	0x0010
        /*0024*/ 	.byte	0x00, 0xf5, 0x21, 0x00


	//----- nvinfo : EIATTR_KPARAM_INFO
	.align		4
.L_57:
        /*0028*/ 	.byte	0x04, 0x17
        /*002a*/ 	.short	(.L_59 - .L_58)
.L_58:
        /*002c*/ 	.word	0x00000000
        /*0030*/ 	.short	0x0001
        /*0032*/ 	.short	0x0008
        /*0034*/ 	.byte	0x00, 0xf5, 0x21, 0x00


	//----- nvinfo : EIATTR_KPARAM_INFO
	.align		4
.L_59:
        /*0038*/ 	.byte	0x04, 0x17
        /*003a*/ 	.short	(.L_61 - .L_60)
.L_60:
        /*003c*/ 	.word	0x00000000
        /*0040*/ 	.short	0x0000
        /*0042*/ 	.short	0x0000
        /*0044*/ 	.byte	0x00, 0xf5, 0x21, 0x00


	//----- nvinfo : EIATTR_SPARSE_MMA_MASK
	.align		4
.L_61:
        /*0048*/ 	.byte	0x03, 0x50
        /*004a*/ 	.short	0x0000


	//----- nvinfo : EIATTR_MAXREG_COUNT
	.align		4
        /*004c*/ 	.byte	0x03, 0x1b
        /*004e*/ 	.short	0x00ff


	//----- nvinfo : EIATTR_MERCURY_ISA_VERSION
	.align		4
        /*0050*/ 	.byte	0x03, 0x5f
        /*0052*/ 	.short	0x0101


	//----- nvinfo : EIATTR_VRC_CTA_INIT_COUNT
	.align		4
        /*0054*/ 	.byte	0x02, 0x4a
	.zero		1
	.zero		1


	//----- nvinfo : EIATTR_EXIT_INSTR_OFFSETS
	.align		4
        /*0058*/ 	.byte	0x04, 0x1c
        /*005a*/ 	.short	(.L_63 - .L_62)


	//   ....[0]....
.L_62:
        /*005c*/ 	.word	0x00000080


	//   ....[1]....
        /*0060*/ 	.word	0x0001fb70


	//----- nvinfo : EIATTR_CBANK_PARAM_SIZE
	.align		4
.L_63:
        /*0064*/ 	.byte	0x03, 0x19
        /*0066*/ 	.short	0x001c


	//----- nvinfo : EIATTR_PARAM_CBANK
	.align		4
        /*0068*/ 	.byte	0x04, 0x0a
        /*006a*/ 	.short	(.L_65 - .L_64)
	.align		4
.L_64:
        /*006c*/ 	.word	index@(.nv.constant0.poseidon_hash_pair)
        /*0070*/ 	.short	0x0380
        /*0072*/ 	.short	0x001c


	//----- nvinfo : EIATTR_SW_WAR
	.align		4
.L_65:
        /*0074*/ 	.byte	0x04, 0x36
        /*0076*/ 	.short	(.L_67 - .L_66)
.L_66:
        /*0078*/ 	.word	0x00000008
.L_67:


//--------------------- .nv.callgraph             --------------------------
	.section	.nv.callgraph,"",@"SHT_CUDA_CALLGRAPH"
	.align	4
	.sectionentsize	8
	.align		4
        /*0000*/ 	.word	0x00000000
	.align		4
        /*0004*/ 	.word	0xffffffff
	.align		4
        /*0008*/ 	.word	0x00000000
	.align		4
        /*000c*/ 	.word	0xfffffffe
	.align		4
        /*0010*/ 	.word	0x00000000
	.align		4
        /*0014*/ 	.word	0xfffffffd
	.align		4
        /*0018*/ 	.word	0x00000000
	.align		4
        /*001c*/ 	.word	0xfffffffc


//--------------------- .nv.constant3             --------------------------
	.section	.nv.constant3,"a",@progbits
	.align	8
.nv.constant3:
	.type		POSEIDON_MDS,@object
	.size		POSEIDON_MDS,(POSEIDON_RC - POSEIDON_MDS)
POSEIDON_MDS:
        /*0000*/ 	.byte	0x01, 0x00, 0x00, 0x00, 0x00, 0x00, 0x00, 0x00, 0x01, 0x00, 0x00, 0x00, 0x00, 0x00, 0x00, 0x00
        /* <DEDUP_REMOVED lines=31> */
	.type		POSEIDON_RC,@object
	.size		POSEIDON_RC,(BN254_R - POSEIDON_RC)
POSEIDON_RC:
	.zero		1920
	.type		BN254_R,@object
	.size		BN254_R,(BN254_R_INV - BN254_R)
BN254_R:
        /*0980*/ 	.byte	0x01, 0x00, 0x00, 0xf0, 0x93, 0xf5, 0xe1, 0x43, 0x91, 0x70, 0xb9, 0x79, 0x48, 0xe8, 0x33, 0x28
        /*0990*/ 	.byte	0x5d, 0x58, 0x81, 0x81, 0xb6, 0x45, 0x50, 0xb8, 0x29, 0xa0, 0x31, 0xe1, 0x72, 0x4e, 0x64, 0x30
	.type		BN254_R_INV,@object
	.size		BN254_R_INV,(.L_3 - BN254_R_INV)
BN254_R_INV:
        /*09a0*/ 	.byte	0xff, 0xff, 0xff, 0xef, 0x93, 0xf5, 0xe1, 0xc2
.L_3:


//--------------------- .text.poseidon_hash_batch --------------------------
	.section	.text.poseidon_hash_batch,"ax",@progbits
	.align	128
        .global         poseidon_hash_batch
        .type           poseidon_hash_batch,@function
        .size           poseidon_hash_batch,(.L_x_15 - poseidon_hash_batch)
        .other          poseidon_hash_batch,@"STO_CUDA_ENTRY STV_DEFAULT"
poseidon_hash_batch:
.text.poseidon_hash_batch:
[----:B------:R-:W0:Y:S01]  /*0000*/  LDC R1, c[0x0][0x37c] ;  /* 0x0000df00ff017b82 */ /* 0x000e220000000800 */
[----:B------:R-:W1:Y:S07]  /*0010*/  S2R R3, SR_TID.X ;  /* 0x0000000000037919 */ /* 0x000e6e0000002100 */
[----:B------:R-:W1:Y:S01]  /*0020*/  S2UR UR4, SR_CTAID.X ;  /* 0x00000000000479c3 */ /* 0x000e620000002500 */
[----:B------:R-:W2:Y:S01]  /*0030*/  LDCU UR5, c[0x0][0x394] ;  /* 0x00007280ff0577ac */ /* 0x000ea20008000800 */
[----:B0-----:R-:W-:-:S06]  /*0040*/  VIADD R1, R1, 0xffffffc0 ;  /* 0xffffffc001017836 */ /* 0x001fcc0000000000 */
[----:B------:R-:W1:Y:S02]  /*0050*/  LDC R84, c[0x0][0x360] ;  /* 0x0000d800ff547b82 */ /* 0x000e640000000800 */
[----:B-1----:R-:W-:-:S05]  /*0060*/  IMAD R84, R84, UR4, R3 ;  /* 0x0000000454547c24 */ /* 0x002fca000f8e0203 */
[----:B--2---:R-:W-:-:S13]  /*0070*/  ISETP.GE.U32.AND P0, PT, R84, UR5, PT ;  /* 0x0000000554007c0c */ /* 0x004fda000bf06070 */
[----:B------:R-:W-:Y:S05]  /*0080*/  @P0 EXIT ;  /* 0x000000000000094d */ /* 0x000fea0003800000 */
[----:B------:R-:W0:Y:S01]  /*0090*/  LDCU UR4, c[0x0][0x390] ;  /* 0x00007200ff0477ac */ /* 0x000e220008000800 */
[----:B------:R-:W-:Y:S01]  /*00a0*/  CS2R R12, SRZ ;  /* 0x00000000000c7805 */ /* 0x000fe2000001ff00 */
[----:B------:R-:W1:Y:S01]  /*00b0*/  LDCU.64 UR6, c[0x0][0x358] ;  /* 0x00006b00ff0677ac */ /* 0x000e620008000a00 */
[----:B0-----:R-:W-:-:S09]  /*00c0*/  UISETP.NE.AND UP0, UPT, UR4, URZ, UPT ;  /* 0x000000ff0400728c */ /* 0x001fd2000bf05270 */
[----:B-1----:R-:W-:Y:S05]  /*00d0*/  BRA.U !UP0, `(.L_x_0) ;  /* 0x0000020108707547 */ /* 0x002fea000b800000 */
[----:B------:R-:W-:Y:S01]  /*00e0*/  IMAD R82, R84, UR4, RZ ;  /* 0x0000000454527c24 */ /* 0x000fe2000f8e02ff */
[----:B------:R-:W-:Y:S01]  /*00f0*/  CS2R R86, SRZ ;  /* 0x0000000000567805 */ /* 0x000fe2000001ff00 */
[----:B------:R-:W-:Y:S01]  /*0100*/  IMAD.MOV.U32 R23, RZ, RZ, RZ ;  /* 0x000000ffff177224 */ /* 0x000fe200078e00ff */
[----:B------:R-:W-:Y:S02]  /*0110*/  CS2R R18, SRZ ;  /* 0x0000000000127805 */ /* 0x000fe4000001ff00 */
[----:B------:R-:W-:Y:S02]  /*0120*/  CS2R R10, SRZ ;  /* 0x00000000000a7805 */ /* 0x000fe4000001ff00 */
[----:B------:R-:W-:Y:S02]  /*0130*/  CS2R R8, SRZ ;  /* 0x0000000000087805 */ /* 0x000fe4000001ff00 */
[----:B------:R-:W-:Y:S02]  /*0140*/  CS2R R6, SRZ ;  /* 0x0000000000067805 */ /* 0x000fe4000001ff00 */
[----:B------:R-:W-:-:S02]  /*0150*/  CS2R R4, SRZ ;  /* 0x0000000000047805 */ /* 0x000fc4000001ff00 */
[----:B------:R-:W-:Y:S02]  /*0160*/  CS2R R14, SRZ ;  /* 0x00000000000e7805 */ /* 0x000fe4000001ff00 */
[----:B------:R-:W-:-:S07]  /*0170*/  CS2R R12, SRZ ;  /* 0x00000000000c7805 */ /* 0x000fce000001ff00 */
.L_x_5:
[----:B------:R-:W0:Y:S01]  /*0180*/  LDCU.64 UR4, c[0x0][0x380] ;  /* 0x00007000ff0477ac */ /* 0x000e220008000a00 */
[----:B------:R-:W-:-:S05]  /*0190*/  IADD3 R0, P0, PT, R82, R23, RZ ;  /* 0x0000001752007210 */ /* 0x000fca0007f1e0ff */
[----:B------:R-:W-:Y:S01]  /*01a0*/  IMAD.X R3, RZ, RZ, RZ, P0 ;  /* 0x000000ffff037224 */ /* 0x000fe200000e06ff */
[----:B0-----:R-:W-:-:S04]  /*01b0*/  LEA R20, P0, R0, UR4, 0x3 ;  /* 0x0000000400147c11 */ /* 0x001fc8000f8018ff */
[----:B------:R-:W-:Y:S02]  /*01c0*/  LEA.HI.X R21, R0, UR5, R3, 0x3, P0 ;  /* 0x0000000500157c11 */ /* 0x000fe400080f1c03 */
[----:B------:R-:W0:Y:S03]  /*01d0*/  LDC R0, c[0x0][0x390] ;  /* 0x0000e400ff007b82 */ /* 0x000e260000000800 */
[----:B------:R-:W2:Y:S01]  /*01e0*/  LDG.E.64.CONSTANT R2, desc[UR6][R20.64] ;  /* 0x0000000614027981 */ /* 0x000ea2000c1e9b00 */
[----:B------:R-:W-:Y:S01]  /*01f0*/  VIADD R83, R23, 0x1 ;  /* 0x0000000117537836 */ /* 0x000fe20000000000 */
[----:B--2--5:R-:W-:-:S04]  /*0200*/  IADD3 R17, P0, PT, R2, R12, RZ ;  /* 0x0000000c02117210 */ /* 0x024fc80007f1e0ff */
[----:B------:R-:W-:Y:S01]  /*0210*/  IADD3 R12, P2, PT, R17, -0x1, RZ ;  /* 0xffffffff110c7810 */ /* 0x000fe20007f5e0ff */
[----:B------:R-:W-:Y:S01]  /*0220*/  IMAD.X R16, R3, 0x1, R13, P0 ;  /* 0x0000000103107824 */ /* 0x000fe200000e060d */
[C---:B------:R-:W-:Y:S02]  /*0230*/  ISETP.GE.U32.AND P1, PT, R17.reuse, R2, PT ;  /* 0x000000021100720c */ /* 0x040fe40003f26070 */
[----:B------:R-:W-:Y:S01]  /*0240*/  ISETP.GT.U32.AND P0, PT, R17, RZ, PT ;  /* 0x000000ff1100720c */ /* 0x000fe20003f04070 */
[----:B------:R-:W-:Y:S01]  /*0250*/  IMAD.X R13, RZ, RZ, R16, P2 ;  /* 0x000000ffff0d7224 */ /* 0x000fe200010e0610 */
[----:B0-----:R-:W-:Y:S02]  /*0260*/  ISETP.GE.U32.AND P2, PT, R83, R0, PT ;  /* 0x000000005300720c */ /* 0x001fe40003f46070 */
[C---:B------:R-:W-:Y:S02]  /*0270*/  ISETP.GE.U32.AND.EX P1, PT, R16.reuse, R3, PT, P1 ;  /* 0x000000031000720c */ /* 0x040fe40003f26110 */
[----:B------:R-:W-:-:S11]  /*0280*/  ISETP.GT.U32.AND.EX P0, PT, R16, -0x1, PT, P0 ;  /* 0xffffffff1000780c */ /* 0x000fd60003f04100 */
[----:B------:R-:W-:Y:S02]  /*0290*/  @P1 SEL R12, R12, R17, P0 ;  /* 0x000000110c0c1207 */ /* 0x000fe40000000000 */
[----:B------:R-:W-:Y:S01]  /*02a0*/  @P1 SEL R13, R13, R16, P0 ;  /* 0x000000100d0d1207 */ /* 0x000fe20000000000 */
[----:B------:R-:W-:Y:S06]  /*02b0*/  @P2 BRA `(.L_x_1) ;  /* 0x0000000400542947 */ /* 0x000fec0003800000 */
[----:B------:R-:W2:Y:S01]  /*02c0*/  LDG.E.64.CONSTANT R2, desc[UR6][R20.64+0x8] ;  /* 0x0000080614027981 */ /* 0x000ea2000c1e9b00 */
[----:B------:R-:W-:Y:S01]  /*02d0*/  VIADD R83, R23, 0x2 ;  /* 0x0000000217537836 */ /* 0x000fe20000000000 */
[----:B--2---:R-:W-:-:S04]  /*02e0*/  IADD3 R17, P0, PT, R14, R2, RZ ;  /* 0x000000020e117210 */ /* 0x004fc80007f1e0ff */
[----:B------:R-:W-:Y:S01]  /*02f0*/  IADD3 R14, P2, PT, R17, -0x1, RZ ;  /* 0xffffffff110e7810 */ /* 0x000fe20007f5e0ff */
[----:B------:R-:W-:Y:S01]  /*0300*/  IMAD.X R16, R15, 0x1, R3, P0 ;  /* 0x000000010f107824 */ /* 0x000fe200000e0603 */
[C---:B------:R-:W-:Y:S02]  /*0310*/  ISETP.GE.U32.AND P1, PT, R17.reuse, R2, PT ;  /* 0x000000021100720c */ /* 0x040fe40003f26070 */
[----:B------:R-:W-:Y:S01]  /*0320*/  ISETP.GT.U32.AND P0, PT, R17, RZ, PT ;  /* 0x000000ff1100720c */ /* 0x000fe20003f04070 */
[----:B------:R-:W-:Y:S01]  /*0330*/  IMAD.X R15, RZ, RZ, R16, P2 ;  /* 0x000000ffff0f7224 */ /* 0x000fe200010e0610 */
[----:B------:R-:W-:Y:S02]  /*0340*/  ISETP.GE.U32.AND P2, PT, R83, R0, PT ;  /* 0x000000005300720c */ /* 0x000fe40003f46070 */
        /* <DEDUP_REMOVED lines=47> */
[----:B------:R-:W-:Y:S01]  /*0640*/  VIADD R83, R23, 0x6 ;  /* 0x0000000617537836 */ /* 0x000fe20000000000 */
[----:B------:R-:W2:Y:S04]  /*0650*/  LDG.E.64.CONSTANT R2, desc[UR6][R20.64+0x28] ;  /* 0x0000280614027981 */ /* 0x000ea8000c1e9b00 */
[----:B------:R-:W-:-:S13]  /*0660*/  ISETP.GE.U32.AND P3, PT, R83, R0, PT ;  /* 0x000000005300720c */ /* 0x000fda0003f66070 */
[----:B------:R-:W3:Y:S01]  /*0670*/  @!P3 LDG.E.64.CONSTANT R16, desc[UR6][R20.64+0x30] ;  /* 0x000030061410b981 */ /* 0x000ee2000c1e9b00 */
[----:B------:R-:W-:Y:S01]  /*0680*/  PLOP3.LUT P4, PT, PT, PT, PT, 0x8, 0x80 ;  /* 0x000000000080781c */ /* 0x000fe20003f8e170 */
[----:B------:R-:W-:Y:S01]  /*0690*/  @!P3 VIADD R83, R23, 0x7 ;  /* 0x000000071753b836 */ /* 0x000fe20000000000 */
[----:B--2---:R-:W-:-:S04]  /*06a0*/  IADD3 R27, P0, PT, R10, R2, RZ ;  /* 0x000000020a1b7210 */ /* 0x004fc80007f1e0ff */
[----:B------:R-:W-:Y:S01]  /*06b0*/  IADD3 R10, P5, PT, R27, -0x1, RZ ;  /* 0xffffffff1b0a7810 */ /* 0x000fe20007fbe0ff */
[----:B------:R-:W-:Y:S01]  /*06c0*/  IMAD.X R22, R11, 0x1, R3, P0 ;  /* 0x000000010b167824 */ /* 0x000fe200000e0603 */
[----:B---3--:R-:W-:-:S04]  /*06d0*/  @!P3 IADD3 R25, P2, PT, R86, R16, RZ ;  /* 0x000000105619b210 */ /* 0x008fc80007f5e0ff */
[----:B------:R-:W-:Y:S01]  /*06e0*/  @!P3 ISETP.GE.U32.AND P1, PT, R25, R16, PT ;  /* 0x000000101900b20c */ /* 0x000fe20003f26070 */
[----:B------:R-:W-:-:S05]  /*06f0*/  @!P3 IMAD.X R16, R87, 0x1, R17, P2 ;  /* 0x000000015710b824 */ /* 0x000fca00010e0611 */
[----:B------:R-:W-:Y:S01]  /*0700*/  @!P3 ISETP.GE.U32.AND.EX P1, PT, R16, R17, PT, P1 ;  /* 0x000000111000b20c */ /* 0x000fe20003f26110 */
[----:B------:R-:W-:Y:S01]  /*0710*/  IMAD.X R11, RZ, RZ, R22, P5 ;  /* 0x000000ffff0b7224 */ /* 0x000fe200028e0616 */
[----:B------:R-:W-:Y:S02]  /*0720*/  ISETP.GE.U32.AND P0, PT, R27, R2, PT ;  /* 0x000000021b00720c */ /* 0x000fe40003f06070 */
[----:B------:R-:W-:Y:S02]  /*0730*/  @!P3 PLOP3.LUT P4, PT, P1, PT, PT, 0x80, 0x8 ;  /* 0x000000000008b81c */ /* 0x000fe40000f8f070 */
[C---:B------:R-:W-:Y:S02]  /*0740*/  @!P3 IADD3 R2, P5, PT, R25.reuse, -0x1, RZ ;  /* 0xffffffff1902b810 */ /* 0x040fe40007fbe0ff */
[----:B------:R-:W-:Y:S02]  /*0750*/  ISETP.GE.U32.AND.EX P0, PT, R22, R3, PT, P0 ;  /* 0x000000031600720c */ /* 0x000fe40003f06100 */
[----:B------:R-:W-:Y:S01]  /*0760*/  @!P3 ISETP.GT.U32.AND P1, PT, R25, RZ, PT ;  /* 0x000000ff1900b20c */ /* 0x000fe20003f24070 */
[----:B------:R-:W-:Y:S01]  /*0770*/  @!P3 IMAD.X R3, RZ, RZ, R16, P5 ;  /* 0x000000ffff03b224 */ /* 0x000fe200028e0610 */
[----:B------:R-:W-:-:S02]  /*0780*/  ISETP.GT.U32.AND P2, PT, R27, RZ, PT ;  /* 0x000000ff1b00720c */ /* 0x000fc40003f44070 */
[----:B------:R-:W-:Y:S02]  /*0790*/  @!P3 ISETP.GT.U32.AND.EX P1, PT, R16, -0x1, PT, P1 ;  /* 0xffffffff1000b80c */ /* 0x000fe40003f24110 */
[----:B------:R-:W-:Y:S02]  /*07a0*/  ISETP.GT.U32.AND.EX P2, PT, R22, -0x1, PT, P2 ;  /* 0xffffffff1600780c */ /* 0x000fe40003f44120 */
[----:B------:R-:W-:Y:S02]  /*07b0*/  @P4 SEL R2, R2, R25, P1 ;  /* 0x0000001902024207 */ /* 0x000fe40000800000 */
[----:B------:R-:W-:Y:S02]  /*07c0*/  @P4 SEL R3, R3, R16, P1 ;  /* 0x0000001003034207 */ /* 0x000fe40000800000 */
[----:B------:R-:W-:Y:S01]  /*07d0*/  @P0 SEL R10, R10, R27, P2 ;  /* 0x0000001b0a0a0207 */ /* 0x000fe20001000000 */
[----:B------:R-:W-:Y:S01]  /*07e0*/  @!P3 IMAD.MOV.U32 R86, RZ, RZ, R2 ;  /* 0x000000ffff56b224 */ /* 0x000fe200078e0002 */
[----:B------:R-:W-:Y:S01]  /*07f0*/  @P0 SEL R11, R11, R22, P2 ;  /* 0x000000160b0b0207 */ /* 0x000fe20001000000 */
[----:B------:R-:W-:-:S07]  /*0800*/  @!P3 IMAD.MOV.U32 R87, RZ, RZ, R3 ;  /* 0x000000ffff57b224 */ /* 0x000fce00078e0003 */
.L_x_1:
[----:B------:R-:W-:-:S05]  /*0810*/  UMOV UR4, URZ ;  /* 0x000000ff00047c82 */ /* 0x000fca0008000000 */
.L_x_2:
[----:B------:R-:W-:Y:S01]  /*0820*/  UMOV UR76, 0x200 ;  /* 0x00000200004c7882 */ /* 0x000fe20000000000 */
[----:B------:R-:W0:Y:S01]  /*0830*/  LDCU.128 UR24, c[0x3][0x30] ;  /* 0x00c00600ff1877ac */ /* 0x000e220008000c00 */
[----:B------:R-:W-:Y:S01]  /*0840*/  ULEA UR8, UR4, UR76, 0x6 ;  /* 0x0000004c04087291 */ /* 0x000fe2000f8e30ff */
[----:B------:R-:W1:Y:S01]  /*0850*/  LDCU.128 UR28, c[0x3][0x40] ;  /* 0x00c00800ff1c77ac */ /* 0x000e620008000c00 */
[----:B------:R-:W2:Y:S01]  /*0860*/  LDCU.128 UR32, c[0x3][0x50] ;  /* 0x00c00a00ff2077ac */ /* 0x000ea20008000c00 */
[----:B------:R-:W3:Y:S09]  /*0870*/  LDCU.128 UR36, c[0x3][0x60] ;  /* 0x00c00c00ff2477ac */ /* 0x000ef20008000c00 */
[----:B------:R-:W4:Y:S01]  /*0880*/  LDCU.64 UR10, c[0x3][UR8] ;  /* 0x00c00000080a77ac */ /* 0x000f220008000a00 */
[----:B------:R-:W0:Y:S01]  /*0890*/  LDCU.64 UR12, c[0x3][UR8+0x8] ;  /* 0x00c00100080c77ac */ /* 0x000e220008000a00 */
[----:B------:R-:W1:Y:S01]  /*08a0*/  LDCU.64 UR14, c[0x3][UR8+0x10] ;  /* 0x00c00200080e77ac */ /* 0x000e620008000a00 */
[----:B------:R-:W2:Y:S01]  /*08b0*/  LDCU.64 UR16, c[0x3][UR8+0x18] ;  /* 0x00c00300081077ac */ /* 0x000ea20008000a00 */
[----:B------:R-:W3:Y:S01]  /*08c0*/  LDCU.64 UR20, c[0x3][UR8+0x28] ;  /* 0x00c00500081477ac */ /* 0x000ee20008000a00 */
[----:B----45:R-:W-:Y:S01]  /*08d0*/  IADD3 R3, P0, PT, R12, UR10, RZ ;  /* 0x0000000a0c037c10 */ /* 0x030fe2000ff1e0ff */
[----:B------:R-:W4:Y:S01]  /*08e0*/  LDCU.64 UR18, c[0x3][UR8+0x20] ;  /* 0x00c00400081277ac */ /* 0x000f220008000a00 */
[----:B0-----:R-:W-:Y:S01]  /*08f0*/  IADD3 R25, P1, PT, R14, UR12, RZ ;  /* 0x0000000c0e197c10 */ /* 0x001fe2000ff3e0ff */
[----:B------:R-:W0:Y:S01]  /*0900*/  LDCU.64 UR22, c[0x3][UR8+0x30] ;  /* 0x00c00600081677ac */ /* 0x000e220008000a00 */
[----:B------:R-:W-:-:S02]  /*0910*/  IADD3.X R16, PT, PT, R13, UR11, RZ, P0, !PT ;  /* 0x0000000b0d107c10 */ /* 0x000fc400087fe4ff */
[----:B------:R-:W-:Y:S01]  /*0920*/  IADD3.X R12, PT, PT, R15, UR13, RZ, P1, !PT ;  /* 0x0000000d0f0c7c10 */ /* 0x000fe20008ffe4ff */
[----:B------:R-:W0:Y:S01]  /*0930*/  LDCU.64 UR8, c[0x3][UR8+0x38] ;  /* 0x00c00700080877ac */ /* 0x000e220008000a00 */
[----:B-1----:R-:W-:Y:S02]  /*0940*/  IADD3 R23, P0, PT, R4, UR14, RZ ;  /* 0x0000000e04177c10 */ /* 0x002fe4000ff1e0ff */
[----:B--2---:R-:W-:Y:S01]  /*0950*/  IADD3 R4, P1, PT, R6, UR16, RZ ;  /* 0x0000001006047c10 */ /* 0x004fe2000ff3e0ff */
[----:B------:R-:W1:Y:S01]  /*0960*/  LDCU.128 UR40, c[0x3][0x70] ;  /* 0x00c00e00ff2877ac */ /* 0x000e620008000c00 */
[----:B------:R-:W-:Y:S02]  /*0970*/  IADD3 R14, P5, PT, R3, -0x1, RZ ;  /* 0xffffffff030e7810 */ /* 0x000fe40007fbe0ff */
[----:B---3--:R-:W-:Y:S01]  /*0980*/  IADD3 R15, P3, PT, R10, UR20, RZ ;  /* 0x000000140a0f7c10 */ /* 0x008fe2000ff7e0ff */
[----:B------:R-:W2:Y:S01]  /*0990*/  LDCU.128 UR44, c[0x3][0x80] ;  /* 0x00c01000ff2c77ac */ /* 0x000ea20008000c00 */
[----:B------:R-:W-:-:S02]  /*09a0*/  IADD3.X R21, PT, PT, R7, UR17, RZ, P1, !PT ;  /* 0x0000001107157c10 */ /* 0x000fc40008ffe4ff */
[----:B------:R-:W-:Y:S01]  /*09b0*/  ISETP.GE.U32.AND P1, PT, R3, UR10, PT ;  /* 0x0000000a03007c0c */ /* 0x000fe2000bf26070 */
[----:B------:R-:W3:Y:S01]  /*09c0*/  LDCU.128 UR48, c[0x3][0x90] ;  /* 0x00c01200ff3077ac */ /* 0x000ee20008000c00 */
[----:B----4-:R-:W-:Y:S02]  /*09d0*/  IADD3 R2, P2, PT, R8, UR18, RZ ;  /* 0x0000001208027c10 */ /* 0x010fe4000ff5e0ff */
[----:B------:R-:W-:Y:S01]  /*09e0*/  IADD3.X R8, PT, PT, R5, UR15, RZ, P0, !PT ;  /* 0x0000000f05087c10 */ /* 0x000fe200087fe4ff */
[----:B------:R-:W4:Y:S01]  /*09f0*/  LDCU.128 UR52, c[0x3][0xa0] ;  /* 0x00c01400ff3477ac */ /* 0x000f220008000c00 */
[----:B------:R-:W-:Y:S01]  /*0a00*/  IADD3.X R5, PT, PT, R11, UR21, RZ, P3, !PT ;  /* 0x000000150b057c10 */ /* 0x000fe20009ffe4ff */
[----:B------:R-:W-:Y:S01]  /*0a10*/  IMAD.X R11, RZ, RZ, R16, P5 ;  /* 0x000000ffff0b7224 */ /* 0x000fe200028e0610 */
[----:B0-----:R-:W-:Y:S01]  /*0a20*/  IADD3 R13, P3, PT, R18, UR8, RZ ;  /* 0x00000008120d7c10 */ /* 0x001fe2000ff7e0ff */
[----:B------:R-:W0:Y:S01]  /*0a30*/  LDCU.128 UR56, c[0x3][0xb0] ;  /* 0x00c01600ff3877ac */ /* 0x000e220008000c00 */
[----:B------:R-:W-:-:S02]  /*0a40*/  ISETP.GE.U32.AND.EX P1, PT, R16, UR11, PT, P1 ;  /* 0x0000000b10007c0c */ /* 0x000fc4000bf26110 */
[----:B------:R-:W-:Y:S01]  /*0a50*/  ISETP.GE.U32.AND P0, PT, R25, UR12, PT ;  /* 0x0000000c19007c0c */ /* 0x000fe2000bf06070 */
[----:B------:R-:W0:Y:S01]  /*0a60*/  LDCU.128 UR60, c[0x3][0xc0] ;  /* 0x00c01800ff3c77ac */ /* 0x000e220008000c00 */
[----:B------:R-:W-:Y:S02]  /*0a70*/  IADD3.X R6, PT, PT, R19, UR9, RZ, P3, !PT ;  /* 0x0000000913067c10 */ /* 0x000fe40009ffe4ff */
[----:B------:R-:W-:Y:S01]  /*0a80*/  ISETP.GT.U32.AND P3, PT, R3, RZ, PT ;  /* 0x000000ff0300720c */ /* 0x000fe20003f64070 */
[----:B------:R-:W1:Y:S01]  /*0a90*/  LDCU.128 UR64, c[0x3][0xd0] ;  /* 0x00c01a00ff4077ac */ /* 0x000e620008000c00 */
[----:B------:R-:W-:Y:S02]  /*0aa0*/  ISETP.GE.U32.AND.EX P0, PT, R12, UR13, PT, P0 ;  /* 0x0000000d0c007c0c */ /* 0x000fe4000bf06100 */
[----:B------:R-:W-:Y:S01]  /*0ab0*/  IADD3.X R17, PT, PT, R9, UR19, RZ, P2, !PT ;  /* 0x0000001309117c10 */ /* 0x000fe200097fe4ff */
[----:B------:R-:W0:Y:S01]  /*0ac0*/  LDCU.128 UR68, c[0x3][0xe0] ;  /* 0x00c01c00ff4477ac */ /* 0x000e220008000c00 */
[----:B------:R-:W-:-:S02]  /*0ad0*/  IADD3 R9, P2, PT, R86, UR22, RZ ;  /* 0x0000001656097c10 */ /* 0x000fc4000ff5e0ff */
[----:B------:R-:W-:Y:S01]  /*0ae0*/  ISETP.GT.U32.AND.EX P3, PT, R16, -0x1, PT, P3 ;  /* 0xffffffff1000780c */ /* 0x000fe20003f64130 */
[----:B------:R-:W0:Y:S01]  /*0af0*/  LDCU.128 UR72, c[0x3][0xf0] ;  /* 0x00c01e00ff4877ac */ /* 0x000e220008000c00 */
[C---:B------:R-:W-:Y:S02]  /*0b00*/  IADD3 R34, P5, PT, R25.reuse, -0x1, RZ ;  /* 0xffffffff19227810 */ /* 0x040fe40007fbe0ff */
[----:B------:R-:W-:Y:S02]  /*0b10*/  ISETP.GT.U32.AND P4, PT, R25, RZ, PT ;  /* 0x000000ff1900720c */ /* 0x000fe40003f84070 */
[----:B------:R-:W-:Y:S02]  /*0b20*/  IADD3.X R86, PT, PT, R87, UR23, RZ, P2, !PT ;  /* 0x0000001757567c10 */ /* 0x000fe400097fe4ff */
[----:B------:R-:W-:Y:S02]  /*0b30*/  ISETP.GE.U32.AND P2, PT, R23, UR14, PT ;  /* 0x0000000e17007c0c */ /* 0x000fe4000bf46070 */
[----:B------:R-:W-:Y:S01]  /*0b40*/  @P1 SEL R14, R14, R3, P3 ;  /* 0x000000030e0e1207 */ /* 0x000fe20001800000 */
[----:B------:R-:W-:Y:S01]  /*0b50*/  IMAD.X R3, RZ, RZ, R12, P5 ;  /* 0x000000ffff037224 */ /* 0x000fe200028e060c */
[----:B------:R-:W-:-:S02]  /*0b60*/  ISETP.GT.U32.AND.EX P4, PT, R12, -0x1, PT, P4 ;  /* 0xffffffff0c00780c */ /* 0x000fc40003f84140 */
[----:B------:R-:W-:Y:S01]  /*0b70*/  ISETP.GE.U32.AND.EX P2, PT, R8, UR15, PT, P2 ;  /* 0x0000000f08007c0c */ /* 0x000fe2000bf46120 */
[----:B------:R-:W2:Y:S01]  /*0b80*/  LDCU.128 UR12, c[0x3][URZ] ;  /* 0x00c00000ff0c77ac */ /* 0x000ea20008000c00 */
[----:B------:R-:W-:Y:S02]  /*0b90*/  @P0 SEL R34, R34, R25, P4 ;  /* 0x0000001922220207 */ /* 0x000fe40002000000 */
[----:B------:R-:W-:Y:S02]  /*0ba0*/  @P0 SEL R3, R3, R12, P4 ;  /* 0x0000000c03030207 */ /* 0x000fe40002000000 */
[----:B------:R-:W-:Y:S02]  /*0bb0*/  IADD3 R66, P4, PT, R23, -0x1, RZ ;  /* 0xffffffff17427810 */ /* 0x000fe40007f9e0ff */
[----:B------:R-:W-:Y:S02]  /*0bc0*/  @P1 SEL R11, R11, R16, P3 ;  /* 0x000000100b0b1207 */ /* 0x000fe40001800000 */
[----:B------:R-:W-:Y:S01]  /*0bd0*/  ISETP.GT.U32.AND P3, PT, R23, RZ, PT ;  /* 0x000000ff1700720c */ /* 0x000fe20003f64070 */
[----:B------:R-:W-:Y:S01]  /*0be0*/  IMAD.X R7, RZ, RZ, R8, P4 ;  /* 0x000000ffff077224 */ /* 0x000fe200020e0608 */
[----:B------:R-:W-:-:S02]  /*0bf0*/  ISETP.GE.U32.AND P0, PT, R2, UR18, PT ;  /* 0x0000001202007c0c */ /* 0x000fc4000bf06070 */
[C---:B------:R-:W-:Y:S02]  /*0c00*/  ISETP.GE.U32.AND P1, PT, R4.reuse, UR16, PT ;  /* 0x0000001004007c0c */ /* 0x040fe4000bf26070 */
[----:B------:R-:W-:Y:S02]  /*0c10*/  IADD3 R63, P5, PT, R4, -0x1, RZ ;  /* 0xffffffff043f7810 */ /* 0x000fe40007fbe0ff */
[----:B------:R-:W-:Y:S02]  /*0c20*/  ISETP.GT.U32.AND.EX P3, PT, R8, -0x1, PT, P3 ;  /* 0xffffffff0800780c */ /* 0x000fe40003f64130 */
[----:B------:R-:W-:Y:S01]  /*0c30*/  ISETP.GE.U32.AND.EX P0, PT, R17, UR19, PT, P0 ;  /* 0x0000001311007c0c */ /* 0x000fe2000bf06100 */
[----:B------:R-:W-:Y:S01]  /*0c40*/  IMAD.X R50, RZ, RZ, R21, P5 ;  /* 0x000000ffff327224 */ /* 0x000fe200028e0615 */
[----:B------:R-:W-:Y:S01]  /*0c50*/  ISETP.GE.U32.AND.EX P1, PT, R21, UR17, PT, P1 ;  /* 0x0000001115007c0c */ /* 0x000fe2000bf26110 */
[----:B------:R-:W3:Y:S01]  /*0c60*/  LDCU.128 UR16, c[0x3][0x10] ;  /* 0x00c00200ff1077ac */ /* 0x000ee20008000c00 */
[----:B------:R-:W-:-:S02]  /*0c70*/  @P2 SEL R66, R66, R23, P3 ;  /* 0x0000001742422207 */ /* 0x000fc40001800000 */
[----:B------:R-:W-:Y:S02]  /*0c80*/  @P2 SEL R7, R7, R8, P3 ;  /* 0x0000000807072207 */ /* 0x000fe40001800000 */
[C---:B------:R-:W-:Y:S02]  /*0c90*/  ISETP.GT.U32.AND P2, PT, R2.reuse, RZ, PT ;  /* 0x000000ff0200720c */ /* 0x040fe40003f44070 */
[----:B------:R-:W-:Y:S02]  /*0ca0*/  IADD3 R59, P5, PT, R2, -0x1, RZ ;  /* 0xffffffff023b7810 */ /* 0x000fe40007fbe0ff */
[----:B------:R-:W-:Y:S02]  /*0cb0*/  ISETP.GT.U32.AND P4, PT, R4, RZ, PT ;  /* 0x000000ff0400720c */ /* 0x000fe40003f84070 */
[----:B------:R-:W-:Y:S01]  /*0cc0*/  ISETP.GE.U32.AND P3, PT, R15, UR20, PT ;  /* 0x000000140f007c0c */ /* 0x000fe2000bf66070 */
[----:B------:R-:W-:Y:S01]  /*0cd0*/  IMAD.X R72, RZ, RZ, R17, P5 ;  /* 0x000000ffff487224 */ /* 0x000fe200028e0611 */
[----:B------:R-:W-:-:S02]  /*0ce0*/  ISETP.GT.U32.AND.EX P2, PT, R17, -0x1, PT, P2 ;  /* 0xffffffff1100780c */ /* 0x000fc40003f44120 */
[----:B------:R-:W-:Y:S02]  /*0cf0*/  ISETP.GT.U32.AND.EX P4, PT, R21, -0x1, PT, P4 ;  /* 0xffffffff1500780c */ /* 0x000fe40003f84140 */
[----:B------:R-:W-:Y:S02]  /*0d00*/  ISETP.GE.U32.AND.EX P3, PT, R5, UR21, PT, P3 ;  /* 0x0000001505007c0c */ /* 0x000fe4000bf66130 */
[----:B------:R-:W-:Y:S02]  /*0d10*/  @P0 SEL R59, R59, R2, P2 ;  /* 0x000000023b3b0207 */ /* 0x000fe40001000000 */
[----:B------:R-:W-:Y:S02]  /*0d20*/  IADD3 R2, P5, PT, R15, -0x1, RZ ;  /* 0xffffffff0f027810 */ /* 0x000fe40007fbe0ff */
[----:B------:R-:W-:Y:S02]  /*0d30*/  @P1 SEL R63, R63, R4, P4 ;  /* 0x000000043f3f1207 */ /* 0x000fe40002000000 */
[----:B------:R-:W-:Y:S01]  /*0d40*/  @P1 SEL R50, R50, R21, P4 ;  /* 0x0000001532321207 */ /* 0x000fe20002000000 */
[----:B------:R-:W-:Y:S01]  /*0d50*/  IMAD.X R44, RZ, RZ, R5, P5 ;  /* 0x000000ffff2c7224 */ /* 0x000fe200028e0605 */
[----:B------:R-:W-:Y:S01]  /*0d60*/  @P0 SEL R72, R72, R17, P2 ;  /* 0x0000001148480207 */ /* 0x000fe20001000000 */
[----:B------:R-:W-:Y:S01]  /*0d70*/  IMAD.WIDE.U32 R16, R3, R34, RZ ;  /* 0x0000002203107225 */ /* 0x000fe200078e00ff */
[----:B------:R-:W-:-:S02]  /*0d80*/  ISETP.GT.U32.AND P4, PT, R15, RZ, PT ;  /* 0x000000ff0f00720c */ /* 0x000fc40003f84070 */
[----:B------:R-:W-:Y:S01]  /*0d90*/  ISETP.GE.U32.AND P1, PT, R9, UR22, PT ;  /* 0x0000001609007c0c */ /* 0x000fe2000bf26070 */
[----:B------:R-:W-:Y:S01]  /*0da0*/  IMAD.WIDE.U32 R26, R72, R59, RZ ;  /* 0x0000003b481a7225 */ /* 0x000fe200078e00ff */
[----:B------:R-:W-:Y:S02]  /*0db0*/  ISETP.GE.U32.AND P0, PT, R13, UR8, PT ;  /* 0x000000080d007c0c */ /* 0x000fe4000bf06070 */
[----:B------:R-:W-:Y:S01]  /*0dc0*/  ISETP.GT.U32.AND.EX P4, PT, R5, -0x1, PT, P4 ;  /* 0xffffffff0500780c */ /* 0x000fe20003f84140 */
[----:B------:R-:W-:Y:S01]  /*0dd0*/  IMAD.WIDE.U32 R20, R7, R66, RZ ;  /* 0x0000004207147225 */ /* 0x000fe200078e00ff */
[----:B------:R-:W-:Y:S01]  /*0de0*/  ISETP.GE.U32.AND.EX P1, PT, R86, UR23, PT, P1 ;  /* 0x0000001756007c0c */ /* 0x000fe2000bf26110 */
[----:B------:R-:W0:Y:S01]  /*0df0*/  LDCU.128 UR20, c[0x3][0x20] ;  /* 0x00c00400ff1477ac */ /* 0x000e220008000c00 */
[----:B------:R-:W-:Y:S01]  /*0e00*/  ISETP.GE.U32.AND.EX P0, PT, R6, UR9, PT, P0 ;  /* 0x0000000906007c0c */ /* 0x000fe2000bf06100 */
[----:B------:R-:W-:Y:S01]  /*0e10*/  IMAD.WIDE.U32 R36, P6, R59, R72, R26 ;  /* 0x000000483b247225 */ /* 0x000fe200078c001a */
[----:B------:R-:W-:Y:S01]  /*0e20*/  @P3 SEL R2, R2, R15, P4 ;  /* 0x0000000f02023207 */ /* 0x000fe20002000000 */
[----:B------:R-:W4:Y:S01]  /*0e30*/  LDCU.128 UR8, c[0x3][0x100] ;  /* 0x00c02000ff0877ac */ /* 0x000f220008000c00 */
[----:B------:R-:W-:Y:S01]  /*0e40*/  @P3 SEL R44, R44, R5, P4 ;  /* 0x000000052c2c3207 */ /* 0x000fe20002000000 */
[----:B------:R-:W-:Y:S01]  /*0e50*/  IMAD.WIDE.U32 R4, R11, R14, RZ ;  /* 0x0000000e0b047225 */ /* 0x000fe200078e00ff */
[----:B------:R-:W-:-:S02]  /*0e60*/  ISETP.GT.U32.AND P2, PT, R9, RZ, PT ;  /* 0x000000ff0900720c */ /* 0x000fc40003f44070 */
[----:B------:R-:W-:Y:S01]  /*0e70*/  ISETP.GT.U32.AND P3, PT, R13, RZ, PT ;  /* 0x000000ff0d00720c */ /* 0x000fe20003f64070 */
[----:B------:R-:W-:Y:S01]  /*0e80*/  IMAD.WIDE.U32 R22, R50, R63, RZ ;  /* 0x0000003f32167225 */ /* 0x000fe200078e00ff */
[----:B------:R-:W-:Y:S02]  /*0e90*/  IADD3 R18, P4, PT, R9, -0x1, RZ ;  /* 0xffffffff09127810 */ /* 0x000fe40007f9e0ff */
[----:B------:R-:W-:Y:S02]  /*0ea0*/  ISETP.GT.U32.AND.EX P2, PT, R86, -0x1, PT, P2 ;  /* 0xffffffff5600780c */ /* 0x000fe40003f44120 */
[----:B------:R-:W-:Y:S01]  /*0eb0*/  IADD3 R76, P5, PT, R13, -0x1, RZ ;  /* 0xffffffff0d4c7810 */ /* 0x000fe20007fbe0ff */
[----:B------:R-:W-:Y:S01]  /*0ec0*/  IMAD.X R85, RZ, RZ, R86, P4 ;  /* 0x000000ffff557224 */ /* 0x000fe200020e0656 */
[----:B------:R-:W-:Y:S02]  /*0ed0*/  ISETP.GT.U32.AND.EX P3, PT, R6, -0x1, PT, P3 ;  /* 0xffffffff0600780c */ /* 0x000fe40003f64130 */
[----:B------:R-:W-:Y:S01]  /*0ee0*/  @P1 SEL R18, R18, R9, P2 ;  /* 0x0000000912121207 */ /* 0x000fe20001000000 */
[----:B------:R-:W-:Y:S01]  /*0ef0*/  IMAD.WIDE.U32 R8, P4, R14, R11, R4 ;  /* 0x0000000b0e087225 */ /* 0x000fe20007880004 */
[----:B------:R-:W-:-:S02]  /*0f00*/  @P0 SEL R76, R76, R13, P3 ;  /* 0x0000000d4c4c0207 */ /* 0x000fc40001800000 */
[----:B------:R-:W-:Y:S01]  /*0f10*/  @P1 SEL R85, R85, R86, P2 ;  /* 0x0000005655551207 */ /* 0x000fe20001000000 */
[----:B------:R-:W-:-:S04]  /*0f20*/  IMAD.WIDE.U32 R12, R14, R14, RZ ;  /* 0x0000000e0e0c7225 */ /* 0x000fc800078e00ff */
[----:B------:R-:W-:Y:S01]  /*0f30*/  IMAD.X R79, RZ, RZ, R6, P5 ;  /* 0x000000ffff4f7224 */ /* 0x000fe200028e0606 */
[----:B------:R-:W-:Y:S01]  /*0f40*/  IADD3 R10, P1, PT, R13, R8, RZ ;  /* 0x000000080d0a7210 */ /* 0x000fe20007f3e0ff */
[----:B------:R-:W-:Y:S02]  /*0f50*/  IMAD.X R25, RZ, RZ, RZ, P4 ;  /* 0x000000ffff197224 */ /* 0x000fe400020e06ff */
[----:B------:R-:W-:Y:S01]  /*0f60*/  IMAD.MOV.U32 R24, RZ, RZ, R9 ;  /* 0x000000ffff187224 */ /* 0x000fe200078e0009 */
[----:B------:R-:W-:Y:S01]  /*0f70*/  @P0 SEL R79, R79, R6, P3 ;  /* 0x000000064f4f0207 */ /* 0x000fe20001800000 */
[----:B------:R-:W-:-:S04]  /*0f80*/  IMAD.WIDE.U32 R16, P0, R34, R3, R16 ;  /* 0x0000000322107225 */ /* 0x000fc80007800010 */
[----:B------:R-:W-:-:S04]  /*0f90*/  IMAD.WIDE.U32 R4, R34, R34, RZ ;  /* 0x0000002222047225 */ /* 0x000fc800078e00ff */
[----:B------:R-:W-:-:S04]  /*0fa0*/  IMAD.WIDE.U32.X R24, R11, R11, R24, P1 ;  /* 0x0000000b0b187225 */ /* 0x000fc800008e0418 */
[----:B------:R-:W-:Y:S01]  /*0fb0*/  IMAD.X R31, RZ, RZ, RZ, P0 ;  /* 0x000000ffff1f7224 */ /* 0x000fe200000e06ff */
[----:B------:R-:W-:Y:S01]  /*0fc0*/  IADD3 R15, P0, PT, R5, R16, RZ ;  /* 0x00000010050f7210 */ /* 0x000fe20007f1e0ff */
[----:B------:R-:W-:Y:S01]  /*0fd0*/  IMAD.MOV.U32 R30, RZ, RZ, R17 ;  /* 0x000000ffff1e7224 */ /* 0x000fe200078e0011 */
[----:B------:R-:W-:Y:S01]  /*0fe0*/  IADD3 R6, P1, P3, RZ, R12, -R24 ;  /* 0x0000000cff067210 */ /* 0x000fe20007b3e818 */
[----:B------:R-:W-:-:S03]  /*0ff0*/  IMAD.WIDE.U32 R20, P2, R66, R7, R20 ;  /* 0x0000000742147225 */ /* 0x000fc60007840014 */
[----:B------:R-:W-:Y:S01]  /*1000*/  ISETP.GT.U32.AND P5, PT, R6, R12, PT ;  /* 0x0000000c0600720c */ /* 0x000fe20003fa4070 */
[----:B------:R-:W-:Y:S01]  /*1010*/  IMAD.WIDE.U32.X R30, R3, R3, R30, P0 ;  /* 0x00000003031e7225 */ /* 0x000fe200000e041e */
[----:B------:R-:W-:-:S03]  /*1020*/  IADD3.X R27, PT, PT, R24, R10, ~R25, P1, P3 ;  /* 0x0000000a181b7210 */ /* 0x000fc60000fe6c19 */
[----:B------:R-:W-:Y:S01]  /*1030*/  IMAD.WIDE.U32 R8, R66, R66, RZ ;  /* 0x0000004242087225 */ /* 0x000fe200078e00ff */
[----:B------:R-:W-:Y:S02]  /*1040*/  ISETP.GT.U32.AND.EX P5, PT, R27, R10, PT, P5 ;  /* 0x0000000a1b00720c */ /* 0x000fe40003fa4150 */
[----:B------:R-:W-:Y:S01]  /*1050*/  IADD3 R10, P0, P3, RZ, R4, -R30 ;  /* 0x00000004ff0a7210 */ /* 0x000fe20007b1e81e */
[----:B------:R-:W-:Y:S02]  /*1060*/  IMAD.MOV.U32 R28, RZ, RZ, R21 ;  /* 0x000000ffff1c7224 */ /* 0x000fe400078e0015 */
[----:B------:R-:W-:Y:S01]  /*1070*/  IMAD.X R29, RZ, RZ, RZ, P2 ;  /* 0x000000ffff1d7224 */ /* 0x000fe200010e06ff */
[----:B------:R-:W-:Y:S01]  /*1080*/  IADD3 R35, P2, PT, R9, R20, RZ ;  /* 0x0000001409237210 */ /* 0x000fe20007f5e0ff */
[----:B------:R-:W-:Y:S01]  /*1090*/  IMAD.X R21, RZ, RZ, RZ, P6 ;  /* 0x000000ffff157224 */ /* 0x000fe200030e06ff */
[----:B------:R-:W-:Y:S01]  /*10a0*/  ISETP.GT.U32.AND P6, PT, R24, RZ, PT ;  /* 0x000000ff1800720c */ /* 0x000fe20003fc4070 */
[----:B------:R-:W-:Y:S01]  /*10b0*/  IMAD.WIDE.U32 R32, P4, R63, R50, R22 ;  /* 0x000000323f207225 */ /* 0x000fe20007880016 */
[----:B------:R-:W-:-:S02]  /*10c0*/  IADD3.X R41, PT, PT, R30, R15, ~R31, P0, P3 ;  /* 0x0000000f1e297210 */ /* 0x000fc400007e6c1f */
[----:B------:R-:W-:Y:S01]  /*10d0*/  IADD3 R9, P3, PT, R6, 0x1, RZ ;  /* 0x0000000106097810 */ /* 0x000fe20007f7e0ff */
[----:B------:R-:W-:Y:S01]  /*10e0*/  IMAD.WIDE.U32 R16, R63, R63, RZ ;  /* 0x0000003f3f107225 */ /* 0x000fe200078e00ff */
[----:B------:R-:W-:Y:S02]  /*10f0*/  ISETP.GT.U32.AND P0, PT, R10, R4, PT ;  /* 0x000000040a00720c */ /* 0x000fe40003f04070 */
[----:B------:R-:W-:Y:S01]  /*1100*/  ISETP.GT.U32.AND.EX P6, PT, R25, R24, PT, P6 ;  /* 0x000000181900720c */ /* 0x000fe20003fc4160 */
[----:B------:R-:W-:Y:S01]  /*1110*/  IMAD.WIDE.U32 R4, R44, R2, RZ ;  /* 0x000000022c047225 */ /* 0x000fe200078e00ff */
[----:B------:R-:W-:Y:S02]  /*1120*/  IADD3.X R24, PT, PT, R27, -0x1, RZ, P3, !PT ;  /* 0xffffffff1b187810 */ /* 0x000fe40001ffe4ff */
[----:B------:R-:W-:Y:S01]  /*1130*/  @P5 SEL R6, R9, R6, !P6 ;  /* 0x0000000609065207 */ /* 0x000fe20007000000 */
[----:B------:R-:W-:Y:S01]  /*1140*/  IMAD.WIDE.U32.X R28, R7, R7, R28, P2 ;  /* 0x00000007071c7225 */ /* 0x000fe200010e041c */
[----:B------:R-:W-:-:S02]  /*1150*/  @P5 SEL R27, R24, R27, !P6 ;  /* 0x0000001b181b5207 */ /* 0x000fc40007000000 */
[----:B------:R-:W-:Y:S01]  /*1160*/  ISETP.GT.U32.AND.EX P0, PT, R41, R15, PT, P0 ;  /* 0x0000000f2900720c */ /* 0x000fe20003f04100 */
[----:B------:R-:W-:Y:S01]  /*1170*/  IMAD.X R23, RZ, RZ, RZ, P4 ;  /* 0x000000ffff177224 */ /* 0x000fe200020e06ff */
[----:B------:R-:W-:Y:S01]  /*1180*/  IADD3 R26, P4, PT, R17, R32, RZ ;  /* 0x00000020111a7210 */ /* 0x000fe20007f9e0ff */
[----:B------:R-:W-:Y:S01]  /*1190*/  IMAD.MOV.U32 R22, RZ, RZ, R33 ;  /* 0x000000ffff167224 */ /* 0x000fe200078e0021 */
[----:B------:R-:W-:Y:S01]  /*11a0*/  IADD3 R67, P5, P6, RZ, R8, -R28 ;  /* 0x00000008ff437210 */ /* 0x000fe20007ebe81c */
[----:B------:R-:W-:Y:S01]  /*11b0*/  IMAD.WIDE.U32 R12, R59, R59, RZ ;  /* 0x0000003b3b0c7225 */ /* 0x000fe200078e00ff */
[----:B------:R-:W-:Y:S02]  /*11c0*/  ISETP.GT.U32.AND P3, PT, R30, RZ, PT ;  /* 0x000000ff1e00720c */ /* 0x000fe40003f64070 */
[----:B------:R-:W-:Y:S01]  /*11d0*/  IADD3.X R15, PT, PT, R28, R35, ~R29, P5, P6 ;  /* 0x000000231c0f7210 */ /* 0x000fe20002fecc1d */
[----:B------:R-:W-:Y:S01]  /*11e0*/  IMAD.WIDE.U32 R32, P2, R2, R44, R4 ;  /* 0x0000002c02207225 */ /* 0x000fe20007840004 */
[----:B------:R-:W-:-:S02]  /*11f0*/  IADD3 R19, P1, PT, R13, R36, RZ ;  /* 0x000000240d137210 */ /* 0x000fc40007f3e0ff */
[----:B------:R-:W-:Y:S01]  /*1200*/  IADD3 R13, P6, PT, R10, 0x1, RZ ;  /* 0x000000010a0d7810 */ /* 0x000fe20007fde0ff */
[----:B------:R-:W-:Y:S01]  /*1210*/  IMAD.X R25, RZ, RZ, RZ, P2 ;  /* 0x000000ffff197224 */ /* 0x000fe200010e06ff */
[----:B------:R-:W-:Y:S01]  /*1220*/  ISETP.GT.U32.AND P2, PT, R67, R8, PT ;  /* 0x000000084300720c */ /* 0x000fe20003f44070 */
[----:B------:R-:W-:Y:S01]  /*1230*/  IMAD.WIDE.U32 R4, R2, R2, RZ ;  /* 0x0000000202047225 */ /* 0x000fe200078e00ff */
[----:B------:R-:W-:Y:S02]  /*1240*/  ISETP.GT.U32.AND.EX P3, PT, R31, R30, PT, P3 ;  /* 0x0000001e1f00720c */ /* 0x000fe40003f64130 */
[----:B------:R-:W-:Y:S01]  /*1250*/  IADD3.X R30, PT, PT, R41, -0x1, RZ, P6, !PT ;  /* 0xffffffff291e7810 */ /* 0x000fe200037fe4ff */
[----:B------:R-:W-:Y:S01]  /*1260*/  IMAD.WIDE.U32 R8, R85, R18, RZ ;  /* 0x0000001255087225 */ /* 0x000fe200078e00ff */
[----:B------:R-:W-:Y:S02]  /*1270*/  ISETP.GT.U32.AND.EX P2, PT, R15, R35, PT, P2 ;  /* 0x000000230f00720c */ /* 0x000fe40003f44120 */
[----:B------:R-:W-:Y:S01]  /*1280*/  @P0 SEL R10, R13, R10, !P3 ;  /* 0x0000000a0d0a0207 */ /* 0x000fe20005800000 */
[----:B------:R-:W-:Y:S01]  /*1290*/  IMAD.MOV.U32 R20, RZ, RZ, R37 ;  /* 0x000000ffff147224 */ /* 0x000fe200078e0025 */
[----:B------:R-:W-:Y:S01]  /*12a0*/  IADD3 R37, P5, PT, R5, R32, RZ ;  /* 0x0000002005257210 */ /* 0x000fe20007fbe0ff */
[----:B------:R-:W-:Y:S01]  /*12b0*/  IMAD.MOV.U32 R24, RZ, RZ, R33 ;  /* 0x000000ffff187224 */ /* 0x000fe200078e0021 */
[----:B------:R-:W-:Y:S01]  /*12c0*/  @P0 SEL R41, R30, R41, !P3 ;  /* 0x000000291e290207 */ /* 0x000fe20005800000 */
[----:B------:R-:W-:Y:S01]  /*12d0*/  IMAD.WIDE.U32 R32, P6, R18, R85, R8 ;  /* 0x0000005512207225 */ /* 0x000fe200078c0008 */
[----:B------:R-:W-:-:S02]  /*12e0*/  IADD3 R36, P0, PT, R67, 0x1, RZ ;  /* 0x0000000143247810 */ /* 0x000fc40007f1e0ff */
[----:B------:R-:W-:Y:S01]  /*12f0*/  ISETP.GT.U32.AND P3, PT, R28, RZ, PT ;  /* 0x000000ff1c00720c */ /* 0x000fe20003f64070 */
[----:B------:R-:W-:-:S03]  /*1300*/  IMAD.WIDE.U32 R8, R18, R18, RZ ;  /* 0x0000001212087225 */ /* 0x000fc600078e00ff */
[----:B------:R-:W-:Y:S01]  /*1310*/  ISETP.GT.U32.AND.EX P3, PT, R29, R28, PT, P3 ;  /* 0x0000001c1d00720c */ /* 0x000fe20003f64130 */
[----:B------:R-:W-:Y:S01]  /*1320*/  IMAD.WIDE.U32.X R30, R50, R50, R22, P4 ;  /* 0x00000032321e7225 */ /* 0x000fe200020e0416 */
[----:B------:R-:W-:Y:S02]  /*1330*/  IADD3 R35, P4, PT, R9, R32, RZ ;  /* 0x0000002009237210 */ /* 0x000fe40007f9e0ff */
[----:B------:R-:W-:Y:S01]  /*1340*/  IADD3.X R32, PT, PT, R15, -0x1, RZ, P0, !PT ;  /* 0xffffffff0f207810 */ /* 0x000fe200007fe4ff */
[----:B------:R-:W-:Y:S01]  /*1350*/  IMAD.X R23, RZ, RZ, RZ, P6 ;  /* 0x000000ffff177224 */ /* 0x000fe200030e06ff */
[----:B------:R-:W-:Y:S01]  /*1360*/  IADD3 R5, P0, P6, RZ, R16, -R30 ;  /* 0x00000010ff057210 */ /* 0x000fe20007e1e81e */
[----:B------:R-:W-:Y:S01]  /*1370*/  IMAD.WIDE.U32.X R20, R72, R72, R20, P1 ;  /* 0x0000004848147225 */ /* 0x000fe200008e0414 */
[----:B------:R-:W-:Y:S02]  /*1380*/  @P2 SEL R67, R36, R67, !P3 ;  /* 0x0000004324432207 */ /* 0x000fe40005800000 */
[----:B------:R-:W-:Y:S01]  /*1390*/  ISETP.GT.U32.AND P1, PT, R5, R16, PT ;  /* 0x000000100500720c */ /* 0x000fe20003f24070 */
[----:B------:R-:W-:Y:S01]  /*13a0*/  IMAD.WIDE.U32 R16, R79, R76, RZ ;  /* 0x0000004c4f107225 */ /* 0x000fe200078e00ff */
[----:B------:R-:W-:-:S02]  /*13b0*/  IADD3.X R75, PT, PT, R30, R26, ~R31, P0, P6 ;  /* 0x0000001a1e4b7210 */ /* 0x000fc400007ecc1f */
[----:B------:R-:W-:Y:S01]  /*13c0*/  @P2 SEL R15, R32, R15, !P3 ;  /* 0x0000000f200f2207 */ /* 0x000fe20005800000 */
[----:B------:R-:W-:Y:S01]  /*13d0*/  IMAD.MOV.U32 R22, RZ, RZ, R33 ;  /* 0x000000ffff167224 */ /* 0x000fe200078e0021 */
[----:B------:R-:W-:Y:S01]  /*13e0*/  IADD3 R9, P2, P3, RZ, R12, -R20 ;  /* 0x0000000cff097210 */ /* 0x000fe20007b5e814 */
[----:B------:R-:W-:Y:S01]  /*13f0*/  IMAD.WIDE.U32 R28, P6, R76, R79, R16 ;  /* 0x0000004f4c1c7225 */ /* 0x000fe200078c0010 */
[----:B------:R-:W-:Y:S02]  /*1400*/  ISETP.GT.U32.AND.EX P1, PT, R75, R26, PT, P1 ;  /* 0x0000001a4b00720c */ /* 0x000fe40003f24110 */
[----:B------:R-:W-:Y:S01]  /*1410*/  ISETP.GT.U32.AND P0, PT, R30, RZ, PT ;  /* 0x000000ff1e00720c */ /* 0x000fe20003f04070 */
[----:B------:R-:W-:Y:S01]  /*1420*/  IMAD.WIDE.U32.X R24, R44, R44, R24, P5 ;  /* 0x0000002c2c187225 */ /* 0x000fe200028e0418 */
[----:B------:R-:W-:Y:S02]  /*1430*/  IADD3.X R73, PT, PT, R20, R19, ~R21, P2, P3 ;  /* 0x0000001314497210 */ /* 0x000fe400017e6c15 */
[----:B------:R-:W-:Y:S01]  /*1440*/  IADD3 R26, P3, PT, R5, 0x1, RZ ;  /* 0x00000001051a7810 */ /* 0x000fe20007f7e0ff */
[----:B------:R-:W-:Y:S01]  /*1450*/  IMAD.X R17, RZ, RZ, RZ, P6 ;  /* 0x000000ffff117224 */ /* 0x000fe200030e06ff */
[----:B------:R-:W-:Y:S01]  /*1460*/  ISETP.GT.U32.AND P2, PT, R9, R12, PT ;  /* 0x0000000c0900720c */ /* 0x000fe20003f44070 */
[----:B------:R-:W-:Y:S01]  /*1470*/  IMAD.WIDE.U32 R12, R76, R76, RZ ;  /* 0x0000004c4c0c7225 */ /* 0x000fe200078e00ff */
[----:B------:R-:W-:-:S02]  /*1480*/  ISETP.GT.U32.AND.EX P0, PT, R31, R30, PT, P0 ;  /* 0x0000001e1f00720c */ /* 0x000fc40003f04100 */
[----:B------:R-:W-:Y:S01]  /*1490*/  IADD3.X R30, PT, PT, R75, -0x1, RZ, P3, !PT ;  /* 0xffffffff4b1e7810 */ /* 0x000fe20001ffe4ff */
[----:B------:R-:W-:Y:S01]  /*14a0*/  IMAD.WIDE.U32.X R22, R85, R85, R22, P4 ;  /* 0x0000005555167225 */ /* 0x000fe200020e0416 */
[----:B------:R-:W-:Y:S02]  /*14b0*/  ISETP.GT.U32.AND P3, PT, R20, RZ, PT ;  /* 0x000000ff1400720c */ /* 0x000fe40003f64070 */
[----:B------:R-:W-:Y:S01]  /*14c0*/  ISETP.GT.U32.AND.EX P2, PT, R73, R19, PT, P2 ;  /* 0x000000134900720c */ /* 0x000fe20003f44120 */
[----:B------:R-:W-:Y:S01]  /*14d0*/  IMAD.MOV.U32 R16, RZ, RZ, R29 ;  /* 0x000000ffff107224 */ /* 0x000fe200078e001d */
[----:B------:R-:W-:Y:S02]  /*14e0*/  IADD3 R13, P6, PT, R13, R28, RZ ;  /* 0x0000001c0d0d7210 */ /* 0x000fe40007fde0ff */
[----:B------:R-:W-:Y:S02]  /*14f0*/  ISETP.GT.U32.AND.EX P3, PT, R21, R20, PT, P3 ;  /* 0x000000141500720c */ /* 0x000fe40003f64130 */
[----:B------:R-:W-:Y:S01]  /*1500*/  @P1 SEL R5, R26, R5, !P0 ;  /* 0x000000051a051207 */ /* 0x000fe20004000000 */
[----:B------:R-:W-:Y:S01]  /*1510*/  IMAD.WIDE.U32.X R16, R79, R79, R16, P6 ;  /* 0x0000004f4f107225 */ /* 0x000fe200030e0410 */
[----:B------:R-:W-:-:S02]  /*1520*/  IADD3 R20, P4, PT, R9, 0x1, RZ ;  /* 0x0000000109147810 */ /* 0x000fc40007f9e0ff */
[----:B------:R-:W-:Y:S02]  /*1530*/  @P1 SEL R75, R30, R75, !P0 ;  /* 0x0000004b1e4b1207 */ /* 0x000fe40004000000 */
[----:B------:R-:W-:Y:S02]  /*1540*/  IADD3 R31, P5, P1, RZ, R4, -R24 ;  /* 0x00000004ff1f7210 */ /* 0x000fe400079be818 */
[----:B------:R-:W-:Y:S02]  /*1550*/  IADD3.X R26, PT, PT, R73, -0x1, RZ, P4, !PT ;  /* 0xffffffff491a7810 */ /* 0x000fe400027fe4ff */
[----:B------:R-:W-:Y:S02]  /*1560*/  IADD3 R29, P6, P4, RZ, R8, -R22 ;  /* 0x00000008ff1d7210 */ /* 0x000fe40007cde816 */
[----:B------:R-:W-:Y:S02]  /*1570*/  ISETP.GT.U32.AND P0, PT, R31, R4, PT ;  /* 0x000000041f00720c */ /* 0x000fe40003f04070 */
[----:B------:R-:W-:-:S02]  /*1580*/  IADD3.X R28, PT, PT, R24, R37, ~R25, P5, P1 ;  /* 0x00000025181c7210 */ /* 0x000fc40002fe2c19 */
[----:B------:R-:W-:Y:S02]  /*1590*/  @P2 SEL R9, R20, R9, !P3 ;  /* 0x0000000914092207 */ /* 0x000fe40005800000 */
[----:B------:R-:W-:Y:S02]  /*15a0*/  @P2 SEL R73, R26, R73, !P3 ;  /* 0x000000491a492207 */ /* 0x000fe40005800000 */
[----:B------:R-:W-:Y:S02]  /*15b0*/  ISETP.GT.U32.AND P2, PT, R29, R8, PT ;  /* 0x000000081d00720c */ /* 0x000fe40003f44070 */
[----:B------:R-:W-:Y:S02]  /*15c0*/  IADD3 R21, P3, P5, RZ, R12, -R16 ;  /* 0x0000000cff157210 */ /* 0x000fe40007d7e810 */
[----:B------:R-:W-:Y:S02]  /*15d0*/  IADD3.X R26, PT, PT, R22, R35, ~R23, P6, P4 ;  /* 0x00000023161a7210 */ /* 0x000fe400037e8c17 */
[----:B------:R-:W-:-:S02]  /*15e0*/  ISETP.GT.U32.AND.EX P0, PT, R28, R37, PT, P0 ;  /* 0x000000251c00720c */ /* 0x000fc40003f04100 */
[----:B------:R-:W-:Y:S02]  /*15f0*/  ISETP.GT.U32.AND.EX P2, PT, R26, R35, PT, P2 ;  /* 0x000000231a00720c */ /* 0x000fe40003f44120 */
[----:B------:R-:W-:Y:S02]  /*1600*/  IADD3.X R20, PT, PT, R16, R13, ~R17, P3, P5 ;  /* 0x0000000d10147210 */ /* 0x000fe40001feac11 */
[----:B------:R-:W-:Y:S02]  /*1610*/  ISETP.GT.U32.AND P1, PT, R24, RZ, PT ;  /* 0x000000ff1800720c */ /* 0x000fe40003f24070 */
[----:B------:R-:W-:Y:S02]  /*1620*/  IADD3 R4, P5, PT, R31, 0x1, RZ ;  /* 0x000000011f047810 */ /* 0x000fe40007fbe0ff */
[----:B------:R-:W-:Y:S02]  /*1630*/  ISETP.GT.U32.AND P4, PT, R21, R12, PT ;  /* 0x0000000c1500720c */ /* 0x000fe40003f84070 */
[----:B------:R-:W-:-:S02]  /*1640*/  ISETP.GT.U32.AND.EX P1, PT, R25, R24, PT, P1 ;  /* 0x000000181900720c */ /* 0x000fc40003f24110 */
[----:B------:R-:W-:Y:S02]  /*1650*/  ISETP.GT.U32.AND P6, PT, R22, RZ, PT ;  /* 0x000000ff1600720c */ /* 0x000fe40003fc4070 */
[----:B------:R-:W-:Y:S02]  /*1660*/  IADD3.X R12, PT, PT, R28, -0x1, RZ, P5, !PT ;  /* 0xffffffff1c0c7810 */ /* 0x000fe40002ffe4ff */
[----:B------:R-:W-:Y:S02]  /*1670*/  ISETP.GT.U32.AND.EX P6, PT, R23, R22, PT, P6 ;  /* 0x000000161700720c */ /* 0x000fe40003fc4160 */
[----:B------:R-:W-:Y:S02]  /*1680*/  IADD3 R8, P5, PT, R29, 0x1, RZ ;  /* 0x000000011d087810 */ /* 0x000fe40007fbe0ff */
[----:B------:R-:W-:Y:S02]  /*1690*/  @P0 SEL R31, R4, R31, !P1 ;  /* 0x0000001f041f0207 */ /* 0x000fe40004800000 */
[----:B------:R-:W-:-:S02]  /*16a0*/  @P0 SEL R28, R12, R28, !P1 ;  /* 0x0000001c0c1c0207 */ /* 0x000fc40004800000 */
[----:B------:R-:W-:Y:S02]  /*16b0*/  IADD3 R4, P1, PT, R21, 0x1, RZ ;  /* 0x0000000115047810 */ /* 0x000fe40007f3e0ff */
[----:B------:R-:W-:Y:S02]  /*16c0*/  ISETP.GT.U32.AND.EX P4, PT, R20, R13, PT, P4 ;  /* 0x0000000d1400720c */ /* 0x000fe40003f84140 */
[----:B------:R-:W-:Y:S02]  /*16d0*/  ISETP.GT.U32.AND P0, PT, R6, RZ, PT ;  /* 0x000000ff0600720c */ /* 0x000fe40003f04070 */
[----:B------:R-:W-:Y:S02]  /*16e0*/  @P2 SEL R29, R8, R29, !P6 ;  /* 0x0000001d081d2207 */ /* 0x000fe40007000000 */
[----:B------:R-:W-:Y:S02]  /*16f0*/  IADD3.X R8, PT, PT, R20, -0x1, RZ, P1, !PT ;  /* 0xffffffff14087810 */ /* 0x000fe40000ffe4ff */
[----:B------:R-:W-:-:S02]  /*1700*/  IADD3 R13, P1, PT, R6, -0x1, RZ ;  /* 0xffffffff060d7810 */ /* 0x000fc40007f3e0ff */
[----:B------:R-:W-:Y:S02]  /*1710*/  ISETP.GT.U32.AND.EX P0, PT, R27, -0x1, PT, P0 ;  /* 0xffffffff1b00780c */ /* 0x000fe40003f04100 */
[----:B------:R-:W-:Y:S02]  /*1720*/  ISETP.GT.U32.AND P3, PT, R16, RZ, PT ;  /* 0x000000ff1000720c */ /* 0x000fe40003f64070 */
[----:B------:R-:W-:Y:S02]  /*1730*/  IADD3.X R12, PT, PT, R26, -0x1, RZ, P5, !PT ;  /* 0xffffffff1a0c7810 */ /* 0x000fe40002ffe4ff */
[----:B------:R-:W-:Y:S02]  /*1740*/  SEL R22, R13, R6, P0 ;  /* 0x000000060d167207 */ /* 0x000fe40000000000 */
[----:B------:R-:W-:Y:S02]  /*1750*/  ISETP.GT.U32.AND.EX P3, PT, R17, R16, PT, P3 ;  /* 0x000000101100720c */ /* 0x000fe40003f64130 */
[----:B------:R-:W-:Y:S01]  /*1760*/  IADD3 R13, P5, PT, R10, -0x1, RZ ;  /* 0xffffffff0a0d7810 */ /* 0x000fe20007fbe0ff */
[----:B------:R-:W-:Y:S01]  /*1770*/  IMAD.WIDE.U32 R32, R22, R22, RZ ;  /* 0x0000001616207225 */ /* 0x000fe200078e00ff */
[----:B------:R-:W-:-:S02]  /*1780*/  @P2 SEL R26, R12, R26, !P6 ;  /* 0x0000001a0c1a2207 */ /* 0x000fc40007000000 */
[----:B------:R-:W-:Y:S01]  /*1790*/  ISETP.GT.U32.AND P2, PT, R10, RZ, PT ;  /* 0x000000ff0a00720c */ /* 0x000fe20003f44070 */
[----:B------:R-:W-:Y:S01]  /*17a0*/  IMAD.X R6, RZ, RZ, R41, P5 ;  /* 0x000000ffff067224 */ /* 0x000fe200028e0629 */
[----:B------:R-:W-:Y:S02]  /*17b0*/  @P4 SEL R21, R4, R21, !P3 ;  /* 0x0000001504154207 */ /* 0x000fe40005800000 */
[----:B------:R-:W-:Y:S01]  /*17c0*/  @P4 SEL R20, R8, R20, !P3 ;  /* 0x0000001408144207 */ /* 0x000fe20005800000 */
[----:B------:R-:W-:Y:S01]  /*17d0*/  IMAD.X R8, RZ, RZ, R27, P1 ;  /* 0x000000ffff087224 */ /* 0x000fe200008e061b */
[C---:B------:R-:W-:Y:S02]  /*17e0*/  ISETP.GT.U32.AND P3, PT, R67.reuse, RZ, PT ;  /* 0x000000ff4300720c */ /* 0x040fe40003f64070 */
[----:B------:R-:W-:Y:S02]  /*17f0*/  IADD3 R4, P4, PT, R67, -0x1, RZ ;  /* 0xffffffff43047810 */ /* 0x000fe40007f9e0ff */
[----:B------:R-:W-:-:S02]  /*1800*/  ISETP.GT.U32.AND.EX P2, PT, R41, -0x1, PT, P2 ;  /* 0xffffffff2900780c */ /* 0x000fc40003f44120 */
[----:B------:R-:W-:Y:S02]  /*1810*/  ISETP.GT.U32.AND.EX P1, PT, R15, -0x1, PT, P3 ;  /* 0xffffffff0f00780c */ /* 0x000fe40003f24130 */
[----:B------:R-:W-:Y:S02]  /*1820*/  IADD3 R62, P5, PT, R5, -0x1, RZ ;  /* 0xffffffff053e7810 */ /* 0x000fe40007fbe0ff */
[----:B------:R-:W-:Y:S01]  /*1830*/  SEL R41, R6, R41, P2 ;  /* 0x0000002906297207 */ /* 0x000fe20001000000 */
[----:B------:R-:W-:Y:S01]  /*1840*/  IMAD.X R6, RZ, RZ, R15, P4 ;  /* 0x000000ffff067224 */ /* 0x000fe200020e060f */
[----:B------:R-:W-:Y:S02]  /*1850*/  SEL R12, R13, R10, P2 ;  /* 0x0000000a0d0c7207 */ /* 0x000fe40001000000 */
[----:B------:R-:W-:Y:S01]  /*1860*/  SEL R67, R4, R67, P1 ;  /* 0x0000004304437207 */ /* 0x000fe20000800000 */
[----:B------:R-:W-:Y:S01]  /*1870*/  IMAD.X R4, RZ, RZ, R75, P5 ;  /* 0x000000ffff047224 */ /* 0x000fe200028e064b */
[----:B------:R-:W-:Y:S01]  /*1880*/  ISETP.GT.U32.AND P2, PT, R5, RZ, PT ;  /* 0x000000ff0500720c */ /* 0x000fe20003f44070 */
[----:B------:R-:W-:Y:S01]  /*1890*/  IMAD.WIDE.U32 R16, R41, R12, RZ ;  /* 0x0000000c29107225 */ /* 0x000fe200078e00ff */
[----:B------:R-:W-:-:S02]  /*18a0*/  IADD3 R51, P5, PT, R31, -0x1, RZ ;  /* 0xffffffff1f337810 */ /* 0x000fc40007fbe0ff */
[----:B------:R-:W-:Y:S01]  /*18b0*/  SEL R13, R6, R15, P1 ;  /* 0x0000000f060d7207 */ /* 0x000fe20000800000 */
[----:B------:R-:W-:Y:S01]  /*18c0*/  IMAD.WIDE.U32 R68, R67, R67, RZ ;  /* 0x0000004343447225 */ /* 0x000fe200078e00ff */
[----:B------:R-:W-:Y:S02]  /*18d0*/  IADD3 R58, P3, PT, R9, -0x1, RZ ;  /* 0xffffffff093a7810 */ /* 0x000fe40007f7e0ff */
[----:B------:R-:W-:Y:S01]  /*18e0*/  ISETP.GT.U32.AND.EX P2, PT, R75, -0x1, PT, P2 ;  /* 0xffffffff4b00780c */ /* 0x000fe20003f44120 */
[----:B------:R-:W-:Y:S01]  /*18f0*/  IMAD.X R45, RZ, RZ, R28, P5 ;  /* 0x000000ffff2d7224 */ /* 0x000fe200028e061c */
[----:B------:R-:W-:Y:S02]  /*1900*/  ISETP.GT.U32.AND P1, PT, R31, RZ, PT ;  /* 0x000000ff1f00720c */ /* 0x000fe40003f24070 */
[----:B------:R-:W-:Y:S02]  /*1910*/  SEL R27, R8, R27, P0 ;  /* 0x0000001b081b7207 */ /* 0x000fe40000000000 */
[----:B------:R-:W-:-:S02]  /*1920*/  ISETP.GT.U32.AND P0, PT, R9, RZ, PT ;  /* 0x000000ff0900720c */ /* 0x000fc40003f04070 */
[----:B------:R-:W-:Y:S01]  /*1930*/  SEL R75, R4, R75, P2 ;  /* 0x0000004b044b7207 */ /* 0x000fe20001000000 */
[----:B------:R-:W-:Y:S01]  /*1940*/  IMAD.X R4, RZ, RZ, R73, P3 ;  /* 0x000000ffff047224 */ /* 0x000fe200018e0649 */
[----:B------:R-:W-:Y:S02]  /*1950*/  ISETP.GT.U32.AND.EX P1, PT, R28, -0x1, PT, P1 ;  /* 0xffffffff1c00780c */ /* 0x000fe40003f24110 */
[----:B------:R-:W-:Y:S02]  /*1960*/  ISETP.GT.U32.AND.EX P0, PT, R73, -0x1, PT, P0 ;  /* 0xffffffff4900780c */ /* 0x000fe40003f04100 */
[----:B------:R-:W-:Y:S01]  /*1970*/  SEL R51, R51, R31, P1 ;  /* 0x0000001f33337207 */ /* 0x000fe20000800000 */
[----:B------:R-:W-:Y:S01]  /*1980*/  IMAD.WIDE.U32 R30, R75, R63, RZ ;  /* 0x0000003f4b1e7225 */ /* 0x000fe200078e00ff */
[----:B------:R-:W-:Y:S02]  /*1990*/  SEL R45, R45, R28, P1 ;  /* 0x0000001c2d2d7207 */ /* 0x000fe40000800000 */
[----:B------:R-:W-:Y:S01]  /*19a0*/  IADD3 R6, P1, PT, R21, -0x1, RZ ;  /* 0xffffffff15067810 */ /* 0x000fe20007f3e0ff */
[----:B------:R-:W-:Y:S01]  /*19b0*/  IMAD.WIDE.U32 R56, R51, R51, RZ ;  /* 0x0000003333387225 */ /* 0x000fe200078e00ff */
[----:B------:R-:W-:-:S02]  /*19c0*/  SEL R58, R58, R9, P0 ;  /* 0x000000093a3a7207 */ /* 0x000fc40000000000 */
[----:B------:R-:W-:Y:S01]  /*19d0*/  SEL R73, R4, R73, P0 ;  /* 0x0000004904497207 */ /* 0x000fe20000000000 */
[----:B------:R-:W-:Y:S01]  /*19e0*/  IMAD.X R77, RZ, RZ, R20, P1 ;  /* 0x000000ffff4d7224 */ /* 0x000fe200008e0614 */
[----:B------:R-:W-:Y:S01]  /*19f0*/  ISETP.GT.U32.AND P0, PT, R21, RZ, PT ;  /* 0x000000ff1500720c */ /* 0x000fe20003f04070 */
[C---:B------:R-:W-:Y:S01]  /*1a00*/  IMAD.WIDE.U32 R8, R27.reuse, R14, RZ ;  /* 0x0000000e1b087225 */ /* 0x040fe200078e00ff */
[----:B------:R-:W-:Y:S02]  /*1a10*/  SEL R62, R62, R5, P2 ;  /* 0x000000053e3e7207 */ /* 0x000fe40001000000 */
[----:B------:R-:W-:Y:S01]  /*1a20*/  ISETP.GT.U32.AND.EX P0, PT, R20, -0x1, PT, P0 ;  /* 0xffffffff1400780c */ /* 0x000fe20003f04100 */
[----:B------:R-:W-:Y:S01]  /*1a30*/  IMAD.WIDE.U32 R4, R27, R22, RZ ;  /* 0x000000161b047225 */ /* 0x000fe200078e00ff */
[C---:B------:R-:W-:Y:S02]  /*1a40*/  ISETP.GT.U32.AND P2, PT, R29.reuse, RZ, PT ;  /* 0x000000ff1d00720c */ /* 0x040fe40003f44070 */
[----:B------:R-:W-:Y:S01]  /*1a50*/  IADD3 R19, P4, PT, R29, -0x1, RZ ;  /* 0xffffffff1d137810 */ /* 0x000fe20007f9e0ff */
[----:B------:R-:W-:Y:S01]  /*1a60*/  IMAD.WIDE.U32 R14, R22, R14, RZ ;  /* 0x0000000e160e7225 */ /* 0x000fe200078e00ff */
[----:B------:R-:W-:-:S02]  /*1a70*/  SEL R6, R6, R21, P0 ;  /* 0x0000001506067207 */ /* 0x000fc40000000000 */
[----:B------:R-:W-:Y:S01]  /*1a80*/  SEL R77, R77, R20, P0 ;  /* 0x000000144d4d7207 */ /* 0x000fe20000000000 */
[----:B------:R-:W-:Y:S01]  /*1a90*/  IMAD.WIDE.U32 R4, P1, R22, R27, R4 ;  /* 0x0000001b16047225 */ /* 0x000fe20007820004 */
[----:B------:R-:W-:-:S03]  /*1aa0*/  ISETP.GT.U32.AND.EX P2, PT, R26, -0x1, PT, P2 ;  /* 0xffffffff1a00780c */ /* 0x000fc60003f44120 */
[----:B------:R-:W-:Y:S01]  /*1ab0*/  IMAD.WIDE.U32 R8, P0, R22, R11, R8 ;  /* 0x0000000b16087225 */ /* 0x000fe20007800008 */
[----:B------:R-:W-:-:S03]  /*1ac0*/  SEL R19, R19, R29, P2 ;  /* 0x0000001d13137207 */ /* 0x000fc60001000000 */
[----:B------:R-:W-:-:S04]  /*1ad0*/  IMAD.WIDE.U32 R20, R41, R34, RZ ;  /* 0x0000002229147225 */ /* 0x000fc800078e00ff */
[----:B------:R-:W-:Y:S01]  /*1ae0*/  IMAD.X R81, RZ, RZ, R26, P4 ;  /* 0x000000ffff517224 */ /* 0x000fe200020e061a */
[----:B------:R-:W-:Y:S01]  /*1af0*/  IADD3 R10, P4, PT, R33, R4, RZ ;  /* 0x00000004210a7210 */ /* 0x000fe20007f9e0ff */
[----:B------:R-:W-:Y:S01]  /*1b00*/  IMAD.X R71, RZ, RZ, RZ, P1 ;  /* 0x000000ffff477224 */ /* 0x000fe200008e06ff */
[----:B------:R-:W-:Y:S01]  /*1b10*/  IADD3 R33, P5, PT, R15, R8, RZ ;  /* 0x000000080f217210 */ /* 0x000fe20007fbe0ff */
[----:B------:R-:W-:Y:S01]  /*1b20*/  IMAD.X R49, RZ, RZ, RZ, P0 ;  /* 0x000000ffff317224 */ /* 0x000fe200000e06ff */
[----:B------:R-:W-:Y:S01]  /*1b30*/  SEL R81, R81, R26, P2 ;  /* 0x0000001a51517207 */ /* 0x000fe20001000000 */
[----:B------:R-:W-:Y:S02]  /*1b40*/  IMAD.MOV.U32 R70, RZ, RZ, R5 ;  /* 0x000000ffff467224 */ /* 0x000fe400078e0005 */
[----:B------:R-:W-:Y:S02]  /*1b50*/  IMAD.MOV.U32 R48, RZ, RZ, R9 ;  /* 0x000000ffff307224 */ /* 0x000fe400078e0009 */
[----:B------:R-:W-:-:S04]  /*1b60*/  IMAD.WIDE.U32 R4, P0, R12, R41, R16 ;  /* 0x000000290c047225 */ /* 0x000fc80007800010 */
[----:B------:R-:W-:-:S04]  /*1b70*/  IMAD.WIDE.U32 R8, P1, R12, R3, R20 ;  /* 0x000000030c087225 */ /* 0x000fc80007820014 */
[----:B------:R-:W-:-:S04]  /*1b80*/  IMAD.WIDE.U32 R28, R12, R12, RZ ;  /* 0x0000000c0c1c7225 */ /* 0x000fc800078e00ff */
[----:B------:R-:W-:-:S04]  /*1b90*/  IMAD.WIDE.U32 R16, R13, R67, RZ ;  /* 0x000000430d107225 */ /* 0x000fc800078e00ff */
[----:B------:R-:W-:-:S04]  /*1ba0*/  IMAD.WIDE.U32 R20, R13, R66, RZ ;  /* 0x000000420d147225 */ /* 0x000fc800078e00ff */
[----:B------:R-:W-:Y:S02]  /*1bb0*/  IMAD.X R25, RZ, RZ, RZ, P0 ;  /* 0x000000ffff197224 */ /* 0x000fe400000e06ff */
[----:B------:R-:W-:Y:S01]  /*1bc0*/  IMAD.WIDE.U32 R34, R12, R34, RZ ;  /* 0x000000220c227225 */ /* 0x000fe200078e00ff */
[----:B------:R-:W-:-:S03]  /*1bd0*/  IADD3 R12, P0, PT, R29, R4, RZ ;  /* 0x000000041d0c7210 */ /* 0x000fc60007f1e0ff */
[----:B------:R-:W-:Y:S01]  /*1be0*/  IMAD.X R39, RZ, RZ, RZ, P1 ;  /* 0x000000ffff277224 */ /* 0x000fe200008e06ff */
[----:B------:R-:W-:Y:S01]  /*1bf0*/  IADD3 R8, P3, PT, R35, R8, RZ ;  /* 0x0000000823087210 */ /* 0x000fe20007f7e0ff */
[----:B------:R-:W-:Y:S02]  /*1c00*/  IMAD.MOV.U32 R24, RZ, RZ, R5 ;  /* 0x000000ffff187224 */ /* 0x000fe400078e0005 */
[----:B------:R-:W-:-:S04]  /*1c10*/  IMAD.WIDE.U32 R4, P1, R67, R13, R16 ;  /* 0x0000000d43047225 */ /* 0x000fc80007820010 */
[----:B------:R-:W-:-:S04]  /*1c20*/  IMAD.WIDE.U32 R20, P2, R67, R7, R20 ;  /* 0x0000000743147225 */ /* 0x000fc80007840014 */
[----:B------:R-:W-:-:S04]  /*1c30*/  IMAD.WIDE.U32 R66, R67, R66, RZ ;  /* 0x0000004243427225 */ /* 0x000fc800078e00ff */
[----:B------:R-:W-:Y:S02]  /*1c40*/  IMAD.MOV.U32 R38, RZ, RZ, R9 ;  /* 0x000000ffff267224 */ /* 0x000fe400078e0009 */
[----:B------:R-:W-:Y:S01]  /*1c50*/  IMAD.X R17, RZ, RZ, RZ, P2 ;  /* 0x000000ffff117224 */ /* 0x000fe200010e06ff */
[----:B------:R-:W-:Y:S01]  /*1c60*/  IADD3 R9, P2, PT, R67, R20, RZ ;  /* 0x0000001443097210 */ /* 0x000fe20007f5e0ff */
[----:B------:R-:W-:-:S04]  /*1c70*/  IMAD.WIDE.U32 R22, R75, R62, RZ ;  /* 0x0000003e4b167225 */ /* 0x000fc800078e00ff */
[----:B------:R-:W-:Y:S02]  /*1c80*/  IMAD.MOV.U32 R16, RZ, RZ, R21 ;  /* 0x000000ffff107224 */ /* 0x000fe400078e0015 */
[----:B------:R-:W-:-:S04]  /*1c90*/  IMAD.WIDE.U32 R20, R73, R58, RZ ;  /* 0x0000003a49147225 */ /* 0x000fc800078e00ff */
[----:B------:R-:W-:-:S04]  /*1ca0*/  IMAD.WIDE.U32.X R48, R27, R11, R48, P5 ;  /* 0x0000000b1b307225 */ /* 0x000fc800028e0430 */
[----:B------:R-:W-:-:S04]  /*1cb0*/  IMAD.WIDE.U32 R22, P5, R62, R75, R22 ;  /* 0x0000004b3e167225 */ /* 0x000fc800078a0016 */
[----:B------:R-:W-:-:S04]  /*1cc0*/  IMAD.WIDE.U32 R64, R62, R62, RZ ;  /* 0x0000003e3e407225 */ /* 0x000fc800078e00ff */
[----:B------:R-:W-:-:S04]  /*1cd0*/  IMAD.WIDE.U32 R42, R73, R59, RZ ;  /* 0x0000003b492a7225 */ /* 0x000fc800078e00ff */
[----:B------:R-:W-:-:S04]  /*1ce0*/  IMAD.WIDE.U32 R20, P6, R58, R73, R20 ;  /* 0x000000493a147225 */ /* 0x000fc800078c0014 */
[----:B------:R-:W-:-:S04]  /*1cf0*/  IMAD.WIDE.U32 R60, R58, R58, RZ ;  /* 0x0000003a3a3c7225 */ /* 0x000fc800078e00ff */
[----:B------:R-:W-:-:S04]  /*1d00*/  IMAD.WIDE.U32.X R70, R27, R27, R70, P4 ;  /* 0x0000001b1b467225 */ /* 0x000fc800020e0446 */
[----:B------:R-:W-:Y:S01]  /*1d10*/  IMAD.X R27, RZ, RZ, RZ, P5 ;  /* 0x000000ffff1b7224 */ /* 0x000fe200028e06ff */
[----:B------:R-:W-:Y:S01]  /*1d20*/  IADD3 R11, P5, PT, R65, R22, RZ ;  /* 0x00000016410b7210 */ /* 0x000fe20007fbe0ff */
[----:B------:R-:W-:-:S04]  /*1d30*/  IMAD.WIDE.U32 R30, P4, R62, R50, R30 ;  /* 0x000000323e1e7225 */ /* 0x000fc8000788001e */
[----:B------:R-:W-:Y:S01]  /*1d40*/  IMAD.WIDE.U32.X R38, R41, R3, R38, P3 ;  /* 0x0000000329267225 */ /* 0x000fe200018e0426 */
[----:B------:R-:W-:-:S03]  /*1d50*/  IADD3 R3, P3, PT, R61, R20, RZ ;  /* 0x000000143d037210 */ /* 0x000fc60007f7e0ff */
[----:B------:R-:W-:-:S04]  /*1d60*/  IMAD.WIDE.U32.X R24, R41, R41, R24, P0 ;  /* 0x0000002929187225 */ /* 0x000fc800000e0418 */
[----:B------:R-:W-:-:S04]  /*1d70*/  IMAD.WIDE.U32 R62, R62, R63, RZ ;  /* 0x0000003f3e3e7225 */ /* 0x000fc800078e00ff */
[----:B------:R-:W-:Y:S02]  /*1d80*/  IMAD.MOV.U32 R22, RZ, RZ, R21 ;  /* 0x000000ffff167224 */ /* 0x000fe400078e0015 */
[----:B------:R-:W-:-:S04]  /*1d90*/  IMAD.WIDE.U32 R42, P0, R58, R72, R42 ;  /* 0x000000483a2a7225 */ /* 0x000fc8000780002a */
[----:B------:R-:W-:-:S04]  /*1da0*/  IMAD.WIDE.U32 R20, R45, R2, RZ ;  /* 0x000000022d147225 */ /* 0x000fc800078e00ff */
[----:B------:R-:W-:-:S04]  /*1db0*/  IMAD.WIDE.U32 R58, R58, R59, RZ ;  /* 0x0000003b3a3a7225 */ /* 0x000fc800078e00ff */
[----:B------:R-:W-:Y:S02]  /*1dc0*/  IMAD.MOV.U32 R36, RZ, RZ, R5 ;  /* 0x000000ffff247224 */ /* 0x000fe400078e0005 */
[----:B------:R-:W-:Y:S01]  /*1dd0*/  IMAD.X R47, RZ, RZ, RZ, P4 ;  /* 0x000000ffff2f7224 */ /* 0x000fe200020e06ff */
[----:B------:R-:W-:Y:S01]  /*1de0*/  IADD3 R5, P4, PT, R63, R30, RZ ;  /* 0x0000001e3f057210 */ /* 0x000fe20007f9e0ff */
[----:B------:R-:W-:Y:S01]  /*1df0*/  IMAD.X R37, RZ, RZ, RZ, P1 ;  /* 0x000000ffff257224 */ /* 0x000fe200008e06ff */
[----:B------:R-:W-:Y:S01]  /*1e00*/  IADD3 R4, P1, PT, R69, R4, RZ ;  /* 0x0000000445047210 */ /* 0x000fe20007f3e0ff */
[----:B------:R-:W-:Y:S02]  /*1e10*/  IMAD.MOV.U32 R26, RZ, RZ, R23 ;  /* 0x000000ffff1a7224 */ /* 0x000fe400078e0017 */
[----:B------:R-:W-:Y:S02]  /*1e20*/  IMAD.MOV.U32 R46, RZ, RZ, R31 ;  /* 0x000000ffff2e7224 */ /* 0x000fe400078e001f */
[----:B------:R-:W-:-:S04]  /*1e30*/  IMAD.WIDE.U32.X R16, R13, R7, R16, P2 ;  /* 0x000000070d107225 */ /* 0x000fc800010e0410 */
[----:B------:R-:W-:Y:S01]  /*1e40*/  IMAD.X R41, RZ, RZ, RZ, P0 ;  /* 0x000000ffff297224 */ /* 0x000fe200000e06ff */
[----:B------:R-:W-:Y:S01]  /*1e50*/  IADD3 R7, P0, PT, R59, R42, RZ ;  /* 0x0000002a3b077210 */ /* 0x000fe20007f1e0ff */
[----:B------:R-:W-:Y:S02]  /*1e60*/  IMAD.X R23, RZ, RZ, RZ, P6 ;  /* 0x000000ffff177224 */ /* 0x000fe400030e06ff */
[----:B------:R-:W-:-:S04]  /*1e70*/  IMAD.WIDE.U32 R30, R45, R51, RZ ;  /* 0x000000332d1e7225 */ /* 0x000fc800078e00ff */
[----:B------:R-:W-:Y:S02]  /*1e80*/  IMAD.MOV.U32 R40, RZ, RZ, R43 ;  /* 0x000000ffff287224 */ /* 0x000fe400078e002b */
[----:B------:R-:W-:-:S04]  /*1e90*/  IMAD.WIDE.U32 R20, P6, R51, R44, R20 ;  /* 0x0000002c33147225 */ /* 0x000fc800078c0014 */
[----:B------:R-:W-:-:S04]  /*1ea0*/  IMAD.WIDE.U32 R42, R51, R2, RZ ;  /* 0x00000002332a7225 */ /* 0x000fc800078e00ff */
[----:B------:R-:W-:Y:S01]  /*1eb0*/  IMAD.WIDE.U32.X R36, R13, R13, R36, P1 ;  /* 0x0000000d0d247225 */ /* 0x000fe200008e0424 */
[----:B------:R-:W-:-:S03]  /*1ec0*/  IADD3 R13, P1, PT, R43, R20, RZ ;  /* 0x000000142b0d7210 */ /* 0x000fc60007f3e0ff */
[----:B------:R-:W-:-:S04]  /*1ed0*/  IMAD.WIDE.U32 R30, P2, R51, R45, R30 ;  /* 0x0000002d331e7225 */ /* 0x000fc8000784001e */
[----:B------:R-:W-:Y:S02]  /*1ee0*/  IMAD.MOV.U32 R54, RZ, RZ, R21 ;  /* 0x000000ffff367224 */ /* 0x000fe400078e0015 */
[----:B------:R-:W-:-:S04]  /*1ef0*/  IMAD.WIDE.U32.X R46, R75, R50, R46, P4 ;  /* 0x000000324b2e7225 */ /* 0x000fc800020e042e */
[----:B------:R-:W-:-:S04]  /*1f00*/  IMAD.WIDE.U32 R50, R81, R19, RZ ;  /* 0x0000001351327225 */ /* 0x000fc800078e00ff */
[----:B------:R-:W-:-:S04]  /*1f10*/  IMAD.WIDE.U32 R20, R81, R18, RZ ;  /* 0x0000001251147225 */ /* 0x000fc800078e00ff */
[----:B------:R-:W-:Y:S02]  /*1f20*/  IMAD.X R55, RZ, RZ, RZ, P6 ;  /* 0x000000ffff377224 */ /* 0x000fe400030e06ff */
[----:B------:R-:W-:Y:S01]  /*1f30*/  IMAD.X R53, RZ, RZ, RZ, P2 ;  /* 0x000000ffff357224 */ /* 0x000fe200010e06ff */
[----:B------:R-:W-:Y:S01]  /*1f40*/  IADD3 R2, P2, PT, R57, R30, RZ ;  /* 0x0000001e39027210 */ /* 0x000fe20007f5e0ff */
[----:B------:R-:W-:Y:S02]  /*1f50*/  IMAD.MOV.U32 R52, RZ, RZ, R31 ;  /* 0x000000ffff347224 */ /* 0x000fe400078e001f */
[----:B------:R-:W-:-:S04]  /*1f60*/  IMAD.WIDE.U32.X R40, R73, R72, R40, P0 ;  /* 0x0000004849287225 */ /* 0x000fc800000e0428 */
[----:B------:R-:W-:-:S04]  /*1f70*/  IMAD.WIDE.U32.X R54, R45, R44, R54, P1 ;  /* 0x0000002c2d367225 */ /* 0x000fc800008e0436 */
[----:B------:R-:W-:-:S04]  /*1f80*/  IMAD.WIDE.U32.X R22, R73, R73, R22, P3 ;  /* 0x0000004949167225 */ /* 0x000fc800018e0416 */
[----:B------:R-:W-:-:S04]  /*1f90*/  IMAD.WIDE.U32 R50, P0, R19, R81, R50 ;  /* 0x0000005113327225 */ /* 0x000fc80007800032 */
[----:B------:R-:W-:-:S04]  /*1fa0*/  IMAD.WIDE.U32 R20, P1, R19, R85, R20 ;  /* 0x0000005513147225 */ /* 0x000fc80007820014 */
[----:B------:R-:W-:-:S04]  /*1fb0*/  IMAD.WIDE.U32 R30, R19, R19, RZ ;  /* 0x00000013131e7225 */ /* 0x000fc800078e00ff */
[----:B------:R-:W-:-:S04]  /*1fc0*/  IMAD.WIDE.U32 R18, R19, R18, RZ ;  /* 0x0000001213127225 */ /* 0x000fc800078e00ff */
[----:B------:R-:W-:Y:S01]  /*1fd0*/  IMAD.WIDE.U32 R72, R77, R76, RZ ;  /* 0x0000004c4d487225 */ /* 0x000fe200078e00ff */
[----:B------:R-:W-:-:S03]  /*1fe0*/  IADD3 R19, P3, PT, R19, R20, RZ ;  /* 0x0000001413137210 */ /* 0x000fc60007f7e0ff */
[----:B------:R-:W-:Y:S01]  /*1ff0*/  IMAD.WIDE.U32.X R52, R45, R45, R52, P2 ;  /* 0x0000002d2d347225 */ /* 0x000fe200010e0434 */
[----:B------:R-:W-:-:S03]  /*2000*/  IADD3 R29, P2, PT, R31, R50, RZ ;  /* 0x000000321f1d7210 */ /* 0x000fc60007f5e0ff */
[----:B------:R-:W-:-:S04]  /*2010*/  IMAD.WIDE.U32.X R26, R75, R75, R26, P5 ;  /* 0x0000004b4b1a7225 */ /* 0x000fc800028e041a */
[----:B------:R-:W-:Y:S02]  /*2020*/  IMAD.MOV.U32 R74, RZ, RZ, R51 ;  /* 0x000000ffff4a7224 */ /* 0x000fe400078e0033 */
[----:B------:R-:W-:Y:S02]  /*2030*/  IMAD.X R75, RZ, RZ, RZ, P0 ;  /* 0x000000ffff4b7224 */ /* 0x000fe400000e06ff */
[----:B------:R-:W-:Y:S01]  /*2040*/  IMAD.X R45, RZ, RZ, RZ, P1 ;  /* 0x000000ffff2d7224 */ /* 0x000fe200008e06ff */
[-C--:B------:R-:W-:Y:S01]  /*2050*/  IADD3 R31, P1, P0, RZ, R14.reuse, -R48 ;  /* 0x0000000eff1f7210 */ /* 0x080fe2000783e830 */
[----:B------:R-:W-:Y:S02]  /*2060*/  IMAD.MOV.U32 R44, RZ, RZ, R21 ;  /* 0x000000ffff2c7224 */ /* 0x000fe400078e0015 */
[----:B------:R-:W-:Y:S01]  /*2070*/  IMAD.WIDE.U32 R72, P5, R6, R79, R72 ;  /* 0x0000004f06487225 */ /* 0x000fe200078a0048 */
[----:B------:R-:W-:-:S03]  /*2080*/  ISETP.GT.U32.AND P4, PT, R31, R14, PT ;  /* 0x0000000e1f00720c */ /* 0x000fc60003f84070 */
[----:B------:R-:W-:-:S04]  /*2090*/  IMAD.WIDE.U32 R50, R6, R76, RZ ;  /* 0x0000004c06327225 */ /* 0x000fc800078e00ff */
[----:B------:R-:W-:-:S04]  /*20a0*/  IMAD.WIDE.U32 R20, R77, R6, RZ ;  /* 0x000000064d147225 */ /* 0x000fc800078e00ff */
[----:B------:R-:W-:Y:S01]  /*20b0*/  IMAD.WIDE.U32.X R44, R81, R85, R44, P3 ;  /* 0x00000055512c7225 */ /* 0x000fe200018e042c */
[----:B------:R-:W-:-:S03]  /*20c0*/  IADD3 R35, P3, PT, R51, R72, RZ ;  /* 0x0000004833237210 */ /* 0x000fc60007f7e0ff */
[----:B------:R-:W-:Y:S02]  /*20d0*/  IMAD.X R15, RZ, RZ, RZ, P5 ;  /* 0x000000ffff0f7224 */ /* 0x000fe400028e06ff */
[----:B------:R-:W-:-:S04]  /*20e0*/  IMAD.WIDE.U32.X R74, R81, R81, R74, P2 ;  /* 0x00000051514a7225 */ /* 0x000fc800010e044a */
[----:B------:R-:W-:Y:S02]  /*20f0*/  IMAD.MOV.U32 R14, RZ, RZ, R73 ;  /* 0x000000ffff0e7224 */ /* 0x000fe400078e0049 */
[----:B------:R-:W-:-:S04]  /*2100*/  IMAD.WIDE.U32 R20, P2, R6, R77, R20 ;  /* 0x0000004d06147225 */ /* 0x000fc80007840014 */
[----:B------:R-:W-:-:S04]  /*2110*/  IMAD.WIDE.U32 R72, R6, R6, RZ ;  /* 0x0000000606487225 */ /* 0x000fc800078e00ff */
[----:B------:R-:W-:Y:S01]  /*2120*/  IMAD.WIDE.U32.X R14, R77, R79, R14, P3 ;  /* 0x0000004f4d0e7225 */ /* 0x000fe200018e040e */
[----:B------:R-:W-:-:S03]  /*2130*/  ISETP.GT.U32.AND P3, PT, R48, RZ, PT ;  /* 0x000000ff3000720c */ /* 0x000fc60003f64070 */
[----:B------:R-:W-:Y:S01]  /*2140*/  IMAD.X R79, RZ, RZ, RZ, P2 ;  /* 0x000000ffff4f7224 */ /* 0x000fe200010e06ff */
[----:B------:R-:W-:Y:S01]  /*2150*/  IADD3 R43, P2, PT, R73, R20, RZ ;  /* 0x00000014492b7210 */ /* 0x000fe20007f5e0ff */
[----:B------:R-:W-:Y:S01]  /*2160*/  IMAD.MOV.U32 R78, RZ, RZ, R21 ;  /* 0x000000ffff4e7224 */ /* 0x000fe200078e0015 */
[----:B------:R-:W-:Y:S02]  /*2170*/  ISETP.GT.U32.AND.EX P3, PT, R49, R48, PT, P3 ;  /* 0x000000303100720c */ /* 0x000fe40003f64130 */
[----:B------:R-:W-:Y:S01]  /*2180*/  IADD3.X R48, PT, PT, R48, R33, ~R49, P1, P0 ;  /* 0x0000002130307210 */ /* 0x000fe20000fe0c31 */
[----:B------:R-:W-:Y:S01]  /*2190*/  IMAD.WIDE.U32.X R78, R77, R77, R78, P2 ;  /* 0x0000004d4d4e7225 */ /* 0x000fe200010e044e */
[----:B------:R-:W-:Y:S02]  /*21a0*/  IADD3 R49, P0, P6, RZ, R32, -R70 ;  /* 0x00000020ff317210 */ /* 0x000fe40007e1e846 */
[----:B------:R-:W-:Y:S02]  /*21b0*/  IADD3 R21, P1, P2, RZ, R34, -R38 ;  /* 0x00000022ff157210 */ /* 0x000fe40007a3e826 */
[----:B------:R-:W-:-:S02]  /*21c0*/  IADD3.X R59, PT, PT, R70, R10, ~R71, P0, P6 ;  /* 0x0000000a463b7210 */ /* 0x000fc400007ecc47 */
[----:B------:R-:W-:Y:S02]  /*21d0*/  IADD3.X R51, PT, PT, R38, R8, ~R39, P1, P2 ;  /* 0x0000000826337210 */ /* 0x000fe40000fe4c27 */
[----:B------:R-:W-:Y:S02]  /*21e0*/  IADD3 R57, P1, P6, RZ, R28, -R24 ;  /* 0x0000001cff397210 */ /* 0x000fe40007e3e818 */
[----:B------:R-:W-:Y:S02]  /*21f0*/  ISETP.GT.U32.AND.EX P4, PT, R48, R33, PT, P4 ;  /* 0x000000213000720c */ /* 0x000fe40003f84140 */
[----:B------:R-:W-:Y:S02]  /*2200*/  IADD3.X R61, PT, PT, R24, R12, ~R25, P1, P6 ;  /* 0x0000000c183d7210 */ /* 0x000fe40000fecc19 */
[----:B------:R-:W-:Y:S02]  /*2210*/  IADD3 R6, P1, PT, R31, 0x1, RZ ;  /* 0x000000011f067810 */ /* 0x000fe40007f3e0ff */
[----:B------:R-:W-:-:S02]  /*2220*/  ISETP.GT.U32.AND P5, PT, R49, R32, PT ;  /* 0x000000203100720c */ /* 0x000fc40003fa4070 */
[----:B------:R-:W-:Y:S02]  /*2230*/  IADD3.X R33, PT, PT, R48, -0x1, RZ, P1, !PT ;  /* 0xffffffff30217810 */ /* 0x000fe40000ffe4ff */
[----:B------:R-:W-:Y:S02]  /*2240*/  IADD3 R20, P1, PT, R49, 0x1, RZ ;  /* 0x0000000131147810 */ /* 0x000fe40007f3e0ff */
[C---:B------:R-:W-:Y:S02]  /*2250*/  ISETP.GT.U32.AND.EX P5, PT, R59.reuse, R10, PT, P5 ;  /* 0x0000000a3b00720c */ /* 0x040fe40003fa4150 */
[----:B------:R-:W-:Y:S02]  /*2260*/  IADD3.X R10, PT, PT, R59, -0x1, RZ, P1, !PT ;  /* 0xffffffff3b0a7810 */ /* 0x000fe40000ffe4ff */
[----:B------:R-:W-:Y:S02]  /*2270*/  ISETP.GT.U32.AND P1, PT, R38, RZ, PT ;  /* 0x000000ff2600720c */ /* 0x000fe40003f24070 */
[----:B------:R-:W-:-:S02]  /*2280*/  ISETP.GT.U32.AND P6, PT, R70, RZ, PT ;  /* 0x000000ff4600720c */ /* 0x000fc40003fc4070 */
[----:B------:R-:W-:Y:S02]  /*2290*/  ISETP.GT.U32.AND P0, PT, R21, R34, PT ;  /* 0x000000221500720c */ /* 0x000fe40003f04070 */
[----:B------:R-:W-:Y:S02]  /*22a0*/  ISETP.GT.U32.AND.EX P1, PT, R39, R38, PT, P1 ;  /* 0x000000262700720c */ /* 0x000fe40003f24110 */
[----:B------:R-:W-:Y:S02]  /*22b0*/  @P4 SEL R31, R6, R31, !P3 ;  /* 0x0000001f061f4207 */ /* 0x000fe40005800000 */
[----:B------:R-:W-:Y:S02]  /*22c0*/  @P4 SEL R48, R33, R48, !P3 ;  /* 0x0000003021304207 */ /* 0x000fe40005800000 */
[----:B------:R-:W-:Y:S02]  /*22d0*/  ISETP.GT.U32.AND.EX P6, PT, R71, R70, PT, P6 ;  /* 0x000000464700720c */ /* 0x000fe40003fc4160 */
[----:B------:R-:W-:-:S02]  /*22e0*/  IADD3 R39, P3, P4, RZ, R66, -R16 ;  /* 0x00000042ff277210 */ /* 0x000fc40007c7e810 */
[----:B------:R-:W-:Y:S02]  /*22f0*/  ISETP.GT.U32.AND.EX P0, PT, R51, R8, PT, P0 ;  /* 0x000000083300720c */ /* 0x000fe40003f04100 */
[C---:B------:R-:W-:Y:S02]  /*2300*/  ISETP.GT.U32.AND P2, PT, R57.reuse, R28, PT ;  /* 0x0000001c3900720c */ /* 0x040fe40003f44070 */
[----:B------:R-:W-:Y:S02]  /*2310*/  @P5 SEL R59, R10, R59, !P6 ;  /* 0x0000003b0a3b5207 */ /* 0x000fe40007000000 */
[----:B------:R-:W-:Y:S02]  /*2320*/  IADD3.X R32, PT, PT, R16, R9, ~R17, P3, P4 ;  /* 0x0000000910207210 */ /* 0x000fe40001fe8c11 */
[----:B------:R-:W-:Y:S02]  /*2330*/  IADD3 R10, P3, PT, R57, 0x1, RZ ;  /* 0x00000001390a7810 */ /* 0x000fe40007f7e0ff */
[----:B------:R-:W-:-:S02]  /*2340*/  @P5 SEL R49, R20, R49, !P6 ;  /* 0x0000003114315207 */ /* 0x000fc40007000000 */
[----:B------:R-:W-:Y:S02]  /*2350*/  IADD3 R6, P4, PT, R21, 0x1, RZ ;  /* 0x0000000115067810 */ /* 0x000fe40007f9e0ff */
[C---:B------:R-:W-:Y:S02]  /*2360*/  ISETP.GT.U32.AND.EX P2, PT, R61.reuse, R12, PT, P2 ;  /* 0x0000000c3d00720c */ /* 0x040fe40003f44120 */
[----:B------:R-:W-:Y:S02]  /*2370*/  IADD3 R63, P5, P6, RZ, R68, -R36 ;  /* 0x00000044ff3f7210 */ /* 0x000fe40007ebe824 */
[----:B------:R-:W-:Y:S02]  /*2380*/  IADD3.X R12, PT, PT, R61, -0x1, RZ, P3, !PT ;  /* 0xffffffff3d0c7810 */ /* 0x000fe40001ffe4ff */
[----:B------:R-:W-:Y:S02]  /*2390*/  IADD3.X R8, PT, PT, R51, -0x1, RZ, P4, !PT ;  /* 0xffffffff33087810 */ /* 0x000fe400027fe4ff */
[----:B------:R-:W-:-:S02]  /*23a0*/  ISETP.GT.U32.AND P3, PT, R39, R66, PT ;  /* 0x000000422700720c */ /* 0x000fc40003f64070 */
[----:B------:R-:W-:Y:S02]  /*23b0*/  IADD3.X R33, PT, PT, R36, R4, ~R37, P5, P6 ;  /* 0x0000000424217210 */ /* 0x000fe40002fecc25 */
[----:B------:R-:W-:Y:S02]  /*23c0*/  ISETP.GT.U32.AND P6, PT, R24, RZ, PT ;  /* 0x000000ff1800720c */ /* 0x000fe40003fc4070 */
[----:B------:R-:W-:Y:S02]  /*23d0*/  ISETP.GT.U32.AND.EX P3, PT, R32, R9, PT, P3 ;  /* 0x000000092000720c */ /* 0x000fe40003f64130 */
[----:B------:R-:W-:Y:S02]  /*23e0*/  @P0 SEL R21, R6, R21, !P1 ;  /* 0x0000001506150207 */ /* 0x000fe40004800000 */
[----:B------:R-:W-:Y:S02]  /*23f0*/  @P0 SEL R51, R8, R51, !P1 ;  /* 0x0000003308330207 */ /* 0x000fe40004800000 */
[----:B------:R-:W-:-:S02]  /*2400*/  IADD3 R9, P0, P1, RZ, R62, -R46 ;  /* 0x0000003eff097210 */ /* 0x000fc4000791e82e */
[----:B------:R-:W-:Y:S02]  /*2410*/  ISETP.GT.U32.AND P5, PT, R16, RZ, PT ;  /* 0x000000ff1000720c */ /* 0x000fe40003fa4070 */
[----:B------:R-:W-:Y:S02]  /*2420*/  ISETP.GT.U32.AND.EX P6, PT, R25, R24, PT, P6 ;  /* 0x000000181900720c */ /* 0x000fe40003fc4160 */
[----:B------:R-:W-:Y:S02]  /*2430*/  ISETP.GT.U32.AND P4, PT, R63, R68, PT ;  /* 0x000000443f00720c */ /* 0x000fe40003f84070 */
[----:B------:R-:W-:Y:S02]  /*2440*/  IADD3.X R34, PT, PT, R46, R5, ~R47, P0, P1 ;  /* 0x000000052e227210 */ /* 0x000fe400007e2c2f */
[----:B------:R-:W-:Y:S02]  /*2450*/  ISETP.GT.U32.AND.EX P5, PT, R17, R16, PT, P5 ;  /* 0x000000101100720c */ /* 0x000fe40003fa4150 */
[----:B------:R-:W-:-:S02]  /*2460*/  @P2 SEL R57, R10, R57, !P6 ;  /* 0x000000390a392207 */ /* 0x000fc40007000000 */
[----:B------:R-:W-:Y:S02]  /*2470*/  @P2 SEL R61, R12, R61, !P6 ;  /* 0x0000003d0c3d2207 */ /* 0x000fe40007000000 */
[----:B------:R-:W-:Y:S02]  /*2480*/  IADD3 R8, P0, PT, R63, 0x1, RZ ;  /* 0x000000013f087810 */ /* 0x000fe40007f1e0ff */
[----:B------:R-:W-:Y:S02]  /*2490*/  ISETP.GT.U32.AND.EX P4, PT, R33, R4, PT, P4 ;  /* 0x000000042100720c */ /* 0x000fe40003f84140 */
[----:B------:R-:W-:Y:S02]  /*24a0*/  IADD3 R17, P2, P6, RZ, R64, -R26 ;  /* 0x00000040ff117210 */ /* 0x000fe40007e5e81a */
[----:B------:R-:W-:Y:S02]  /*24b0*/  IADD3 R6, P1, PT, R39, 0x1, RZ ;  /* 0x0000000127067810 */ /* 0x000fe40007f3e0ff */
[----:B------:R-:W-:-:S02]  /*24c0*/  IADD3.X R10, PT, PT, R33, -0x1, RZ, P0, !PT ;  /* 0xffffffff210a7810 */ /* 0x000fc400007fe4ff */
[----:B------:R-:W-:Y:S02]  /*24d0*/  IADD3.X R4, PT, PT, R26, R11, ~R27, P2, P6 ;  /* 0x0000000b1a047210 */ /* 0x000fe400017ecc1b */
[----:B------:R-:W-:Y:S02]  /*24e0*/  IADD3.X R25, PT, PT, R32, -0x1, RZ, P1, !PT ;  /* 0xffffffff20197810 */ /* 0x000fe40000ffe4ff */
[----:B------:R-:W-:Y:S02]  /*24f0*/  ISETP.GT.U32.AND P0, PT, R9, R62, PT ;  /* 0x0000003e0900720c */ /* 0x000fe40003f04070 */
[----:B------:R-:W-:Y:S02]  /*2500*/  ISETP.GT.U32.AND P6, PT, R36, RZ, PT ;  /* 0x000000ff2400720c */ /* 0x000fe40003fc4070 */
[----:B------:R-:W-:Y:S02]  /*2510*/  ISETP.GT.U32.AND.EX P0, PT, R34, R5, PT, P0 ;  /* 0x000000052200720c */ /* 0x000fe40003f04100 */
[----:B------:R-:W-:-:S02]  /*2520*/  @P3 SEL R39, R6, R39, !P5 ;  /* 0x0000002706273207 */ /* 0x000fc40006800000 */
[----:B------:R-:W-:Y:S02]  /*2530*/  @P3 SEL R32, R25, R32, !P5 ;  /* 0x0000002019203207 */ /* 0x000fe40006800000 */
[----:B------:R-:W-:Y:S02]  /*2540*/  ISETP.GT.U32.AND.EX P6, PT, R37, R36, PT, P6 ;  /* 0x000000242500720c */ /* 0x000fe40003fc4160 */
[----:B------:R-:W-:Y:S02]  /*2550*/  IADD3 R5, P3, P5, RZ, R58, -R40 ;  /* 0x0000003aff057210 */ /* 0x000fe40007d7e828 */
[----:B------:R-:W-:Y:S02]  /*2560*/  ISETP.GT.U32.AND P1, PT, R17, R64, PT ;  /* 0x000000401100720c */ /* 0x000fe40003f24070 */
[----:B------:R-:W-:Y:S02]  /*2570*/  @P4 SEL R33, R10, R33, !P6 ;  /* 0x000000210a214207 */ /* 0x000fe40007000000 */
[----:B------:R-:W-:-:S02]  /*2580*/  IADD3.X R36, PT, PT, R40, R7, ~R41, P3, P5 ;  /* 0x0000000728247210 */ /* 0x000fc40001feac29 */
[----:B------:R-:W-:Y:S02]  /*2590*/  ISETP.GT.U32.AND.EX P1, PT, R4, R11, PT, P1 ;  /* 0x0000000b0400720c */ /* 0x000fe40003f24110 */
[----:B------:R-:W-:Y:S02]  /*25a0*/  @P4 SEL R63, R8, R63, !P6 ;  /* 0x0000003f083f4207 */ /* 0x000fe40007000000 */
[----:B------:R-:W-:Y:S02]  /*25b0*/  IADD3 R10, P3, PT, R17, 0x1, RZ ;  /* 0x00000001110a7810 */ /* 0x000fe40007f7e0ff */
[----:B------:R-:W-:Y:S02]  /*25c0*/  ISETP.GT.U32.AND P2, PT, R46, RZ, PT ;  /* 0x000000ff2e00720c */ /* 0x000fe40003f44070 */
[----:B------:R-:W-:Y:S02]  /*25d0*/  IADD3 R11, P4, P6, RZ, R60, -R22 ;  /* 0x0000003cff0b7210 */ /* 0x000fe40007e9e816 */
[----:B------:R-:W-:-:S02]  /*25e0*/  IADD3 R8, P5, PT, R9, 0x1, RZ ;  /* 0x0000000109087810 */ /* 0x000fc40007fbe0ff */
[----:B------:R-:W-:Y:S02]  /*25f0*/  IADD3.X R37, PT, PT, R4, -0x1, RZ, P3, !PT ;  /* 0xffffffff04257810 */ /* 0x000fe40001ffe4ff */
[----:B------:R-:W-:Y:S02]  /*2600*/  ISETP.GT.U32.AND.EX P2, PT, R47, R46, PT, P2 ;  /* 0x0000002e2f00720c */ /* 0x000fe40003f44120 */
[----:B------:R-:W-:Y:S02]  /*2610*/  IADD3.X R6, PT, PT, R22, R3, ~R23, P4, P6 ;  /* 0x0000000316067210 */ /* 0x000fe400027ecc17 */
[----:B------:R-:W-:Y:S02]  /*2620*/  IADD3.X R25, PT, PT, R34, -0x1, RZ, P5, !PT ;  /* 0xffffffff22197810 */ /* 0x000fe40002ffe4ff */
[----:B------:R-:W-:Y:S02]  /*2630*/  ISETP.GT.U32.AND P3, PT, R11, R60, PT ;  /* 0x0000003c0b00720c */ /* 0x000fe40003f64070 */
        /* <DEDUP_REMOVED lines=8> */
[----:B------:R-:W-:Y:S02]  /*26c0*/  @P1 SEL R17, R10, R17, !P4 ;  /* 0x000000110a111207 */ /* 0x000fe40006000000 */
[----:B------:R-:W-:Y:S02]  /*26d0*/  IADD3.X R38, PT, PT, R54, R13, ~R55, P0, P2 ;  /* 0x0000000d36267210 */ /* 0x000fe400007e4c37 */
[----:B------:R-:W-:Y:S02]  /*26e0*/  @P1 SEL R4, R37, R4, !P4 ;  /* 0x0000000425041207 */ /* 0x000fe40006000000 */
[----:B------:R-:W-:Y:S02]  /*26f0*/  IADD3 R10, P0, PT, R11, 0x1, RZ ;  /* 0x000000010b0a7810 */ /* 0x000fe40007f1e0ff */
[----:B------:R-:W-:-:S02]  /*2700*/  ISETP.GT.U32.AND P5, PT, R40, RZ, PT ;  /* 0x000000ff2800720c */ /* 0x000fc40003fa4070 */
[----:B------:R-:W-:Y:S02]  /*2710*/  IADD3 R27, P1, P4, RZ, R56, -R52 ;  /* 0x00000038ff1b7210 */ /* 0x000fe40007c3e834 */
[----:B------:R-:W-:Y:S02]  /*2720*/  IADD3 R8, P2, PT, R5, 0x1, RZ ;  /* 0x0000000105087810 */ /* 0x000fe40007f5e0ff */
[----:B------:R-:W-:Y:S02]  /*2730*/  IADD3.X R37, PT, PT, R6, -0x1, RZ, P0, !PT ;  /* 0xffffffff06257810 */ /* 0x000fe400007fe4ff */
[----:B------:R-:W-:Y:S02]  /*2740*/  ISETP.GT.U32.AND.EX P5, PT, R41, R40, PT, P5 ;  /* 0x000000282900720c */ /* 0x000fe40003fa4150 */
[----:B------:R-:W-:Y:S02]  /*2750*/  IADD3.X R7, PT, PT, R52, R2, ~R53, P1, P4 ;  /* 0x0000000234077210 */ /* 0x000fe40000fe8c35 */
[----:B------:R-:W-:-:S02]  /*2760*/  IADD3.X R25, PT, PT, R36, -0x1, RZ, P2, !PT ;  /* 0xffffffff24197810 */ /* 0x000fc400017fe4ff */
[----:B------:R-:W-:Y:S02]  /*2770*/  ISETP.GT.U32.AND P0, PT, R3, R42, PT ;  /* 0x0000002a0300720c */ /* 0x000fe40003f04070 */
[----:B------:R-:W-:Y:S02]  /*2780*/  ISETP.GT.U32.AND P1, PT, R22, RZ, PT ;  /* 0x000000ff1600720c */ /* 0x000fe40003f24070 */
[----:B------:R-:W-:Y:S02]  /*2790*/  ISETP.GT.U32.AND P4, PT, R27, R56, PT ;  /* 0x000000381b00720c */ /* 0x000fe40003f84070 */
[----:B------:R-:W-:Y:S02]  /*27a0*/  ISETP.GT.U32.AND.EX P0, PT, R38, R13, PT, P0 ;  /* 0x0000000d2600720c */ /* 0x000fe40003f04100 */
[----:B------:R-:W-:Y:S02]  /*27b0*/  @P6 SEL R5, R8, R5, !P5 ;  /* 0x0000000508056207 */ /* 0x000fe40006800000 */
[----:B------:R-:W-:-:S02]  /*27c0*/  @P6 SEL R36, R25, R36, !P5 ;  /* 0x0000002419246207 */ /* 0x000fc40006800000 */
[----:B------:R-:W-:Y:S02]  /*27d0*/  ISETP.GT.U32.AND.EX P1, PT, R23, R22, PT, P1 ;  /* 0x000000161700720c */ /* 0x000fe40003f24110 */
[----:B------:R-:W-:Y:S02]  /*27e0*/  IADD3 R13, P5, P6, RZ, R18, -R44 ;  /* 0x00000012ff0d7210 */ /* 0x000fe40007ebe82c */
[----:B------:R-:W-:Y:S02]  /*27f0*/  ISETP.GT.U32.AND.EX P4, PT, R7, R2, PT, P4 ;  /* 0x000000020700720c */ /* 0x000fe40003f84140 */
[----:B------:R-:W-:Y:S02]  /*2800*/  @P3 SEL R11, R10, R11, !P1 ;  /* 0x0000000b0a0b3207 */ /* 0x000fe40004800000 */
[----:B------:R-:W-:Y:S02]  /*2810*/  @P3 SEL R6, R37, R6, !P1 ;  /* 0x0000000625063207 */ /* 0x000fe40004800000 */
[----:B------:R-:W-:-:S02]  /*2820*/  IADD3.X R2, PT, PT, R44, R19, ~R45, P5, P6 ;  /* 0x000000132c027210 */ /* 0x000fc40002fecc2d */
[----:B------:R-:W-:Y:S02]  /*2830*/  ISETP.GT.U32.AND P2, PT, R54, RZ, PT ;  /* 0x000000ff3600720c */ /* 0x000fe40003f44070 */
[----:B------:R-:W-:Y:S02]  /*2840*/  IADD3 R8, P3, PT, R3, 0x1, RZ ;  /* 0x0000000103087810 */ /* 0x000fe40007f7e0ff */
[----:B------:R-:W-:Y:S02]  /*2850*/  ISETP.GT.U32.AND P5, PT, R13, R18, PT ;  /* 0x000000120d00720c */ /* 0x000fe40003fa4070 */
[----:B------:R-:W-:Y:S02]  /*2860*/  ISETP.GT.U32.AND.EX P2, PT, R55, R54, PT, P2 ;  /* 0x000000363700720c */ /* 0x000fe40003f44120 */
[----:B------:R-:W-:Y:S02]  /*2870*/  IADD3.X R23, PT, PT, R38, -0x1, RZ, P3, !PT ;  /* 0xffffffff26177810 */ /* 0x000fe40001ffe4ff */
[----:B------:R-:W-:-:S02]  /*2880*/  ISETP.GT.U32.AND.EX P5, PT, R2, R19, PT, P5 ;  /* 0x000000130200720c */ /* 0x000fc40003fa4150 */
[----:B------:R-:W-:Y:S02]  /*2890*/  IADD3 R10, P6, PT, R27, 0x1, RZ ;  /* 0x000000011b0a7810 */ /* 0x000fe40007fde0ff */
[----:B------:R-:W-:Y:S02]  /*28a0*/  ISETP.GT.U32.AND P1, PT, R52, RZ, PT ;  /* 0x000000ff3400720c */ /* 0x000fe40003f24070 */
[----:B------:R-:W-:Y:S02]  /*28b0*/  @P0 SEL R3, R8, R3, !P2 ;  /* 0x0000000308030207 */ /* 0x000fe40005000000 */
[----:B------:R-:W-:Y:S02]  /*28c0*/  @P0 SEL R38, R23, R38, !P2 ;  /* 0x0000002617260207 */ /* 0x000fe40005000000 */
[----:B------:R-:W-:Y:S02]  /*28d0*/  ISETP.GT.U32.AND P3, PT, R44, RZ, PT ;  /* 0x000000ff2c00720c */ /* 0x000fe40003f64070 */
[----:B------:R-:W-:-:S02]  /*28e0*/  IADD3.X R12, PT, PT, R7, -0x1, RZ, P6, !PT ;  /* 0xffffffff070c7810 */ /* 0x000fc400037fe4ff */
[----:B------:R-:W-:Y:S02]  /*28f0*/  IADD3 R8, P0, PT, R13, 0x1, RZ ;  /* 0x000000010d087810 */ /* 0x000fe40007f1e0ff */
[----:B------:R-:W-:Y:S02]  /*2900*/  IADD3 R23, P6, P2, RZ, R30, -R74 ;  /* 0x0000001eff177210 */ /* 0x000fe40007ade84a */
[----:B------:R-:W-:Y:S02]  /*2910*/  ISETP.GT.U32.AND.EX P1, PT, R53, R52, PT, P1 ;  /* 0x000000343500720c */ /* 0x000fe40003f24110 */
[----:B------:R-:W-:Y:S02]  /*2920*/  ISETP.GT.U32.AND.EX P3, PT, R45, R44, PT, P3 ;  /* 0x0000002c2d00720c */ /* 0x000fe40003f64130 */
[----:B------:R-:W-:Y:S02]  /*2930*/  IADD3.X R19, PT, PT, R2, -0x1, RZ, P0, !PT ;  /* 0xffffffff02137810 */ /* 0x000fe400007fe4ff */
[----:B------:R-:W-:-:S02]  /*2940*/  ISETP.GT.U32.AND P0, PT, R23, R30, PT ;  /* 0x0000001e1700720c */ /* 0x000fc40003f04070 */
[----:B------:R-:W-:Y:S02]  /*2950*/  IADD3.X R40, PT, PT, R74, R29, ~R75, P6, P2 ;  /* 0x0000001d4a287210 */ /* 0x000fe400037e4c4b */
[----:B------:R-:W-:Y:S02]  /*2960*/  @P4 SEL R27, R10, R27, !P1 ;  /* 0x0000001b0a1b4207 */ /* 0x000fe40004800000 */
[----:B------:R-:W-:Y:S02]  /*2970*/  @P4 SEL R7, R12, R7, !P1 ;  /* 0x000000070c074207 */ /* 0x000fe40004800000 */
[----:B------:R-:W-:Y:S02]  /*2980*/  IADD3 R53, P4, P1, RZ, R50, -R14 ;  /* 0x00000032ff357210 */ /* 0x000fe4000799e80e */
[----:B------:R-:W-:Y:S02]  /*2990*/  @P5 SEL R13, R8, R13, !P3 ;  /* 0x0000000d080d5207 */ /* 0x000fe40005800000 */
[----:B------:R-:W-:-:S02]  /*29a0*/  @P5 SEL R2, R19, R2, !P3 ;  /* 0x0000000213025207 */ /* 0x000fc40005800000 */
[----:B------:R-:W-:Y:S02]  /*29b0*/  IADD3 R19, P5, P6, RZ, R72, -R78 ;  /* 0x00000048ff137210 */ /* 0x000fe40007ebe84e */
[----:B------:R-:W-:Y:S02]  /*29c0*/  ISETP.GT.U32.AND.EX P0, PT, R40, R29, PT, P0 ;  /* 0x0000001d2800720c */ /* 0x000fe40003f04100 */
[----:B------:R-:W-:Y:S02]  /*29d0*/  ISETP.GT.U32.AND P3, PT, R53, R50, PT ;  /* 0x000000323500720c */ /* 0x000fe40003f64070 */
[C---:B------:R-:W-:Y:S02]  /*29e0*/  IADD3.X R8, PT, PT, R14.reuse, R35, ~R15, P4, P1 ;  /* 0x000000230e087210 */ /* 0x040fe400027e2c0f */
[----:B------:R-:W-:Y:S02]  /*29f0*/  ISETP.GT.U32.AND P4, PT, R14, RZ, PT ;  /* 0x000000ff0e00720c */ /* 0x000fe40003f84070 */
[----:B------:R-:W-:-:S02]  /*2a00*/  IADD3.X R46, PT, PT, R78, R43, ~R79, P5, P6 ;  /* 0x0000002b4e2e7210 */ /* 0x000fc40002fecc4f */
[----:B------:R-:W-:Y:S02]  /*2a10*/  ISETP.GT.U32.AND P2, PT, R74, RZ, PT ;  /* 0x000000ff4a00720c */ /* 0x000fe40003f44070 */
[----:B------:R-:W-:Y:S02]  /*2a20*/  ISETP.GT.U32.AND P1, PT, R19, R72, PT ;  /* 0x000000481300720c */ /* 0x000fe40003f24070 */
[----:B------:R-:W-:Y:S02]  /*2a30*/  IADD3 R12, P6, PT, R23, 0x1, RZ ;  /* 0x00000001170c7810 */ /* 0x000fe40007fde0ff */
[----:B------:R-:W-:Y:S02]  /*2a40*/  ISETP.GT.U32.AND.EX P3, PT, R8, R35, PT, P3 ;  /* 0x000000230800720c */ /* 0x000fe40003f64130 */
[----:B------:R-:W-:Y:S02]  /*2a50*/  ISETP.GT.U32.AND.EX P4, PT, R15, R14, PT, P4 ;  /* 0x0000000e0f00720c */ /* 0x000fe40003f84140 */
[----:B------:R-:W-:-:S02]  /*2a60*/  ISETP.GT.U32.AND.EX P2, PT, R75, R74, PT, P2 ;  /* 0x0000004a4b00720c */ /* 0x000fc40003f44120 */
[----:B------:R-:W-:Y:S02]  /*2a70*/  ISETP.GT.U32.AND.EX P1, PT, R46, R43, PT, P1 ;  /* 0x0000002b2e00720c */ /* 0x000fe40003f24110 */
[----:B------:R-:W-:Y:S02]  /*2a80*/  IADD3.X R15, PT, PT, R40, -0x1, RZ, P6, !PT ;  /* 0xffffffff280f7810 */ /* 0x000fe400037fe4ff */
[----:B------:R-:W-:Y:S02]  /*2a90*/  @P0 SEL R23, R12, R23, !P2 ;  /* 0x000000170c170207 */ /* 0x000fe40005000000 */
[----:B------:R-:W-:Y:S02]  /*2aa0*/  @P0 SEL R40, R15, R40, !P2 ;  /* 0x000000280f280207 */ /* 0x000fe40005000000 */
[----:B------:R-:W-:Y:S02]  /*2ab0*/  ISETP.GT.U32.AND P5, PT, R78, RZ, PT ;  /* 0x000000ff4e00720c */ /* 0x000fe40003fa4070 */
[----:B------:R-:W-:-:S02]  /*2ac0*/  IADD3 R12, P2, PT, R19, 0x1, RZ ;  /* 0x00000001130c7810 */ /* 0x000fc40007f5e0ff */
[----:B------:R-:W-:Y:S02]  /*2ad0*/  IADD3 R10, P6, PT, R53, 0x1, RZ ;  /* 0x00000001350a7810 */ /* 0x000fe40007fde0ff */
[----:B------:R-:W-:Y:S02]  /*2ae0*/  ISETP.GT.U32.AND.EX P5, PT, R79, R78, PT, P5 ;  /* 0x0000004e4f00720c */ /* 0x000fe40003fa4150 */
[----:B------:R-:W-:Y:S02]  /*2af0*/  IADD3.X R25, PT, PT, R46, -0x1, RZ, P2, !PT ;  /* 0xffffffff2e197810 */ /* 0x000fe400017fe4ff */
[----:B------:R-:W-:Y:S02]  /*2b00*/  @P3 SEL R53, R10, R53, !P4 ;  /* 0x000000350a353207 */ /* 0x000fe40006000000 */
[----:B------:R-:W-:Y:S02]  /*2b10*/  IADD3 R10, P2, PT, R49, -0x1, RZ ;  /* 0xffffffff310a7810 */ /* 0x000fe40007f5e0ff */
[----:B------:R-:W-:-:S02]  /*2b20*/  @P1 SEL R19, R12, R19, !P5 ;  /* 0x000000130c131207 */ /* 0x000fc40006800000 */
[----:B------:R-:W-:Y:S01]  /*2b30*/  @P1 SEL R46, R25, R46, !P5 ;  /* 0x0000002e192e1207 */ /* 0x000fe20006800000 */
[----:B------:R-:W-:Y:S01]  /*2b40*/  IMAD.X R12, RZ, RZ, R59, P2 ;  /* 0x000000ffff0c7224 */ /* 0x000fe200010e063b */
[----:B------:R-:W-:Y:S02]  /*2b50*/  ISETP.GT.U32.AND P0, PT, R49, RZ, PT ;  /* 0x000000ff3100720c */ /* 0x000fe40003f04070 */
[----:B------:R-:W-:Y:S02]  /*2b60*/  IADD3.X R15, PT, PT, R8, -0x1, RZ, P6, !PT ;  /* 0xffffffff080f7810 */ /* 0x000fe400037fe4ff */
[C---:B------:R-:W-:Y:S02]  /*2b70*/  IADD3 R18, P5, PT, R31.reuse, -0x1, RZ ;  /* 0xffffffff1f127810 */ /* 0x040fe40007fbe0ff */
[----:B------:R-:W-:Y:S02]  /*2b80*/  ISETP.GT.U32.AND P1, PT, R31, RZ, PT ;  /* 0x000000ff1f00720c */ /* 0x000fe40003f24070 */
[----:B------:R-:W-:-:S02]  /*2b90*/  ISETP.GT.U32.AND.EX P0, PT, R59, -0x1, PT, P0 ;  /* 0xffffffff3b00780c */ /* 0x000fc40003f04100 */
[----:B------:R-:W-:Y:S01]  /*2ba0*/  @P3 SEL R8, R15, R8, !P4 ;  /* 0x000000080f083207 */ /* 0x000fe20006000000 */
[----:B------:R-:W-:Y:S01]  /*2bb0*/  IMAD.X R15, RZ, RZ, R48, P5 ;  /* 0x000000ffff0f7224 */ /* 0x000fe200028e0630 */
[----:B------:R-:W-:Y:S02]  /*2bc0*/  ISETP.GT.U32.AND.EX P2, PT, R48, -0x1, PT, P1 ;  /* 0xffffffff3000780c */ /* 0x000fe40003f44110 */
[----:B------:R-:W-:Y:S02]  /*2bd0*/  SEL R49, R10, R49, P0 ;  /* 0x000000310a317207 */ /* 0x000fe40000000000 */
[----:B------:R-:W-:Y:S02]  /*2be0*/  ISETP.GT.U32.AND P3, PT, R57, RZ, PT ;  /* 0x000000ff3900720c */ /* 0x000fe40003f64070 */
[----:B------:R-:W-:Y:S02]  /*2bf0*/  SEL R59, R12, R59, P0 ;  /* 0x0000003b0c3b7207 */ /* 0x000fe40000000000 */
[----:B------:R-:W-:-:S02]  /*2c00*/  ISETP.GT.U32.AND P0, PT, R63, RZ, PT ;  /* 0x000000ff3f00720c */ /* 0x000fc40003f04070 */
[----:B------:R-:W-:Y:S02]  /*2c10*/  IADD3 R16, P5, PT, R21, -0x1, RZ ;  /* 0xffffffff15107810 */ /* 0x000fe40007fbe0ff */
[----:B------:R-:W-:Y:S02]  /*2c20*/  IADD3 R10, P4, PT, R57, -0x1, RZ ;  /* 0xffffffff390a7810 */ /* 0x000fe40007f9e0ff */
[----:B------:R-:W-:Y:S01]  /*2c30*/  SEL R18, R18, R31, P2 ;  /* 0x0000001f12127207 */ /* 0x000fe20001000000 */
[----:B------:R-:W-:Y:S01]  /*2c40*/  IMAD.X R14, RZ, RZ, R51, P5 ;  /* 0x000000ffff0e7224 */ /* 0x000fe200028e0633 */
[----:B------:R-:W-:Y:S01]  /*2c50*/  SEL R48, R15, R48, P2 ;  /* 0x000000300f307207 */ /* 0x000fe20001000000 */
[----:B------:R-:W-:Y:S01]  /*2c60*/  IMAD.X R20, RZ, RZ, R61, P4 ;  /* 0x000000ffff147224 */ /* 0x000fe200020e063d */
[----:B------:R-:W-:Y:S02]  /*2c70*/  ISETP.GT.U32.AND P2, PT, R21, RZ, PT ;  /* 0x000000ff1500720c */ /* 0x000fe40003f44070 */
[----:B------:R-:W-:-:S02]  /*2c80*/  ISETP.GT.U32.AND.EX P1, PT, R61, -0x1, PT, P3 ;  /* 0xffffffff3d00780c */ /* 0x000fc40003f24130 */
[----:B------:R-:W-:Y:S02]  /*2c90*/  IADD3 R12, P3, PT, R63, -0x1, RZ ;  /* 0xffffffff3f0c7810 */ /* 0x000fe40007f7e0ff */
[----:B------:R-:W-:Y:S02]  /*2ca0*/  ISETP.GT.U32.AND.EX P0, PT, R33, -0x1, PT, P0 ;  /* 0xffffffff2100780c */ /* 0x000fe40003f04100 */
[----:B------:R-:W-:Y:S02]  /*2cb0*/  ISETP.GT.U32.AND.EX P2, PT, R51, -0x1, PT, P2 ;  /* 0xffffffff3300780c */ /* 0x000fe40003f44120 */
[----:B------:R-:W-:Y:S02]  /*2cc0*/  SEL R63, R12, R63, P0 ;  /* 0x0000003f0c3f7207 */ /* 0x000fe40000000000 */
[----:B------:R-:W-:Y:S02]  /*2cd0*/  IADD3 R12, P5, PT, R39, -0x1, RZ ;  /* 0xffffffff270c7810 */ /* 0x000fe40007fbe0ff */
[----:B------:R-:W-:-:S02]  /*2ce0*/  SEL R16, R16, R21, P2 ;  /* 0x0000001510107207 */ /* 0x000fc40001000000 */
[----:B------:R-:W-:Y:S01]  /*2cf0*/  SEL R51, R14, R51, P2 ;  /* 0x000000330e337207 */ /* 0x000fe20001000000 */
[----:B------:R-:W-:Y:S01]  /*2d00*/  IMAD.X R15, RZ, RZ, R32, P5 ;  /* 0x000000ffff0f7224 */ /* 0x000fe200028e0620 */
[----:B------:R-:W-:Y:S02]  /*2d10*/  SEL R10, R10, R57, P1 ;  /* 0x000000390a0a7207 */ /* 0x000fe40000800000 */
[----:B------:R-:W-:Y:S01]  /*2d20*/  SEL R61, R20, R61, P1 ;  /* 0x0000003d143d7207 */ /* 0x000fe20000800000 */
[----:B------:R-:W-:Y:S01]  /*2d30*/  IMAD.X R20, RZ, RZ, R33, P3 ;  /* 0x000000ffff147224 */ /* 0x000fe200018e0621 */
[----:B------:R-:W-:Y:S02]  /*2d40*/  ISETP.GT.U32.AND P2, PT, R39, RZ, PT ;  /* 0x000000ff2700720c */ /* 0x000fe40003f44070 */
[----:B------:R-:W-:Y:S02]  /*2d50*/  ISETP.GT.U32.AND P1, PT, R17, RZ, PT ;  /* 0x000000ff1100720c */ /* 0x000fe40003f24070 */
[----:B------:R-:W-:-:S02]  /*2d60*/  ISETP.GT.U32.AND.EX P2, PT, R32, -0x1, PT, P2 ;  /* 0xffffffff2000780c */ /* 0x000fc40003f44120 */
[----:B------:R-:W-:Y:S02]  /*2d70*/  IADD3 R14, P4, PT, R17, -0x1, RZ ;  /* 0xffffffff110e7810 */ /* 0x000fe40007f9e0ff */
[----:B------:R-:W-:Y:S02]  /*2d80*/  ISETP.GT.U32.AND.EX P1, PT, R4, -0x1, PT, P1 ;  /* 0xffffffff0400780c */ /* 0x000fe40003f24110 */
[----:B------:R-:W-:Y:S01]  /*2d90*/  SEL R32, R15, R32, P2 ;  /* 0x000000200f207207 */ /* 0x000fe20001000000 */
[----:B------:R-:W-:Y:S01]  /*2da0*/  IMAD.X R35, RZ, RZ, R4, P4 ;  /* 0x000000ffff237224 */ /* 0x000fe200020e0604 */
[----:B------:R-:W-:Y:S02]  /*2db0*/  SEL R15, R14, R17, P1 ;  /* 0x000000110e0f7207 */ /* 0x000fe40000800000 */
[----:B------:R-:W-:Y:S02]  /*2dc0*/  IADD3 R14, P5, PT, R9, -0x1, RZ ;  /* 0xffffffff090e7810 */ /* 0x000fe40007fbe0ff */
[----:B------:R-:W-:-:S02]  /*2dd0*/  SEL R12, R12, R39, P2 ;  /* 0x000000270c0c7207 */ /* 0x000fc40001000000 */
[----:B------:R-:W-:Y:S01]  /*2de0*/  ISETP.GT.U32.AND P2, PT, R9, RZ, PT ;  /* 0x000000ff0900720c */ /* 0x000fe20003f44070 */
[----:B------:R-:W-:Y:S01]  /*2df0*/  IMAD.X R17, RZ, RZ, R34, P5 ;  /* 0x000000ffff117224 */ /* 0x000fe200028e0622 */
[----:B------:R-:W-:Y:S02]  /*2e00*/  SEL R33, R20, R33, P0 ;  /* 0x0000002114217207 */ /* 0x000fe40000000000 */
[----:B------:R-:W-:Y:S02]  /*2e10*/  ISETP.GT.U32.AND.EX P2, PT, R34, -0x1, PT, P2 ;  /* 0xffffffff2200780c */ /* 0x000fe40003f44120 */
[----:B------:R-:W-:Y:S02]  /*2e20*/  SEL R35, R35, R4, P1 ;  /* 0x0000000423237207 */ /* 0x000fe40000800000 */
[----:B------:R-:W-:Y:S02]  /*2e30*/  ISETP.GT.U32.AND P0, PT, R11, RZ, PT ;  /* 0x000000ff0b00720c */ /* 0x000fe40003f04070 */
[----:B------:R-:W-:-:S02]  /*2e40*/  ISETP.GT.U32.AND P1, PT, R27, RZ, PT ;  /* 0x000000ff1b00720c */ /* 0x000fc40003f24070 */
[----:B------:R-:W-:Y:S02]  /*2e50*/  IADD3 R28, P5, PT, R5, -0x1, RZ ;  /* 0xffffffff051c7810 */ /* 0x000fe40007fbe0ff */
[----:B------:R-:W-:Y:S02]  /*2e60*/  SEL R14, R14, R9, P2 ;  /* 0x000000090e0e7207 */ /* 0x000fe40001000000 */
[----:B------:R-:W-:Y:S01]  /*2e70*/  SEL R34, R17, R34, P2 ;  /* 0x0000002211227207 */ /* 0x000fe20001000000 */
[----:B------:R-:W-:Y:S01]  /*2e80*/  IMAD.X R9, RZ, RZ, R36, P5 ;  /* 0x000000ffff097224 */ /* 0x000fe200028e0624 */
[----:B------:R-:W-:Y:S01]  /*2e90*/  IADD3 R20, P3, PT, R11, -0x1, RZ ;  /* 0xffffffff0b147810 */ /* 0x000fe20007f7e0ff */
[----:B------:R-:W-:Y:S01]  /*2ea0*/  IMAD.WIDE.U32 R24, R35, R14, RZ ;  /* 0x0000000e23187225 */ /* 0x000fe200078e00ff */
[----:B------:R-:W-:Y:S02]  /*2eb0*/  ISETP.GT.U32.AND.EX P0, PT, R6, -0x1, PT, P0 ;  /* 0xffffffff0600780c */ /* 0x000fe40003f04100 */
[----:B------:R-:W-:Y:S01]  /*2ec0*/  ISETP.GT.U32.AND P2, PT, R5, RZ, PT ;  /* 0x000000ff0500720c */ /* 0x000fe20003f44070 */
[----:B------:R-:W-:Y:S01]  /*2ed0*/  IMAD.X R37, RZ, RZ, R6, P3 ;  /* 0x000000ffff257224 */ /* 0x000fe200018e0606 */
[----:B------:R-:W-:-:S02]  /*2ee0*/  IADD3 R4, P4, PT, R27, -0x1, RZ ;  /* 0xffffffff1b047810 */ /* 0x000fc40007f9e0ff */
[----:B------:R-:W-:Y:S02]  /*2ef0*/  ISETP.GT.U32.AND.EX P1, PT, R7, -0x1, PT, P1 ;  /* 0xffffffff0700780c */ /* 0x000fe40003f24110 */
[----:B------:R-:W-:Y:S02]  /*2f00*/  SEL R21, R20, R11, P0 ;  /* 0x0000000b14157207 */ /* 0x000fe40000000000 */
[----:B------:R-:W-:Y:S02]  /*2f10*/  ISETP.GT.U32.AND.EX P2, PT, R36, -0x1, PT, P2 ;  /* 0xffffffff2400780c */ /* 0x000fe40003f44120 */
[----:B------:R-:W-:Y:S01]  /*2f20*/  SEL R27, R4, R27, P1 ;  /* 0x0000001b041b7207 */ /* 0x000fe20000800000 */
[----:B------:R-:W-:Y:S01]  /*2f30*/  IMAD.X R4, RZ, RZ, R7, P4 ;  /* 0x000000ffff047224 */ /* 0x000fe200020e0607 */
[----:B------:R-:W-:Y:S02]  /*2f40*/  IADD3 R20, P5, PT, R3, -0x1, RZ ;  /* 0xffffffff03147810 */ /* 0x000fe40007fbe0ff */
[----:B------:R-:W-:-:S02]  /*2f50*/  SEL R28, R28, R5, P2 ;  /* 0x000000051c1c7207 */ /* 0x000fc40001000000 */
[----:B------:R-:W-:Y:S01]  /*2f60*/  SEL R36, R9, R36, P2 ;  /* 0x0000002409247207 */ /* 0x000fe20001000000 */
[----:B------:R-:W-:Y:S01]  /*2f70*/  IMAD.X R5, RZ, RZ, R38, P5 ;  /* 0x000000ffff057224 */ /* 0x000fe200028e0626 */
[----:B------:R-:W-:Y:S02]  /*2f80*/  ISETP.GT.U32.AND P2, PT, R3, RZ, PT ;  /* 0x000000ff0300720c */ /* 0x000fe40003f44070 */
[----:B------:R-:W-:Y:S02]  /*2f90*/  SEL R39, R4, R7, P1 ;  /* 0x0000000704277207 */ /* 0x000fe40000800000 */
[----:B------:R-:W-:Y:S02]  /*2fa0*/  IADD3 R4, P5, PT, R13, -0x1, RZ ;  /* 0xffffffff0d047810 */ /* 0x000fe40007fbe0ff */
[----:B------:R-:W-:Y:S02]  /*2fb0*/  IADD3 R26, P3, PT, R23, -0x1, RZ ;  /* 0xffffffff171a7810 */ /* 0x000fe40007f7e0ff */
[----:B------:R-:W-:Y:S01]  /*2fc0*/  ISETP.GT.U32.AND.EX P2, PT, R38, -0x1, PT, P2 ;  /* 0xffffffff2600780c */ /* 0x000fe20003f44120 */
[----:B------:R-:W-:Y:S01]  /*2fd0*/  IMAD.X R41, RZ, RZ, R2, P5 ;  /* 0x000000ffff297224 */ /* 0x000fe200028e0602 */
[----:B------:R-:W-:-:S02]  /*2fe0*/  ISETP.GT.U32.AND P1, PT, R13, RZ, PT ;  /* 0x000000ff0d00720c */ /* 0x000fc40003f24070 */
[----:B------:R-:W-:Y:S02]  /*2ff0*/  SEL R37, R37, R6, P0 ;  /* 0x0000000625257207 */ /* 0x000fe40000000000 */
[----:B------:R-:W-:Y:S02]  /*3000*/  ISETP.GT.U32.AND P0, PT, R23, RZ, PT ;  /* 0x000000ff1700720c */ /* 0x000fe40003f04070 */
[----:B------:R-:W-:Y:S01]  /*3010*/  SEL R20, R20, R3, P2 ;  /* 0x0000000314147207 */ /* 0x000fe20001000000 */
[----:B------:R-:W-:Y:S01]  /*3020*/  IMAD.X R3, RZ, RZ, R40, P3 ;  /* 0x000000ffff037224 */ /* 0x000fe200018e0628 */
[----:B------:R-:W-:Y:S01]  /*3030*/  ISETP.GT.U32.AND.EX P1, PT, R2, -0x1, PT, P1 ;  /* 0xffffffff0200780c */ /* 0x000fe20003f24110 */
[----:B------:R-:W-:Y:S01]  /*3040*/  IMAD.WIDE.U32 R30, R37, R28, RZ ;  /* 0x0000001c251e7225 */ /* 0x000fe200078e00ff */
[----:B------:R-:W-:Y:S02]  /*3050*/  ISETP.GT.U32.AND.EX P0, PT, R40, -0x1, PT, P0 ;  /* 0xffffffff2800780c */ /* 0x000fe40003f04100 */
[----:B------:R-:W-:Y:S01]  /*3060*/  SEL R43, R4, R13, P1 ;  /* 0x0000000d042b7207 */ /* 0x000fe20000800000 */
[----:B------:R-:W-:Y:S01]  /*3070*/  IMAD.WIDE.U32 R44, R39, R20, RZ ;  /* 0x00000014272c7225 */ /* 0x000fe200078e00ff */
[----:B------:R-:W-:-:S02]  /*3080*/  SEL R41, R41, R2, P1 ;  /* 0x0000000229297207 */ /* 0x000fc40000800000 */
[----:B------:R-:W-:Y:S02]  /*3090*/  IADD3 R6, P1, PT, R53, -0x1, RZ ;  /* 0xffffffff35067810 */ /* 0x000fe40007f3e0ff */
[----:B------:R-:W-:Y:S02]  /*30a0*/  SEL R26, R26, R23, P0 ;  /* 0x000000171a1a7207 */ /* 0x000fe40000000000 */
[----:B------:R-:W-:Y:S01]  /*30b0*/  SEL R40, R3, R40, P0 ;  /* 0x0000002803287207 */ /* 0x000fe20000000000 */
[----:B------:R-:W-:Y:S01]  /*30c0*/  IMAD.X R47, RZ, RZ, R8, P1 ;  /* 0x000000ffff2f7224 */ /* 0x000fe200008e0608 */
[----:B------:R-:W-:Y:S01]  /*30d0*/  SEL R38, R5, R38, P2 ;  /* 0x0000002605267207 */ /* 0x000fe20001000000 */
[----:B------:R-:W-:Y:S01]  /*30e0*/  IMAD.WIDE.U32 R4, R61, R16, RZ ;  /* 0x000000103d047225 */ /* 0x000fe200078e00ff */
[----:B------:R-:W-:Y:S02]  /*30f0*/  ISETP.GT.U32.AND P0, PT, R53, RZ, PT ;  /* 0x000000ff3500720c */ /* 0x000fe40003f04070 */
[----:B------:R-:W-:Y:S01]  /*3100*/  ISETP.GT.U32.AND P2, PT, R19, RZ, PT ;  /* 0x000000ff1300720c */ /* 0x000fe20003f44070 */
[----:B------:R-:W-:Y:S01]  /*3110*/  IMAD.WIDE.U32 R2, R59, R18, RZ ;  /* 0x000000123b027225 */ /* 0x000fe200078e00ff */
[----:B------:R-:W-:-:S02]  /*3120*/  IADD3 R52, P4, PT, R19, -0x1, RZ ;  /* 0xffffffff13347810 */ /* 0x000fc40007f9e0ff */
[----:B------:R-:W-:Y:S02]  /*3130*/  ISETP.GT.U32.AND.EX P0, PT, R8, -0x1, PT, P0 ;  /* 0xffffffff0800780c */ /* 0x000fe40003f04100 */
[----:B------:R-:W-:Y:S01]  /*3140*/  ISETP.GT.U32.AND.EX P2, PT, R46, -0x1, PT, P2 ;  /* 0xffffffff2e00780c */ /* 0x000fe20003f44120 */
[----:B------:R-:W-:Y:S01]  /*3150*/  IMAD.X R7, RZ, RZ, R46, P4 ;  /* 0x000000ffff077224 */ /* 0x000fe200020e062e */
[----:B------:R-:W-:Y:S01]  /*3160*/  SEL R47, R47, R8, P0 ;  /* 0x000000082f2f7207 */ /* 0x000fe20000000000 */
[----:B------:R-:W-:Y:S01]  /*3170*/  IMAD.WIDE.U32 R8, R49, R18, RZ ;  /* 0x0000001231087225 */ /* 0x000fe200078e00ff */
[----:B------:R-:W-:Y:S02]  /*3180*/  SEL R52, R52, R19, P2 ;  /* 0x0000001334347207 */ /* 0x000fe40001000000 */
[----:B------:R-:W-:Y:S01]  /*3190*/  SEL R53, R6, R53, P0 ;  /* 0x0000003506357207 */ /* 0x000fe20000000000 */
[----:B------:R-:W-:Y:S01]  /*31a0*/  IMAD.WIDE.U32 R18, R33, R12, RZ ;  /* 0x0000000c21127225 */ /* 0x000fe200078e00ff */
[----:B------:R-:W-:-:S03]  /*31b0*/  SEL R46, R7, R46, P2 ;  /* 0x0000002e072e7207 */ /* 0x000fc60001000000 */
[----:B------:R-:W-:-:S04]  /*31c0*/  IMAD.WIDE.U32 R4, P0, R51, R10, R4 ;  /* 0x0000000a33047225 */ /* 0x000fc80007800004 */
[----:B------:R-:W-:-:S04]  /*31d0*/  IMAD.WIDE.U32 R6, R10, R16, RZ ;  /* 0x000000100a067225 */ /* 0x000fc800078e00ff */
[----:B------:R-:W-:Y:S02]  /*31e0*/  IMAD.X R11, RZ, RZ, RZ, P0 ;  /* 0x000000ffff0b7224 */ /* 0x000fe400000e06ff */
[----:B------:R-:W-:-:S04]  /*31f0*/  IMAD.WIDE.U32 R2, P1, R48, R49, R2 ;  /* 0x0000003130027225 */ /* 0x000fc80007820002 */
[----:B------:R-:W-:Y:S01]  /*3200*/  IMAD.WIDE.U32 R16, P0, R32, R63, R18 ;  /* 0x0000003f20107225 */ /* 0x000fe20007800012 */
[----:B------:R-:W-:-:S03]  /*3210*/  IADD3 R9, P3, PT, R9, R2, RZ ;  /* 0x0000000209097210 */ /* 0x000fc60007f7e0ff */
[----:B------:R-:W-:-:S04]  /*3220*/  IMAD.WIDE.U32 R18, P2, R34, R15, R24 ;  /* 0x0000000f22127225 */ /* 0x000fc80007840018 */
[----:B------:R-:W-:-:S04]  /*3230*/  IMAD.WIDE.U32 R12, R63, R12, RZ ;  /* 0x0000000c3f0c7225 */ /* 0x000fc800078e00ff */
[----:B------:R-:W-:Y:S01]  /*3240*/  IMAD.X R23, RZ, RZ, RZ, P1 ;  /* 0x000000ffff177224 */ /* 0x000fe200008e06ff */
[----:B------:R-:W-:Y:S01]  /*3250*/  IADD3 R7, P1, PT, R7, R4, RZ ;  /* 0x0000000407077210 */ /* 0x000fe20007f3e0ff */
[----:B------:R-:W-:Y:S02]  /*3260*/  IMAD.MOV.U32 R22, RZ, RZ, R3 ;  /* 0x000000ffff167224 */ /* 0x000fe400078e0003 */
[----:B------:R-:W-:Y:S01]  /*3270*/  IMAD.X R3, RZ, RZ, RZ, P2 ;  /* 0x000000ffff037224 */ /* 0x000fe200010e06ff */
[----:B------:R-:W-:Y:S01]  /*3280*/  IADD3 R13, P2, PT, R13, R16, RZ ;  /* 0x000000100d0d7210 */ /* 0x000fe20007f5e0ff */
[----:B------:R-:W-:Y:S02]  /*3290*/  IMAD.MOV.U32 R4, RZ, RZ, R17 ;  /* 0x000000ffff047224 */ /* 0x000fe400078e0011 */
[----:B------:R-:W-:Y:S02]  /*32a0*/  IMAD.MOV.U32 R10, RZ, RZ, R5 ;  /* 0x000000ffff0a7224 */ /* 0x000fe400078e0005 */
[----:B------:R-:W-:-:S04]  /*32b0*/  IMAD.WIDE.U32 R14, R15, R14, RZ ;  /* 0x0000000e0f0e7225 */ /* 0x000fc800078e00ff */
[----:B------:R-:W-:Y:S01]  /*32c0*/  IMAD.WIDE.U32 R16, R21, R28, RZ ;  /* 0x0000001c15107225 */ /* 0x000fe200078e00ff */
[----:B------:R-:W-:-:S03]  /*32d0*/  IADD3 R15, P5, PT, R15, R18, RZ ;  /* 0x000000120f0f7210 */ /* 0x000fc60007fbe0ff */
[----:B------:R-:W-:Y:S02]  /*32e0*/  IMAD.X R5, RZ, RZ, RZ, P0 ;  /* 0x000000ffff057224 */ /* 0x000fe400000e06ff */
[----:B------:R-:W-:-:S04]  /*32f0*/  IMAD.WIDE.U32 R24, R40, R43, RZ ;  /* 0x0000002b28187225 */ /* 0x000fc800078e00ff */
[----:B------:R-:W-:-:S04]  /*3300*/  IMAD.WIDE.U32 R28, P4, R38, R27, R44 ;  /* 0x0000001b261c7225 */ /* 0x000fc8000788002c */
[----:B------:R-:W-:-:S04]  /*3310*/  IMAD.WIDE.U32 R30, P0, R36, R21, R30 ;  /* 0x00000015241e7225 */ /* 0x000fc8000780001e */
[----:B------:R-:W-:Y:S01]  /*3320*/  IMAD.WIDE.U32 R44, R46, R53, RZ ;  /* 0x000000352e2c7225 */ /* 0x000fe200078e00ff */
[----:B------:R-:W-:-:S03]  /*3330*/  IADD3 R49, P6, PT, R17, R30, RZ ;  /* 0x0000001e11317210 */ /* 0x000fc60007fde0ff */
[----:B------:R-:W-:Y:S02]  /*3340*/  IMAD.MOV.U32 R2, RZ, RZ, R19 ;  /* 0x000000ffff027224 */ /* 0x000fe400078e0013 */
[----:B------:R-:W-:-:S04]  /*3350*/  IMAD.WIDE.U32 R18, R27, R20, RZ ;  /* 0x000000141b127225 */ /* 0x000fc800078e00ff */
[----:B------:R-:W-:Y:S02]  /*3360*/  IMAD.X R21, RZ, RZ, RZ, P0 ;  /* 0x000000ffff157224 */ /* 0x000fe400000e06ff */
[----:B------:R-:W-:-:S04]  /*3370*/  IMAD.WIDE.U32 R24, P0, R41, R26, R24 ;  /* 0x0000001a29187225 */ /* 0x000fc80007800018 */
[----:B------:R-:W-:Y:S02]  /*3380*/  IMAD.X R27, RZ, RZ, RZ, P4 ;  /* 0x000000ffff1b7224 */ /* 0x000fe400020e06ff */
[----:B------:R-:W-:Y:S02]  /*3390*/  IMAD.MOV.U32 R20, RZ, RZ, R31 ;  /* 0x000000ffff147224 */ /* 0x000fe400078e001f */
[----:B------:R-:W-:-:S04]  /*33a0*/  IMAD.WIDE.U32 R30, R26, R43, RZ ;  /* 0x0000002b1a1e7225 */ /* 0x000fc800078e00ff */
[----:B------:R-:W-:-:S04]  /*33b0*/  IMAD.WIDE.U32 R44, P4, R47, R52, R44 ;  /* 0x000000342f2c7225 */ /* 0x000fc8000788002c */
[----:B------:R-:W-:Y:S01]  /*33c0*/  IMAD.X R43, RZ, RZ, RZ, P0 ;  /* 0x000000ffff2b7224 */ /* 0x000fe200000e06ff */
[----:B------:R-:W-:Y:S01]  /*33d0*/  IADD3 R17, P0, PT, R19, R28, RZ ;  /* 0x0000001c13117210 */ /* 0x000fe20007f1e0ff */
[----:B------:R-:W-:Y:S02]  /*33e0*/  IMAD.MOV.U32 R26, RZ, RZ, R29 ;  /* 0x000000ffff1a7224 */ /* 0x000fe400078e001d */
[----:B------:R-:W-:-:S04]  /*33f0*/  IMAD.WIDE.U32.X R22, R48, R59, R22, P3 ;  /* 0x0000003b30167225 */ /* 0x000fc800018e0416 */
[----:B------:R-:W-:Y:S01]  /*3400*/  IMAD.X R29, RZ, RZ, RZ, P4 ;  /* 0x000000ffff1d7224 */ /* 0x000fe200020e06ff */
[----:B------:R-:W-:Y:S01]  /*3410*/  IADD3 R19, P4, PT, R31, R24, RZ ;  /* 0x000000181f137210 */ /* 0x000fe20007f9e0ff */
[----:B------:R-:W-:-:S04]  /*3420*/  IMAD.WIDE.U32 R52, R52, R53, RZ ;  /* 0x0000003534347225 */ /* 0x000fc800078e00ff */
[----:B------:R-:W-:Y:S01]  /*3430*/  IMAD.MOV.U32 R42, RZ, RZ, R25 ;  /* 0x000000ffff2a7224 */ /* 0x000fe200078e0019 */
[----:B------:R-:W-:Y:S01]  /*3440*/  IADD3 R25, P3, PT, R53, R44, RZ ;  /* 0x0000002c35197210 */ /* 0x000fe20007f7e0ff */
[----:B------:R-:W-:-:S04]  /*3450*/  IMAD.WIDE.U32.X R10, R51, R61, R10, P1 ;  /* 0x0000003d330a7225 */ /* 0x000fc800008e040a */
[----:B------:R-:W-:Y:S02]  /*3460*/  IMAD.MOV.U32 R28, RZ, RZ, R45 ;  /* 0x000000ffff1c7224 */ /* 0x000fe400078e002d */
[----:B------:R-:W-:Y:S01]  /*3470*/  IMAD.WIDE.U32.X R4, R32, R33, R4, P2 ;  /* 0x0000002120047225 */ /* 0x000fe200010e0404 */
[----:B------:R-:W-:-:S03]  /*3480*/  IADD3 R45, P1, P2, RZ, R8, -R22 ;  /* 0x00000008ff2d7210 */ /* 0x000fc60007a3e816 */
[----:B------:R-:W-:-:S04]  /*3490*/  IMAD.WIDE.U32.X R20, R36, R37, R20, P6 ;  /* 0x0000002524147225 */ /* 0x000fc800030e0414 */
[----:B------:R-:W-:Y:S01]  /*34a0*/  IMAD.WIDE.U32.X R40, R41, R40, R42, P4 ;  /* 0x0000002829287225 */ /* 0x000fe200020e042a */
[----:B------:R-:W-:-:S03]  /*34b0*/  IADD3 R37, P4, P6, RZ, R6, -R10 ;  /* 0x00000006ff257210 */ /* 0x000fc60007e9e80a */
[----:B------:R-:W-:Y:S01]  /*34c0*/  IMAD.WIDE.U32.X R2, R34, R35, R2, P5 ;  /* 0x0000002322027225 */ /* 0x000fe200028e0402 */
[----:B------:R-:W-:Y:S02]  /*34d0*/  IADD3.X R34, PT, PT, R22, R9, ~R23, P1, P2 ;  /* 0x0000000916227210 */ /* 0x000fe40000fe4c17 */
[----:B------:R-:W-:Y:S01]  /*34e0*/  IADD3 R35, P5, P2, RZ, R12, -R4 ;  /* 0x0000000cff237210 */ /* 0x000fe20007abe804 */
[----:B------:R-:W-:Y:S01]  /*34f0*/  IMAD.WIDE.U32.X R28, R47, R46, R28, P3 ;  /* 0x0000002e2f1c7225 */ /* 0x000fe200018e041c */
[----:B------:R-:W-:Y:S02]  /*3500*/  ISETP.GT.U32.AND P1, PT, R37, R6, PT ;  /* 0x000000062500720c */ /* 0x000fe40003f24070 */
[----:B------:R-:W-:Y:S01]  /*3510*/  IADD3.X R32, PT, PT, R10, R7, ~R11, P4, P6 ;  /* 0x000000070a207210 */ /* 0x000fe200027ecc0b */
[----:B------:R-:W-:Y:S01]  /*3520*/  IMAD.WIDE.U32.X R26, R38, R39, R26, P0 ;  /* 0x00000027261a7225 */ /* 0x000fe200000e041a */
[----:B------:R-:W-:Y:S02]  /*3530*/  ISETP.GT.U32.AND P3, PT, R35, R12, PT ;  /* 0x0000000c2300720c */ /* 0x000fe40003f64070 */
[----:B------:R-:W-:-:S02]  /*3540*/  ISETP.GT.U32.AND P0, PT, R45, R8, PT ;  /* 0x000000082d00720c */ /* 0x000fc40003f04070 */
[----:B------:R-:W-:Y:S02]  /*3550*/  IADD3.X R12, PT, PT, R4, R13, ~R5, P5, P2 ;  /* 0x0000000d040c7210 */ /* 0x000fe40002fe4c05 */
[----:B------:R-:W-:Y:S02]  /*3560*/  ISETP.GT.U32.AND.EX P1, PT, R32, R7, PT, P1 ;  /* 0x000000072000720c */ /* 0x000fe40003f24110 */
[----:B------:R-:W-:Y:S02]  /*3570*/  IADD3 R8, P5, PT, R45, 0x1, RZ ;  /* 0x000000012d087810 */ /* 0x000fe40007fbe0ff */
[C---:B------:R-:W-:Y:S02]  /*3580*/  ISETP.GT.U32.AND.EX P0, PT, R34.reuse, R9, PT, P0 ;  /* 0x000000092200720c */ /* 0x040fe40003f04100 */
[----:B------:R-:W-:Y:S02]  /*3590*/  IADD3 R33, P4, P6, RZ, R14, -R2 ;  /* 0x0000000eff217210 */ /* 0x000fe40007e9e802 */
[----:B------:R-:W-:-:S02]  /*35a0*/  IADD3.X R9, PT, PT, R34, -0x1, RZ, P5, !PT ;  /* 0xffffffff22097810 */ /* 0x000fc40002ffe4ff */
[----:B------:R-:W-:Y:S02]  /*35b0*/  IADD3 R6, P2, PT, R37, 0x1, RZ ;  /* 0x0000000125067810 */ /* 0x000fe40007f5e0ff */
[----:B------:R-:W-:Y:S02]  /*35c0*/  ISETP.GT.U32.AND P5, PT, R10, RZ, PT ;  /* 0x000000ff0a00720c */ /* 0x000fe40003fa4070 */
[----:B------:R-:W-:Y:S02]  /*35d0*/  IADD3.X R24, PT, PT, R2, R15, ~R3, P4, P6 ;  /* 0x0000000f02187210 */ /* 0x000fe400027ecc03 */
[----:B------:R-:W-:Y:S02]  /*35e0*/  ISETP.GT.U32.AND P4, PT, R22, RZ, PT ;  /* 0x000000ff1600720c */ /* 0x000fe40003f84070 */
[----:B------:R-:W-:Y:S02]  /*35f0*/  IADD3.X R7, PT, PT, R32, -0x1, RZ, P2, !PT ;  /* 0xffffffff20077810 */ /* 0x000fe400017fe4ff */
[----:B------:R-:W-:-:S02]  /*3600*/  ISETP.GT.U32.AND.EX P5, PT, R11, R10, PT, P5 ;  /* 0x0000000a0b00720c */ /* 0x000fc40003fa4150 */
[----:B------:R-:W-:Y:S02]  /*3610*/  ISETP.GT.U32.AND P2, PT, R33, R14, PT ;  /* 0x0000000e2100720c */ /* 0x000fe40003f44070 */
[----:B------:R-:W-:Y:S02]  /*3620*/  ISETP.GT.U32.AND.EX P4, PT, R23, R22, PT, P4 ;  /* 0x000000161700720c */ /* 0x000fe40003f84140 */
[----:B------:R-:W-:Y:S02]  /*3630*/  ISETP.GT.U32.AND.EX P3, PT, R12, R13, PT, P3 ;  /* 0x0000000d0c00720c */ /* 0x000fe40003f64130 */
[----:B------:R-:W-:Y:S02]  /*3640*/  @P1 SEL R37, R6, R37, !P5 ;  /* 0x0000002506251207 */ /* 0x000fe40006800000 */
[----:B------:R-:W-:Y:S02]  /*3650*/  @P1 SEL R32, R7, R32, !P5 ;  /* 0x0000002007201207 */ /* 0x000fe40006800000 */
[----:B------:R-:W-:-:S02]  /*3660*/  ISETP.GT.U32.AND.EX P2, PT, R24, R15, PT, P2 ;  /* 0x0000000f1800720c */ /* 0x000fc40003f44120 */
[----:B------:R-:W-:Y:S02]  /*3670*/  IADD3 R31, P5, P6, RZ, R16, -R20 ;  /* 0x00000010ff1f7210 */ /* 0x000fe40007ebe814 */
[----:B------:R-:W-:Y:S02]  /*3680*/  @P0 SEL R45, R8, R45, !P4 ;  /* 0x0000002d082d0207 */ /* 0x000fe40006000000 */
[----:B------:R-:W-:Y:S02]  /*3690*/  @P0 SEL R34, R9, R34, !P4 ;  /* 0x0000002209220207 */ /* 0x000fe40006000000 */
[----:B------:R-:W-:Y:S02]  /*36a0*/  ISETP.GT.U32.AND P4, PT, R4, RZ, PT ;  /* 0x000000ff0400720c */ /* 0x000fe40003f84070 */
[----:B------:R-:W-:Y:S02]  /*36b0*/  IADD3 R8, P0, PT, R35, 0x1, RZ ;  /* 0x0000000123087810 */ /* 0x000fe40007f1e0ff */
[----:B------:R-:W-:-:S02]  /*36c0*/  IADD3.X R10, PT, PT, R20, R49, ~R21, P5, P6 ;  /* 0x00000031140a7210 */ /* 0x000fc40002fecc15 */
[----:B------:R-:W-:Y:S02]  /*36d0*/  IADD3 R6, P1, PT, R33, 0x1, RZ ;  /* 0x0000000121067810 */ /* 0x000fe40007f3e0ff */
[----:B------:R-:W-:Y:S02]  /*36e0*/  ISETP.GT.U32.AND P5, PT, R2, RZ, PT ;  /* 0x000000ff0200720c */ /* 0x000fe40003fa4070 */
[----:B------:R-:W-:Y:S02]  /*36f0*/  IADD3.X R9, PT, PT, R12, -0x1, RZ, P0, !PT ;  /* 0xffffffff0c097810 */ /* 0x000fe400007fe4ff */
[----:B------:R-:W-:Y:S02]  /*3700*/  ISETP.GT.U32.AND.EX P4, PT, R5, R4, PT, P4 ;  /* 0x000000040500720c */ /* 0x000fe40003f84140 */
[----:B------:R-:W-:Y:S02]  /*3710*/  IADD3.X R7, PT, PT, R24, -0x1, RZ, P1, !PT ;  /* 0xffffffff18077810 */ /* 0x000fe40000ffe4ff */
[----:B------:R-:W-:-:S02]  /*3720*/  ISETP.GT.U32.AND.EX P5, PT, R3, R2, PT, P5 ;  /* 0x000000020300720c */ /* 0x000fc40003fa4150 */
[----:B------:R-:W-:Y:S02]  /*3730*/  ISETP.GT.U32.AND P1, PT, R31, R16, PT ;  /* 0x000000101f00720c */ /* 0x000fe40003f24070 */
[----:B------:R-:W-:Y:S02]  /*3740*/  @P3 SEL R35, R8, R35, !P4 ;  /* 0x0000002308233207 */ /* 0x000fe40006000000 */
[----:B------:R-:W-:Y:S02]  /*3750*/  @P3 SEL R12, R9, R12, !P4 ;  /* 0x0000000c090c3207 */ /* 0x000fe40006000000 */
[----:B------:R-:W-:Y:S02]  /*3760*/  @P2 SEL R33, R6, R33, !P5 ;  /* 0x0000002106212207 */ /* 0x000fe40006800000 */
[----:B------:R-:W-:Y:S02]  /*3770*/  IADD3 R9, P4, P6, RZ, R18, -R26 ;  /* 0x00000012ff097210 */ /* 0x000fe40007e9e81a */
[----:B------:R-:W-:-:S02]  /*3780*/  @P2 SEL R24, R7, R24, !P5 ;  /* 0x0000001807182207 */ /* 0x000fc40006800000 */
[----:B------:R-:W-:Y:S02]  /*3790*/  ISETP.GT.U32.AND.EX P1, PT, R10, R49, PT, P1 ;  /* 0x000000310a00720c */ /* 0x000fe40003f24110 */
[----:B------:R-:W-:Y:S02]  /*37a0*/  IADD3 R6, P3, P5, RZ, R30, -R40 ;  /* 0x0000001eff067210 */ /* 0x000fe40007d7e828 */
[C---:B------:R-:W-:Y:S02]  /*37b0*/  ISETP.GT.U32.AND P2, PT, R26.reuse, RZ, PT ;  /* 0x000000ff1a00720c */ /* 0x040fe40003f44070 */
[----:B------:R-:W-:Y:S02]  /*37c0*/  IADD3.X R8, PT, PT, R26, R17, ~R27, P4, P6 ;  /* 0x000000111a087210 */ /* 0x000fe400027ecc1b */
[----:B------:R-:W-:Y:S02]  /*37d0*/  IADD3 R23, P4, P6, RZ, R52, -R28 ;  /* 0x00000034ff177210 */ /* 0x000fe40007e9e81c */
[----:B------:R-:W-:-:S02]  /*37e0*/  IADD3.X R7, PT, PT, R40, R19, ~R41, P3, P5 ;  /* 0x0000001328077210 */ /* 0x000fc40001feac29 */
[----:B------:R-:W-:Y:S02]  /*37f0*/  ISETP.GT.U32.AND P0, PT, R20, RZ, PT ;  /* 0x000000ff1400720c */ /* 0x000fe40003f04070 */
[----:B------:R-:W-:Y:S02]  /*3800*/  ISETP.GT.U32.AND P5, PT, R9, R18, PT ;  /* 0x000000120900720c */ /* 0x000fe40003fa4070 */
[----:B------:R-:W-:Y:S02]  /*3810*/  ISETP.GT.U32.AND.EX P2, PT, R27, R26, PT, P2 ;  /* 0x0000001a1b00720c */ /* 0x000fe40003f44120 */
[----:B------:R-:W-:Y:S02]  /*3820*/  IADD3.X R27, PT, PT, R28, R25, ~R29, P4, P6 ;  /* 0x000000191c1b7210 */ /* 0x000fe400027ecc1d */
[----:B------:R-:W-:Y:S02]  /*3830*/  ISETP.GT.U32.AND.EX P0, PT, R21, R20, PT, P0 ;  /* 0x000000141500720c */ /* 0x000fe40003f04100 */
[----:B------:R-:W-:-:S02]  /*3840*/  IADD3 R2, P6, PT, R31, 0x1, RZ ;  /* 0x000000011f027810 */ /* 0x000fc40007fde0ff */
[----:B------:R-:W-:Y:S02]  /*3850*/  ISETP.GT.U32.AND.EX P5, PT, R8, R17, PT, P5 ;  /* 0x000000110800720c */ /* 0x000fe40003fa4150 */
[----:B------:R-:W-:Y:S02]  /*3860*/  IADD3.X R3, PT, PT, R10, -0x1, RZ, P6, !PT ;  /* 0xffffffff0a037810 */ /* 0x000fe400037fe4ff */
[----:B------:R-:W-:Y:S02]  /*3870*/  @P1 SEL R31, R2, R31, !P0 ;  /* 0x0000001f021f1207 */ /* 0x000fe40004000000 */
[----:B------:R-:W-:Y:S02]  /*3880*/  IADD3 R2, P6, PT, R9, 0x1, RZ ;  /* 0x0000000109027810 */ /* 0x000fe40007fde0ff */
[----:B------:R-:W-:Y:S02]  /*3890*/  ISETP.GT.U32.AND P3, PT, R6, R30, PT ;  /* 0x0000001e0600720c */ /* 0x000fe40003f64070 */
[----:B------:R-:W-:-:S02]  /*38a0*/  IADD3.X R5, PT, PT, R8, -0x1, RZ, P6, !PT ;  /* 0xffffffff08057810 */ /* 0x000fc400037fe4ff */
[----:B------:R-:W-:Y:S02]  /*38b0*/  ISETP.GT.U32.AND.EX P3, PT, R7, R19, PT, P3 ;  /* 0x000000130700720c */ /* 0x000fe40003f64130 */
[----:B------:R-:W-:Y:S02]  /*38c0*/  @P5 SEL R9, R2, R9, !P2 ;  /* 0x0000000902095207 */ /* 0x000fe40005000000 */
[----:B------:R-:W-:Y:S02]  /*38d0*/  @P5 SEL R8, R5, R8, !P2 ;  /* 0x0000000805085207 */ /* 0x000fe40005000000 */
[----:B------:R-:W-:Y:S02]  /*38e0*/  IADD3 R20, P5, PT, R45, -0x1, RZ ;  /* 0xffffffff2d147810 */ /* 0x000fe40007fbe0ff */
[----:B------:R-:W-:Y:S02]  /*38f0*/  @P1 SEL R10, R3, R10, !P0 ;  /* 0x0000000a030a1207 */ /* 0x000fe40004000000 */
[----:B------:R-:W-:Y:S01]  /*3900*/  ISETP.GT.U32.AND P1, PT, R40, RZ, PT ;  /* 0x000000ff2800720c */ /* 0x000fe20003f24070 */
[----:B------:R-:W-:Y:S01]  /*3910*/  IMAD.X R21, RZ, RZ, R34, P5 ;  /* 0x000000ffff157224 */ /* 0x000fe200028e0622 */
[----:B------:R-:W-:-:S02]  /*3920*/  IADD3 R3, P6, PT, R6, 0x1, RZ ;  /* 0x0000000106037810 */ /* 0x000fc40007fde0ff */
[----:B------:R-:W-:Y:S02]  /*3930*/  ISETP.GT.U32.AND P2, PT, R45, RZ, PT ;  /* 0x000000ff2d00720c */ /* 0x000fe40003f44070 */
[----:B------:R-:W-:Y:S02]  /*3940*/  ISETP.GT.U32.AND P4, PT, R23, R52, PT ;  /* 0x000000341700720c */ /* 0x000fe40003f84070 */
[----:B------:R-:W-:Y:S02]  /*3950*/  ISETP.GT.U32.AND.EX P1, PT, R41, R40, PT, P1 ;  /* 0x000000282900720c */ /* 0x000fe40003f24110 */
[----:B------:R-:W-:Y:S02]  /*3960*/  IADD3.X R4, PT, PT, R7, -0x1, RZ, P6, !PT ;  /* 0xffffffff07047810 */ /* 0x000fe400037fe4ff */
[----:B------:R-:W-:Y:S02]  /*3970*/  ISETP.GT.U32.AND.EX P2, PT, R34, -0x1, PT, P2 ;  /* 0xffffffff2200780c */ /* 0x000fe40003f44120 */
[----:B------:R-:W-:-:S02]  /*3980*/  ISETP.GT.U32.AND.EX P4, PT, R27, R25, PT, P4 ;  /* 0x000000191b00720c */ /* 0x000fc40003f84140 */
[----:B------:R-:W-:Y:S02]  /*3990*/  IADD3 R16, P5, PT, R35, -0x1, RZ ;  /* 0xffffffff23107810 */ /* 0x000fe40007fbe0ff */
[----:B------:R-:W-:Y:S02]  /*39a0*/  @P3 SEL R6, R3, R6, !P1 ;  /* 0x0000000603063207 */ /* 0x000fe40004800000 */
[----:B------:R-:W-:Y:S01]  /*39b0*/  @P3 SEL R7, R4, R7, !P1 ;  /* 0x0000000704073207 */ /* 0x000fe20004800000 */
[----:B------:R-:W-:Y:S01]  /*39c0*/  IMAD.X R17, RZ, RZ, R12, P5 ;  /* 0x000000ffff117224 */ /* 0x000fe200028e060c */
[----:B------:R-:W-:Y:S02]  /*39d0*/  SEL R20, R20, R45, P2 ;  /* 0x0000002d14147207 */ /* 0x000fe40001000000 */
[----:B------:R-:W-:Y:S02]  /*39e0*/  SEL R21, R21, R34, P2 ;  /* 0x0000002215157207 */ /* 0x000fe40001000000 */
[----:B------:R-:W-:-:S02]  /*39f0*/  IADD3 R19, P3, PT, R37, -0x1, RZ ;  /* 0xffffffff25137810 */ /* 0x000fc40007f7e0ff */
[----:B------:R-:W-:Y:S01]  /*3a00*/  ISETP.GT.U32.AND P2, PT, R35, RZ, PT ;  /* 0x000000ff2300720c */ /* 0x000fe20003f44070 */
[----:B----4-:R-:W-:Y:S01]  /*3a10*/  IMAD.WIDE.U32 R4, R21, UR8, RZ ;  /* 0x0000000815047c25 */ /* 0x010fe2000f8e00ff */
[----:B------:R-:W-:Y:S02]  /*3a20*/  ISETP.GT.U32.AND P1, PT, R37, RZ, PT ;  /* 0x000000ff2500720c */ /* 0x000fe40003f24070 */
[----:B------:R-:W-:Y:S01]  /*3a30*/  ISETP.GT.U32.AND P0, PT, R28, RZ, PT ;  /* 0x000000ff1c00720c */ /* 0x000fe20003f04070 */
[----:B------:R-:W-:Y:S01]  /*3a40*/  IMAD.X R18, RZ, RZ, R32, P3 ;  /* 0x000000ffff127224 */ /* 0x000fe200018e0620 */
[----:B------:R-:W-:Y:S02]  /*3a50*/  ISETP.GT.U32.AND.EX P2, PT, R12, -0x1, PT, P2 ;  /* 0xffffffff0c00780c */ /* 0x000fe40003f44120 */
[----:B------:R-:W-:Y:S02]  /*3a60*/  ISETP.GT.U32.AND.EX P1, PT, R32, -0x1, PT, P1 ;  /* 0xffffffff2000780c */ /* 0x000fe40003f24110 */
[----:B------:R-:W-:-:S02]  /*3a70*/  ISETP.GT.U32.AND.EX P0, PT, R29, R28, PT, P0 ;  /* 0x0000001c1d00720c */ /* 0x000fc40003f04100 */
[----:B------:R-:W-:Y:S02]  /*3a80*/  IADD3 R2, P6, PT, R23, 0x1, RZ ;  /* 0x0000000117027810 */ /* 0x000fe40007fde0ff */
[----:B------:R-:W-:Y:S02]  /*3a90*/  SEL R17, R17, R12, P2 ;  /* 0x0000000c11117207 */ /* 0x000fe40001000000 */
[----:B------:R-:W-:Y:S02]  /*3aa0*/  IADD3 R12, P5, PT, R31, -0x1, RZ ;  /* 0xffffffff1f0c7810 */ /* 0x000fe40007fbe0ff */
[----:B------:R-:W-:Y:S01]  /*3ab0*/  SEL R19, R19, R37, P1 ;  /* 0x0000002513137207 */ /* 0x000fe20000800000 */
[----:B-1----:R-:W-:Y:S01]  /*3ac0*/  IMAD.WIDE.U32 R96, R17, UR64, RZ ;  /* 0x0000004011607c25 */ /* 0x002fe2000f8e00ff */
[----:B------:R-:W-:Y:S02]  /*3ad0*/  SEL R18, R18, R32, P1 ;  /* 0x0000002012127207 */ /* 0x000fe40000800000 */
[----:B------:R-:W-:Y:S01]  /*3ae0*/  @P4 SEL R23, R2, R23, !P0 ;  /* 0x0000001702174207 */ /* 0x000fe20004000000 */
[----:B------:R-:W-:Y:S01]  /*3af0*/  IMAD.X R13, RZ, RZ, R10, P5 ;  /* 0x000000ffff0d7224 */ /* 0x000fe200028e060a */
[----:B------:R-:W-:Y:S01]  /*3b00*/  ISETP.GT.U32.AND P1, PT, R31, RZ, PT ;  /* 0x000000ff1f00720c */ /* 0x000fe20003f24070 */
[----:B------:R-:W-:Y:S01]  /*3b10*/  IMAD.WIDE.U32 R36, R19, UR10, RZ ;  /* 0x0000000a13247c25 */ /* 0x000fe2000f8e00ff */
[----:B------:R-:W-:-:S02]  /*3b20*/  IADD3.X R2, PT, PT, R27, -0x1, RZ, P6, !PT ;  /* 0xffffffff1b027810 */ /* 0x000fc400037fe4ff */
[----:B------:R-:W-:Y:S02]  /*3b30*/  IADD3 R11, P3, PT, R9, -0x1, RZ ;  /* 0xffffffff090b7810 */ /* 0x000fe40007f7e0ff */
[----:B------:R-:W-:Y:S02]  /*3b40*/  ISETP.GT.U32.AND.EX P1, PT, R10, -0x1, PT, P1 ;  /* 0xffffffff0a00780c */ /* 0x000fe40003f24110 */
[----:B------:R-:W-:Y:S02]  /*3b50*/  @P4 SEL R27, R2, R27, !P0 ;  /* 0x0000001b021b4207 */ /* 0x000fe40004000000 */
[----:B------:R-:W-:Y:S02]  /*3b60*/  SEL R16, R16, R35, P2 ;  /* 0x0000002310107207 */ /* 0x000fe40001000000 */
[----:B------:R-:W-:Y:S02]  /*3b70*/  IADD3 R14, P4, PT, R33, -0x1, RZ ;  /* 0xffffffff210e7810 */ /* 0x000fe40007f9e0ff */
[----:B------:R-:W-:Y:S01]  /*3b80*/  ISETP.GT.U32.AND P2, PT, R9, RZ, PT ;  /* 0x000000ff0900720c */ /* 0x000fe20003f44070 */
[----:B------:R-:W-:Y:S01]  /*3b90*/  IMAD.WIDE.U32 R56, R16, UR32, RZ ;  /* 0x0000002010387c25 */ /* 0x000fe2000f8e00ff */
[----:B------:R-:W-:-:S02]  /*3ba0*/  ISETP.GT.U32.AND P0, PT, R33, RZ, PT ;  /* 0x000000ff2100720c */ /* 0x000fc40003f04070 */
[----:B------:R-:W-:Y:S01]  /*3bb0*/  SEL R13, R13, R10, P1 ;  /* 0x0000000a0d0d7207 */ /* 0x000fe20000800000 */
[----:B------:R-:W-:Y:S01]  /*3bc0*/  IMAD.X R10, RZ, RZ, R8, P3 ;  /* 0x000000ffff0a7224 */ /* 0x000fe200018e0608 */
[----:B------:R-:W-:Y:S01]  /*3bd0*/  ISETP.GT.U32.AND.EX P2, PT, R8, -0x1, PT, P2 ;  /* 0xffffffff0800780c */ /* 0x000fe20003f44120 */
[----:B------:R-:W-:Y:S01]  /*3be0*/  IMAD.X R15, RZ, RZ, R24, P4 ;  /* 0x000000ffff0f7224 */ /* 0x000fe200020e0618 */
[----:B------:R-:W-:Y:S02]  /*3bf0*/  ISETP.GT.U32.AND.EX P0, PT, R24, -0x1, PT, P0 ;  /* 0xffffffff1800780c */ /* 0x000fe40003f04100 */
[----:B------:R-:W-:Y:S02]  /*3c00*/  SEL R11, R11, R9, P2 ;  /* 0x000000090b0b7207 */ /* 0x000fe40001000000 */
[----:B------:R-:W-:Y:S02]  /*3c10*/  SEL R10, R10, R8, P2 ;  /* 0x000000080a0a7207 */ /* 0x000fe40001000000 */
[----:B------:R-:W-:-:S02]  /*3c20*/  IADD3 R3, P3, PT, R6, -0x1, RZ ;  /* 0xffffffff06037810 */ /* 0x000fc40007f7e0ff */
[----:B------:R-:W-:Y:S01]  /*3c30*/  IADD3 R9, P2, PT, R23, -0x1, RZ ;  /* 0xffffffff17097810 */ /* 0x000fe20007f5e0ff */
[----:B------:R-:W-:Y:S01]  /*3c40*/  IMAD.WIDE.U32 R94, R10, UR54, RZ ;  /* 0x000000360a5e7c25 */ /* 0x000fe2000f8e00ff */
[----:B------:R-:W-:Y:S02]  /*3c50*/  SEL R14, R14, R33, P0 ;  /* 0x000000210e0e7207 */ /* 0x000fe40000000000 */
[----:B------:R-:W-:Y:S01]  /*3c60*/  SEL R15, R15, R24, P0 ;  /* 0x000000180f0f7207 */ /* 0x000fe20000000000 */
[----:B------:R-:W-:Y:S01]  /*3c70*/  IMAD.X R2, RZ, RZ, R7, P3 ;  /* 0x000000ffff027224 */ /* 0x000fe200018e0607 */
[----:B------:R-:W-:Y:S01]  /*3c80*/  SEL R12, R12, R31, P1 ;  /* 0x0000001f0c0c7207 */ /* 0x000fe20000800000 */
[----:B------:R-:W-:Y:S01]  /*3c90*/  IMAD.X R8, RZ, RZ, R27, P2 ;  /* 0x000000ffff087224 */ /* 0x000fe200010e061b */
[----:B------:R-:W-:Y:S01]  /*3ca0*/  ISETP.GT.U32.AND P0, PT, R6, RZ, PT ;  /* 0x000000ff0600720c */ /* 0x000fe20003f04070 */
[----:B--2---:R-:W-:Y:S01]  /*3cb0*/  IMAD.WIDE.U32 R24, R18, UR14, RZ ;  /* 0x0000000e12187c25 */ /* 0x004fe2000f8e00ff */
[----:B------:R-:W-:-:S02]  /*3cc0*/  ISETP.GT.U32.AND P1, PT, R23, RZ, PT ;  /* 0x000000ff1700720c */ /* 0x000fc40003f24070 */
[----:B------:R-:W-:Y:S02]  /*3cd0*/  ISETP.GT.U32.AND.EX P0, PT, R7, -0x1, PT, P0 ;  /* 0xffffffff0700780c */ /* 0x000fe40003f04100 */
[----:B------:R-:W-:Y:S01]  /*3ce0*/  ISETP.GT.U32.AND.EX P1, PT, R27, -0x1, PT, P1 ;  /* 0xffffffff1b00780c */ /* 0x000fe20003f24110 */
[----:B------:R-:W-:Y:S01]  /*3cf0*/  IMAD.WIDE.U32 R24, P4, R19, UR15, R24 ;  /* 0x0000000f13187c25 */ /* 0x000fe2000f880018 */
[----:B------:R-:W-:Y:S02]  /*3d00*/  SEL R3, R3, R6, P0 ;  /* 0x0000000603037207 */ /* 0x000fe40000000000 */
[----:B------:R-:W-:Y:S01]  /*3d10*/  SEL R2, R2, R7, P0 ;  /* 0x0000000702027207 */ /* 0x000fe20000000000 */
[----:B------:R-:W-:Y:S01]  /*3d20*/  IMAD.WIDE.U32 R6, P0, R20, UR9, R4 ;  /* 0x0000000914067c25 */ /* 0x000fe2000f800004 */
[----:B------:R-:W-:Y:S02]  /*3d30*/  SEL R8, R8, R27, P1 ;  /* 0x0000001b08087207 */ /* 0x000fe40000800000 */
[----:B------:R-:W-:Y:S01]  /*3d40*/  SEL R9, R9, R23, P1 ;  /* 0x0000001709097207 */ /* 0x000fe20000800000 */
[----:B------:R-:W-:-:S04]  /*3d50*/  IMAD.WIDE.U32 R26, R20, UR8, RZ ;  /* 0x00000008141a7c25 */ /* 0x000fc8000f8e00ff */
[----:B------:R-:W-:Y:S01]  /*3d60*/  IMAD.WIDE.U32 R22, R18, UR10, RZ ;  /* 0x0000000a12167c25 */ /* 0x000fe2000f8e00ff */
[----:B------:R-:W-:-:S03]  /*3d70*/  IADD3 R39, P1, PT, R27, R6, RZ ;  /* 0x000000061b277210 */ /* 0x000fc60007f3e0ff */
[----:B------:R-:W-:-:S04]  /*3d80*/  IMAD.WIDE.U32 R4, R21, UR12, RZ ;  /* 0x0000000c15047c25 */ /* 0x000fc8000f8e00ff */
[----:B------:R-:W-:Y:S02]  /*3d90*/  IMAD.X R31, RZ, RZ, RZ, P0 ;  /* 0x000000ffff1f7224 */ /* 0x000fe400000e06ff */
[----:B------:R-:W-:Y:S02]  /*3da0*/  IMAD.MOV.U32 R30, RZ, RZ, R7 ;  /* 0x000000ffff1e7224 */ /* 0x000fe400078e0007 */
[----:B------:R-:W-:-:S04]  /*3db0*/  IMAD.WIDE.U32 R28, P2, R19, UR11, R22 ;  /* 0x0000000b131c7c25 */ /* 0x000fc8000f840016 */
[----:B------:R-:W-:Y:S01]  /*3dc0*/  IMAD.WIDE.U32 R6, P0, R20, UR13, R4 ;  /* 0x0000000d14067c25 */ /* 0x000fe2000f800004 */
[----:B------:R-:W-:-:S03]  /*3dd0*/  IADD3 R37, P5, PT, R37, R28, RZ ;  /* 0x0000001c25257210 */ /* 0x000fc60007fbe0ff */
[----:B------:R-:W-:-:S04]  /*3de0*/  IMAD.WIDE.U32.X R30, R21, UR9, R30, P1 ;  /* 0x00000009151e7c25 */ /* 0x000fc800088e041e */
[----:B------:R-:W-:-:S04]  /*3df0*/  IMAD.WIDE.U32 R4, R20, UR12, RZ ;  /* 0x0000000c14047c25 */ /* 0x000fc8000f8e00ff */
[----:B------:R-:W-:Y:S01]  /*3e00*/  IMAD.X R35, RZ, RZ, RZ, P2 ;  /* 0x000000ffff237224 */ /* 0x000fe200010e06ff */
[----:B------:R-:W-:Y:S01]  /*3e10*/  IADD3 R41, P2, PT, R5, R6, RZ ;  /* 0x0000000605297210 */ /* 0x000fe20007f5e0ff */
[----:B------:R-:W-:Y:S01]  /*3e20*/  IMAD.X R23, RZ, RZ, RZ, P0 ;  /* 0x000000ffff177224 */ /* 0x000fe200000e06ff */
[-C--:B------:R-:W-:Y:S01]  /*3e30*/  IADD3 R53, P0, P3, RZ, R26.reuse, -R30 ;  /* 0x0000001aff357210 */ /* 0x080fe20007b1e81e */
[----:B------:R-:W-:Y:S02]  /*3e40*/  IMAD.MOV.U32 R34, RZ, RZ, R29 ;  /* 0x000000ffff227224 */ /* 0x000fe400078e001d */
[----:B------:R-:W-:Y:S01]  /*3e50*/  IMAD.MOV.U32 R22, RZ, RZ, R7 ;  /* 0x000000ffff167224 */ /* 0x000fe200078e0007 */
[----:B------:R-:W-:Y:S01]  /*3e60*/  ISETP.GT.U32.AND P1, PT, R53, R26, PT ;  /* 0x0000001a3500720c */ /* 0x000fe20003f24070 */
[----:B---3--:R-:W-:Y:S01]  /*3e70*/  IMAD.WIDE.U32 R28, R17, UR16, RZ ;  /* 0x00000010111c7c25 */ /* 0x008fe2000f8e00ff */
[CC--:B------:R-:W-:Y:S02]  /*3e80*/  IADD3.X R48, PT, PT, R30.reuse, R39.reuse, ~R31, P0, P3 ;  /* 0x000000271e307210 */ /* 0x0c0fe400007e6c1f */
[----:B------:R-:W-:Y:S01]  /*3e90*/  ISETP.GT.U32.AND P0, PT, R30, RZ, PT ;  /* 0x000000ff1e00720c */ /* 0x000fe20003f04070 */
[----:B------:R-:W-:Y:S01]  /*3ea0*/  IMAD.WIDE.U32.X R6, R18, UR11, R34, P5 ;  /* 0x0000000b12067c25 */ /* 0x000fe2000a8e0422 */
[----:B------:R-:W-:-:S02]  /*3eb0*/  ISETP.GT.U32.AND.EX P1, PT, R48, R39, PT, P1 ;  /* 0x000000273000720c */ /* 0x000fc40003f24110 */
[----:B------:R-:W-:Y:S01]  /*3ec0*/  ISETP.GT.U32.AND.EX P0, PT, R31, R30, PT, P0 ;  /* 0x0000001e1f00720c */ /* 0x000fe20003f04100 */
[----:B------:R-:W-:Y:S01]  /*3ed0*/  IMAD.X R33, RZ, RZ, RZ, P4 ;  /* 0x000000ffff217224 */ /* 0x000fe200020e06ff */
[----:B------:R-:W-:Y:S01]  /*3ee0*/  IADD3 R45, P6, P4, RZ, R36, -R6 ;  /* 0x00000024ff2d7210 */ /* 0x000fe20007cde806 */
[----:B------:R-:W-:-:S03]  /*3ef0*/  IMAD.WIDE.U32 R34, P3, R16, UR17, R28 ;  /* 0x0000001110227c25 */ /* 0x000fc6000f86001c */
[----:B------:R-:W-:Y:S01]  /*3f00*/  IADD3.X R29, PT, PT, R6, R37, ~R7, P6, P4 ;  /* 0x00000025061d7210 */ /* 0x000fe200037e8c07 */
[----:B------:R-:W-:Y:S02]  /*3f10*/  IMAD.MOV.U32 R32, RZ, RZ, R25 ;  /* 0x000000ffff207224 */ /* 0x000fe400078e0019 */
[----:B------:R-:W-:Y:S01]  /*3f20*/  IMAD.WIDE.U32.X R22, R21, UR13, R22, P2 ;  /* 0x0000000d15167c25 */ /* 0x000fe200090e0416 */
[----:B------:R-:W-:-:S03]  /*3f30*/  ISETP.GT.U32.AND P2, PT, R45, R36, PT ;  /* 0x000000242d00720c */ /* 0x000fc60003f44070 */
[----:B------:R-:W-:Y:S01]  /*3f40*/  IMAD.X R25, RZ, RZ, RZ, P3 ;  /* 0x000000ffff197224 */ /* 0x000fe200018e06ff */
[----:B------:R-:W-:Y:S01]  /*3f50*/  IADD3 R36, P3, PT, R53, 0x1, RZ ;  /* 0x0000000135247810 */ /* 0x000fe20007f7e0ff */
[----:B------:R-:W-:Y:S01]  /*3f60*/  IMAD.WIDE.U32 R30, R16, UR16, RZ ;  /* 0x00000010101e7c25 */ /* 0x000fe2000f8e00ff */
[----:B------:R-:W-:Y:S02]  /*3f70*/  ISETP.GT.U32.AND.EX P2, PT, R29, R37, PT, P2 ;  /* 0x000000251d00720c */ /* 0x000fe40003f44120 */
[----:B------:R-:W-:Y:S01]  /*3f80*/  IADD3.X R5, PT, PT, R48, -0x1, RZ, P3, !PT ;  /* 0xffffffff30057810 */ /* 0x000fe20001ffe4ff */
[----:B------:R-:W-:Y:S01]  /*3f90*/  IMAD.WIDE.U32 R26, R19, UR14, RZ ;  /* 0x0000000e131a7c25 */ /* 0x000fe2000f8e00ff */
[----:B------:R-:W-:Y:S02]  /*3fa0*/  IADD3 R79, P3, P6, RZ, R4, -R22 ;  /* 0x00000004ff4f7210 */ /* 0x000fe40007e7e816 */
[----:B------:R-:W-:Y:S01]  /*3fb0*/  @P1 SEL R53, R36, R53, !P0 ;  /* 0x0000003524351207 */ /* 0x000fe20004000000 */
[----:B0-----:R-:W-:Y:S01]  /*3fc0*/  IMAD.WIDE.U32 R36, R10, UR22, RZ ;  /* 0x000000160a247c25 */ /* 0x001fe2000f8e00ff */
[----:B------:R-:W-:-:S02]  /*3fd0*/  @P1 SEL R48, R5, R48, !P0 ;  /* 0x0000003005301207 */ /* 0x000fc40004000000 */
[----:B------:R-:W-:Y:S01]  /*3fe0*/  IADD3 R28, P4, PT, R31, R34, RZ ;  /* 0x000000221f1c7210 */ /* 0x000fe20007f9e0ff */
[----:B------:R-:W-:Y:S01]  /*3ff0*/  IMAD.WIDE.U32 R46, R2, UR24, RZ ;  /* 0x00000018022e7c25 */ /* 0x000fe2000f8e00ff */
[----:B------:R-:W-:Y:S02]  /*4000*/  ISETP.GT.U32.AND P1, PT, R6, RZ, PT ;  /* 0x000000ff0600720c */ /* 0x000fe40003f24070 */
[----:B------:R-:W-:Y:S01]  /*4010*/  ISETP.GT.U32.AND P0, PT, R22, RZ, PT ;  /* 0x000000ff1600720c */ /* 0x000fe20003f04070 */
[----:B------:R-:W-:Y:S01]  /*4020*/  IMAD.WIDE.U32 R58, R2, UR40, RZ ;  /* 0x00000028023a7c25 */ /* 0x000fe2000f8e00ff */
[----:B------:R-:W-:Y:S02]  /*4030*/  IADD3.X R86, PT, PT, R22, R41, ~R23, P3, P6 ;  /* 0x0000002916567210 */ /* 0x000fe40001fecc17 */
[----:B------:R-:W-:Y:S02]  /*4040*/  IADD3 R34, P6, PT, R45, 0x1, RZ ;  /* 0x000000012d227810 */ /* 0x000fe40007fde0ff */
[----:B------:R-:W-:Y:S01]  /*4050*/  ISETP.GT.U32.AND P3, PT, R79, R4, PT ;  /* 0x000000044f00720c */ /* 0x000fe20003f64070 */
[----:B------:R-:W-:Y:S01]  /*4060*/  IMAD.WIDE.U32 R4, R15, UR18, RZ ;  /* 0x000000120f047c25 */ /* 0x000fe2000f8e00ff */
[----:B------:R-:W-:-:S02]  /*4070*/  ISETP.GT.U32.AND.EX P1, PT, R7, R6, PT, P1 ;  /* 0x000000060700720c */ /* 0x000fc40003f24110 */
[----:B------:R-:W-:Y:S01]  /*4080*/  ISETP.GT.U32.AND.EX P0, PT, R23, R22, PT, P0 ;  /* 0x000000161700720c */ /* 0x000fe20003f04100 */
[----:B------:R-:W-:Y:S01]  /*4090*/  IMAD.WIDE.U32 R22, R13, UR20, RZ ;  /* 0x000000140d167c25 */ /* 0x000fe2000f8e00ff */
[----:B------:R-:W-:Y:S02]  /*40a0*/  IADD3.X R6, PT, PT, R29, -0x1, RZ, P6, !PT ;  /* 0xffffffff1d067810 */ /* 0x000fe400037fe4ff */
[----:B------:R-:W-:Y:S02]  /*40b0*/  ISETP.GT.U32.AND.EX P3, PT, R86, R41, PT, P3 ;  /* 0x000000295600720c */ /* 0x000fe40003f64130 */
[----:B------:R-:W-:Y:S01]  /*40c0*/  @P2 SEL R45, R34, R45, !P1 ;  /* 0x0000002d222d2207 */ /* 0x000fe20004800000 */
[----:B------:R-:W-:Y:S01]  /*40d0*/  IMAD.WIDE.U32 R40, P6, R12, UR21, R22 ;  /* 0x000000150c287c25 */ /* 0x000fe2000f8c0016 */
[----:B------:R-:W-:Y:S02]  /*40e0*/  @P2 SEL R29, R6, R29, !P1 ;  /* 0x0000001d061d2207 */ /* 0x000fe40004800000 */
[----:B------:R-:W-:Y:S01]  /*40f0*/  IADD3 R27, P5, PT, R27, R24, RZ ;  /* 0x000000181b1b7210 */ /* 0x000fe20007fbe0ff */
[----:B------:R-:W-:-:S04]  /*4100*/  IMAD.WIDE.U32 R38, P1, R14, UR19, R4 ;  /* 0x000000130e267c25 */ /* 0x000fc8000f820004 */
[----:B------:R-:W-:-:S04]  /*4110*/  IMAD.WIDE.U32 R6, R14, UR18, RZ ;  /* 0x000000120e067c25 */ /* 0x000fc8000f8e00ff */
[----:B------:R-:W-:Y:S02]  /*4120*/  IMAD.MOV.U32 R24, RZ, RZ, R35 ;  /* 0x000000ffff187224 */ /* 0x000fe400078e0023 */
[----:B------:R-:W-:Y:S01]  /*4130*/  IMAD.X R35, RZ, RZ, RZ, P1 ;  /* 0x000000ffff237224 */ /* 0x000fe200008e06ff */
[----:B------:R-:W-:Y:S01]  /*4140*/  IADD3 R7, P1, PT, R7, R38, RZ ;  /* 0x0000002607077210 */ /* 0x000fe20007f3e0ff */
[----:B------:R-:W-:Y:S01]  /*4150*/  IMAD.X R23, RZ, RZ, RZ, P6 ;  /* 0x000000ffff177224 */ /* 0x000fe200030e06ff */
[----:B------:R-:W-:Y:S01]  /*4160*/  IADD3 R38, P6, PT, R79, 0x1, RZ ;  /* 0x000000014f267810 */ /* 0x000fe20007fde0ff */
[----:B------:R-:W-:-:S03]  /*4170*/  IMAD.WIDE.U32 R36, P2, R11, UR23, R36 ;  /* 0x000000170b247c25 */ /* 0x000fc6000f840024 */
[----:B------:R-:W-:Y:S01]  /*4180*/  @P3 SEL R79, R38, R79, !P0 ;  /* 0x0000004f264f3207 */ /* 0x000fe20004000000 */
[----:B------:R-:W-:Y:S01]  /*4190*/  IMAD.WIDE.U32.X R32, R18, UR15, R32, P5 ;  /* 0x0000000f12207c25 */ /* 0x000fe2000a8e0420 */
[----:B------:R-:W-:-:S03]  /*41a0*/  IADD3.X R31, PT, PT, R86, -0x1, RZ, P6, !PT ;  /* 0xffffffff561f7810 */ /* 0x000fc600037fe4ff */
[----:B------:R-:W-:Y:S01]  /*41b0*/  IMAD.X R43, RZ, RZ, RZ, P2 ;  /* 0x000000ffff2b7224 */ /* 0x000fe200010e06ff */
[----:B------:R-:W-:Y:S01]  /*41c0*/  IADD3 R38, P2, P6, RZ, R26, -R32 ;  /* 0x0000001aff267210 */ /* 0x000fe20007e5e820 */
[----:B------:R-:W-:Y:S01]  /*41d0*/  IMAD.WIDE.U32.X R24, R17, UR17, R24, P4 ;  /* 0x0000001111187c25 */ /* 0x000fe2000a0e0418 */
[----:B------:R-:W-:Y:S02]  /*41e0*/  @P3 SEL R86, R31, R86, !P0 ;  /* 0x000000561f563207 */ /* 0x000fe40004000000 */
[----:B------:R-:W-:Y:S01]  /*41f0*/  ISETP.GT.U32.AND P0, PT, R38, R26, PT ;  /* 0x0000001a2600720c */ /* 0x000fe20003f04070 */
[----:B------:R-:W-:Y:S01]  /*4200*/  IMAD.WIDE.U32 R46, P3, R3, UR25, R46 ;  /* 0x00000019032e7c25 */ /* 0x000fe2000f86002e */
[-C--:B------:R-:W-:Y:S02]  /*4210*/  IADD3.X R63, PT, PT, R32, R27.reuse, ~R33, P2, P6 ;  /* 0x0000001b203f7210 */ /* 0x080fe400017ecc21 */
[----:B------:R-:W-:Y:S01]  /*4220*/  IADD3 R31, P6, PT, R38, 0x1, RZ ;  /* 0x00000001261f7810 */ /* 0x000fe20007fde0ff */
[----:B------:R-:W-:Y:S01]  /*4230*/  IMAD.MOV.U32 R34, RZ, RZ, R39 ;  /* 0x000000ffff227224 */ /* 0x000fe200078e0027 */
[C---:B------:R-:W-:Y:S01]  /*4240*/  ISETP.GT.U32.AND.EX P0, PT, R63.reuse, R27, PT, P0 ;  /* 0x0000001b3f00720c */ /* 0x040fe20003f04100 */
[----:B------:R-:W-:Y:S01]  /*4250*/  IMAD.X R27, RZ, RZ, RZ, P3 ;  /* 0x000000ffff1b7224 */ /* 0x000fe200018e06ff */
[----:B------:R-:W-:Y:S01]  /*4260*/  IADD3.X R44, PT, PT, R63, -0x1, RZ, P6, !PT ;  /* 0xffffffff3f2c7810 */ /* 0x000fe200037fe4ff */
[----:B------:R-:W-:Y:S01]  /*4270*/  IMAD.WIDE.U32.X R34, R15, UR19, R34, P1 ;  /* 0x000000130f227c25 */ /* 0x000fe200088e0422 */
[----:B------:R-:W-:-:S02]  /*4280*/  ISETP.GT.U32.AND P4, PT, R32, RZ, PT ;  /* 0x000000ff2000720c */ /* 0x000fc40003f84070 */
[----:B------:R-:W-:Y:S01]  /*4290*/  IADD3 R72, P3, P6, RZ, R30, -R24 ;  /* 0x0000001eff487210 */ /* 0x000fe20007e7e818 */
[----:B------:R-:W-:Y:S01]  /*42a0*/  IMAD.WIDE.U32 R4, R12, UR20, RZ ;  /* 0x000000140c047c25 */ /* 0x000fe2000f8e00ff */
[----:B------:R-:W-:Y:S02]  /*42b0*/  ISETP.GT.U32.AND.EX P1, PT, R33, R32, PT, P4 ;  /* 0x000000202100720c */ /* 0x000fe40003f24140 */
[----:B------:R-:W-:Y:S01]  /*42c0*/  IADD3.X R75, PT, PT, R24, R28, ~R25, P3, P6 ;  /* 0x0000001c184b7210 */ /* 0x000fe20001fecc19 */
[----:B------:R-:W-:Y:S01]  /*42d0*/  IMAD.MOV.U32 R22, RZ, RZ, R41 ;  /* 0x000000ffff167224 */ /* 0x000fe200078e0029 */
[----:B------:R-:W-:Y:S01]  /*42e0*/  ISETP.GT.U32.AND P3, PT, R72, R30, PT ;  /* 0x0000001e4800720c */ /* 0x000fe20003f64070 */
[----:B------:R-:W-:Y:S01]  /*42f0*/  IMAD.MOV.U32 R42, RZ, RZ, R37 ;  /* 0x000000ffff2a7224 */ /* 0x000fe200078e0025 */
[----:B------:R-:W-:Y:S01]  /*4300*/  @P0 SEL R38, R31, R38, !P1 ;  /* 0x000000261f260207 */ /* 0x000fe20004800000 */
[----:B------:R-:W-:Y:S01]  /*4310*/  IMAD.WIDE.U32 R30, R8, UR26, RZ ;  /* 0x0000001a081e7c25 */ /* 0x000fe2000f8e00ff */
[----:B------:R-:W-:-:S02]  /*4320*/  @P0 SEL R63, R44, R63, !P1 ;  /* 0x0000003f2c3f0207 */ /* 0x000fc40004800000 */
[C---:B------:R-:W-:Y:S01]  /*4330*/  ISETP.GT.U32.AND.EX P0, PT, R75.reuse, R28, PT, P3 ;  /* 0x0000001c4b00720c */ /* 0x040fe20003f04130 */
[----:B------:R-:W-:Y:S01]  /*4340*/  IMAD.MOV.U32 R26, RZ, RZ, R47 ;  /* 0x000000ffff1a7224 */ /* 0x000fe200078e002f */
[----:B------:R-:W-:Y:S02]  /*4350*/  IADD3 R33, P3, PT, R72, 0x1, RZ ;  /* 0x0000000148217810 */ /* 0x000fe40007f7e0ff */
[----:B------:R-:W-:Y:S02]  /*4360*/  IADD3 R65, P1, P6, RZ, R6, -R34 ;  /* 0x00000006ff417210 */ /* 0x000fe40007e3e822 */
[----:B------:R-:W-:Y:S02]  /*4370*/  IADD3.X R28, PT, PT, R75, -0x1, RZ, P3, !PT ;  /* 0xffffffff4b1c7810 */ /* 0x000fe40001ffe4ff */
[----:B------:R-:W-:Y:S01]  /*4380*/  IADD3 R5, P5, PT, R5, R40, RZ ;  /* 0x0000002805057210 */ /* 0x000fe20007fbe0ff */
[----:B------:R-:W-:Y:S01]  /*4390*/  IMAD.WIDE.U32 R40, R11, UR22, RZ ;  /* 0x000000160b287c25 */ /* 0x000fe2000f8e00ff */
[----:B------:R-:W-:-:S02]  /*43a0*/  IADD3.X R68, PT, PT, R34, R7, ~R35, P1, P6 ;  /* 0x0000000722447210 */ /* 0x000fc40000fecc23 */
[----:B------:R-:W-:Y:S02]  /*43b0*/  ISETP.GT.U32.AND P3, PT, R65, R6, PT ;  /* 0x000000064100720c */ /* 0x000fe40003f64070 */
[----:B------:R-:W-:Y:S02]  /*43c0*/  ISETP.GT.U32.AND P1, PT, R24, RZ, PT ;  /* 0x000000ff1800720c */ /* 0x000fe40003f24070 */
[----:B------:R-:W-:Y:S01]  /*43d0*/  ISETP.GT.U32.AND.EX P3, PT, R68, R7, PT, P3 ;  /* 0x000000074400720c */ /* 0x000fe20003f64130 */
[----:B------:R-:W-:Y:S01]  /*43e0*/  IMAD.WIDE.U32.X R6, R13, UR21, R22, P5 ;  /* 0x000000150d067c25 */ /* 0x000fe2000a8e0416 */
[----:B------:R-:W-:Y:S02]  /*43f0*/  ISETP.GT.U32.AND P6, PT, R34, RZ, PT ;  /* 0x000000ff2200720c */ /* 0x000fe40003fc4070 */
[----:B------:R-:W-:Y:S01]  /*4400*/  ISETP.GT.U32.AND.EX P1, PT, R25, R24, PT, P1 ;  /* 0x000000181900720c */ /* 0x000fe20003f24110 */
[----:B------:R-:W-:Y:S01]  /*4410*/  IMAD.WIDE.U32 R30, P5, R9, UR27, R30 ;  /* 0x0000001b091e7c25 */ /* 0x000fe2000f8a001e */
[----:B------:R-:W-:-:S02]  /*4420*/  ISETP.GT.U32.AND.EX P6, PT, R35, R34, PT, P6 ;  /* 0x000000222300720c */ /* 0x000fc40003fc4160 */
[----:B------:R-:W-:Y:S01]  /*4430*/  @P0 SEL R72, R33, R72, !P1 ;  /* 0x0000004821480207 */ /* 0x000fe20004800000 */
[----:B------:R-:W-:Y:S01]  /*4440*/  IMAD.X R23, RZ, RZ, RZ, P5 ;  /* 0x000000ffff177224 */ /* 0x000fe200028e06ff */
[----:B------:R-:W-:Y:S01]  /*4450*/  IADD3 R34, P5, PT, R65, 0x1, RZ ;  /* 0x0000000141227810 */ /* 0x000fe20007fbe0ff */
[----:B------:R-:W-:Y:S01]  /*4460*/  IMAD.WIDE.U32 R32, R21, UR28, RZ ;  /* 0x0000001c15207c25 */ /* 0x000fe2000f8e00ff */
[----:B------:R-:W-:Y:S02]  /*4470*/  @P0 SEL R75, R28, R75, !P1 ;  /* 0x0000004b1c4b0207 */ /* 0x000fe40004800000 */
[-C--:B------:R-:W-:Y:S01]  /*4480*/  IADD3 R28, P0, P1, RZ, R4.reuse, -R6 ;  /* 0x00000004ff1c7210 */ /* 0x080fe2000791e806 */
[----:B------:R-:W-:Y:S01]  /*4490*/  IMAD.WIDE.U32 R24, R9, UR26, RZ ;  /* 0x0000001a09187c25 */ /* 0x000fe2000f8e00ff */
[----:B------:R-:W-:Y:S02]  /*44a0*/  IADD3.X R35, PT, PT, R68, -0x1, RZ, P5, !PT ;  /* 0xffffffff44237810 */ /* 0x000fe40002ffe4ff */
[----:B------:R-:W-:Y:S01]  /*44b0*/  IADD3.X R51, PT, PT, R6, R5, ~R7, P0, P1 ;  /* 0x0000000506337210 */ /* 0x000fe200007e2c07 */
[----:B------:R-:W-:Y:S01]  /*44c0*/  IMAD.MOV.U32 R22, RZ, RZ, R31 ;  /* 0x000000ffff167224 */ /* 0x000fe200078e001f */
[----:B------:R-:W-:-:S02]  /*44d0*/  ISETP.GT.U32.AND P0, PT, R28, R4, PT ;  /* 0x000000041c00720c */ /* 0x000fc40003f04070 */
[----:B------:R-:W-:Y:S01]  /*44e0*/  IADD3 R39, P2, PT, R41, R36, RZ ;  /* 0x0000002429277210 */ /* 0x000fe20007f5e0ff */
[----:B------:R-:W-:Y:S01]  /*44f0*/  IMAD.WIDE.U32 R36, R3, UR24, RZ ;  /* 0x0000001803247c25 */ /* 0x000fe2000f8e00ff */
[----:B------:R-:W-:Y:S02]  /*4500*/  @P3 SEL R65, R34, R65, !P6 ;  /* 0x0000004122413207 */ /* 0x000fe40007000000 */
[----:B------:R-:W-:Y:S01]  /*4510*/  @P3 SEL R68, R35, R68, !P6 ;  /* 0x0000004423443207 */ /* 0x000fe20007000000 */
[----:B------:R-:W-:Y:S01]  /*4520*/  IMAD.WIDE.U32 R34, R18, UR30, RZ ;  /* 0x0000001e12227c25 */ /* 0x000fe2000f8e00ff */
[----:B------:R-:W-:Y:S02]  /*4530*/  ISETP.GT.U32.AND P3, PT, R6, RZ, PT ;  /* 0x000000ff0600720c */ /* 0x000fe40003f64070 */
[----:B------:R-:W-:Y:S01]  /*4540*/  ISETP.GT.U32.AND.EX P5, PT, R51, R5, PT, P0 ;  /* 0x000000053300720c */ /* 0x000fe20003fa4100 */
[----:B------:R-:W-:Y:S01]  /*4550*/  IMAD.WIDE.U32 R32, P0, R20, UR29, R32 ;  /* 0x0000001d14207c25 */ /* 0x000fe2000f800020 */
[----:B------:R-:W-:-:S02]  /*4560*/  ISETP.GT.U32.AND.EX P3, PT, R7, R6, PT, P3 ;  /* 0x000000060700720c */ /* 0x000fc40003f64130 */
[----:B------:R-:W-:Y:S01]  /*4570*/  IADD3 R41, P4, PT, R37, R46, RZ ;  /* 0x0000002e25297210 */ /* 0x000fe20007f9e0ff */
[----:B------:R-:W-:Y:S01]  /*4580*/  IMAD.WIDE.U32 R6, R20, UR28, RZ ;  /* 0x0000001c14067c25 */ /* 0x000fe2000f8e00ff */
[----:B------:R-:W-:Y:S02]  /*4590*/  IADD3 R37, P6, PT, R28, 0x1, RZ ;  /* 0x000000011c257810 */ /* 0x000fe40007fde0ff */
[----:B------:R-:W-:Y:S01]  /*45a0*/  IADD3 R25, P1, PT, R25, R30, RZ ;  /* 0x0000001e19197210 */ /* 0x000fe20007f3e0ff */
[----:B------:R-:W-:Y:S01]  /*45b0*/  IMAD.X R5, RZ, RZ, RZ, P0 ;  /* 0x000000ffff057224 */ /* 0x000fe200000e06ff */
[----:B------:R-:W-:Y:S01]  /*45c0*/  IADD3.X R44, PT, PT, R51, -0x1, RZ, P6, !PT ;  /* 0xffffffff332c7810 */ /* 0x000fe200037fe4ff */
[----:B------:R-:W-:Y:S01]  /*45d0*/  IMAD.MOV.U32 R4, RZ, RZ, R33 ;  /* 0x000000ffff047224 */ /* 0x000fe200078e0021 */
[----:B------:R-:W-:Y:S01]  /*45e0*/  IADD3 R7, P0, PT, R7, R32, RZ ;  /* 0x0000002007077210 */ /* 0x000fe20007f1e0ff */
[----:B------:R-:W-:Y:S01]  /*45f0*/  IMAD.WIDE.U32 R34, P6, R19, UR31, R34 ;  /* 0x0000001f13227c25 */ /* 0x000fe2000f8c0022 */
[----:B------:R-:W-:-:S02]  /*4600*/  @P5 SEL R28, R37, R28, !P3 ;  /* 0x0000001c251c5207 */ /* 0x000fc40005800000 */
[----:B------:R-:W-:Y:S01]  /*4610*/  @P5 SEL R51, R44, R51, !P3 ;  /* 0x000000332c335207 */ /* 0x000fe20005800000 */
[----:B------:R-:W-:-:S04]  /*4620*/  IMAD.WIDE.U32 R30, R17, UR32, RZ ;  /* 0x00000020111e7c25 */ /* 0x000fc8000f8e00ff */
[----:B------:R-:W-:-:S04]  /*4630*/  IMAD.WIDE.U32 R32, R19, UR30, RZ ;  /* 0x0000001e13207c25 */ /* 0x000fc8000f8e00ff */
[----:B------:R-:W-:Y:S01]  /*4640*/  IMAD.MOV.U32 R60, RZ, RZ, R35 ;  /* 0x000000ffff3c7224 */ /* 0x000fe200078e0023 */
[----:B------:R-:W-:Y:S01]  /*4650*/  IADD3 R33, P3, PT, R33, R34, RZ ;  /* 0x0000002221217210 */ /* 0x000fe20007f7e0ff */
[----:B------:R-:W-:-:S04]  /*4660*/  IMAD.WIDE.U32 R30, P5, R16, UR33, R30 ;  /* 0x00000021101e7c25 */ /* 0x000fc8000f8a001e */
[----:B------:R-:W-:-:S04]  /*4670*/  IMAD.WIDE.U32.X R34, R10, UR23, R42, P2 ;  /* 0x000000170a227c25 */ /* 0x000fc800090e042a */
[----:B------:R-:W-:Y:S01]  /*4680*/  IMAD.WIDE.U32.X R26, R2, UR25, R26, P4 ;  /* 0x00000019021a7c25 */ /* 0x000fe2000a0e041a */
[----:B------:R-:W-:-:S03]  /*4690*/  IADD3 R49, P4, PT, R57, R30, RZ ;  /* 0x0000001e39317210 */ /* 0x000fc60007f9e0ff */
[----:B------:R-:W-:Y:S01]  /*46a0*/  IMAD.X R61, RZ, RZ, RZ, P6 ;  /* 0x000000ffff3d7224 */ /* 0x000fe200030e06ff */
[----:B------:R-:W-:Y:S01]  /*46b0*/  IADD3 R54, P2, P6, RZ, R40, -R34 ;  /* 0x00000028ff367210 */ /* 0x000fe20007e5e822 */
[----:B------:R-:W-:Y:S02]  /*46c0*/  IMAD.X R43, RZ, RZ, RZ, P5 ;  /* 0x000000ffff2b7224 */ /* 0x000fe400028e06ff */
[----:B------:R-:W-:Y:S01]  /*46d0*/  IMAD.WIDE.U32.X R22, R8, UR27, R22, P1 ;  /* 0x0000001b08167c25 */ /* 0x000fe200088e0416 */
[----:B------:R-:W-:Y:S02]  /*46e0*/  IADD3 R30, P1, P5, RZ, R36, -R26 ;  /* 0x00000024ff1e7210 */ /* 0x000fe40007d3e81a */
[----:B------:R-:W-:Y:S01]  /*46f0*/  IADD3.X R37, PT, PT, R34, R39, ~R35, P2, P6 ;  /* 0x0000002722257210 */ /* 0x000fe200017ecc23 */
[----:B------:R-:W-:Y:S01]  /*4700*/  IMAD.MOV.U32 R42, RZ, RZ, R31 ;  /* 0x000000ffff2a7224 */ /* 0x000fe200078e001f */
[----:B------:R-:W-:Y:S01]  /*4710*/  IADD3 R90, P2, P6, RZ, R24, -R22 ;  /* 0x00000018ff5a7210 */ /* 0x000fe20007e5e816 */
[----:B------:R-:W-:Y:S01]  /*4720*/  IMAD.WIDE.U32.X R4, R21, UR29, R4, P0 ;  /* 0x0000001d15047c25 */ /* 0x000fe200080e0404 */
[----:B------:R-:W-:-:S02]  /*4730*/  IADD3.X R31, PT, PT, R26, R41, ~R27, P1, P5 ;  /* 0x000000291a1f7210 */ /* 0x000fc40000feac1b */
[----:B------:R-:W-:Y:S01]  /*4740*/  ISETP.GT.U32.AND P5, PT, R54, R40, PT ;  /* 0x000000283600720c */ /* 0x000fe20003fa4070 */
[----:B------:R-:W-:Y:S01]  /*4750*/  IMAD.WIDE.U32.X R60, R18, UR31, R60, P3 ;  /* 0x0000001f123c7c25 */ /* 0x000fe200098e043c */
[----:B------:R-:W-:Y:S02]  /*4760*/  IADD3.X R88, PT, PT, R22, R25, ~R23, P2, P6 ;  /* 0x0000001916587210 */ /* 0x000fe400017ecc17 */
[----:B------:R-:W-:Y:S01]  /*4770*/  IADD3 R47, P6, PT, R54, 0x1, RZ ;  /* 0x00000001362f7810 */ /* 0x000fe20007fde0ff */
[----:B------:R-:W-:Y:S01]  /*4780*/  IMAD.WIDE.U32.X R42, R17, UR33, R42, P4 ;  /* 0x00000021112a7c25 */ /* 0x000fe2000a0e042a */
[C---:B------:R-:W-:Y:S02]  /*4790*/  ISETP.GT.U32.AND.EX P5, PT, R37.reuse, R39, PT, P5 ;  /* 0x000000272500720c */ /* 0x040fe40003fa4150 */
[----:B------:R-:W-:Y:S02]  /*47a0*/  ISETP.GT.U32.AND P1, PT, R30, R36, PT ;  /* 0x000000241e00720c */ /* 0x000fe40003f24070 */
[----:B------:R-:W-:-:S02]  /*47b0*/  IADD3.X R40, PT, PT, R37, -0x1, RZ, P6, !PT ;  /* 0xffffffff25287810 */ /* 0x000fc400037fe4ff */
[----:B------:R-:W-:Y:S02]  /*47c0*/  ISETP.GT.U32.AND P6, PT, R34, RZ, PT ;  /* 0x000000ff2200720c */ /* 0x000fe40003fc4070 */
[----:B------:R-:W-:Y:S02]  /*47d0*/  IADD3 R39, P2, PT, R30, 0x1, RZ ;  /* 0x000000011e277810 */ /* 0x000fe40007f5e0ff */
[----:B------:R-:W-:Y:S02]  /*47e0*/  ISETP.GT.U32.AND.EX P1, PT, R31, R41, PT, P1 ;  /* 0x000000291f00720c */ /* 0x000fe40003f24110 */
[----:B------:R-:W-:Y:S02]  /*47f0*/  ISETP.GT.U32.AND.EX P6, PT, R35, R34, PT, P6 ;  /* 0x000000222300720c */ /* 0x000fe40003fc4160 */
[----:B------:R-:W-:Y:S02]  /*4800*/  IADD3.X R36, PT, PT, R31, -0x1, RZ, P2, !PT ;  /* 0xffffffff1f247810 */ /* 0x000fe400017fe4ff */
[----:B------:R-:W-:-:S02]  /*4810*/  ISETP.GT.U32.AND P2, PT, R26, RZ, PT ;  /* 0x000000ff1a00720c */ /* 0x000fc40003f44070 */
[----:B------:R-:W-:Y:S02]  /*4820*/  ISETP.GT.U32.AND P0, PT, R90, R24, PT ;  /* 0x000000185a00720c */ /* 0x000fe40003f04070 */
[----:B------:R-:W-:Y:S02]  /*4830*/  @P5 SEL R54, R47, R54, !P6 ;  /* 0x000000362f365207 */ /* 0x000fe40007000000 */
[----:B------:R-:W-:Y:S01]  /*4840*/  @P5 SEL R37, R40, R37, !P6 ;  /* 0x0000002528255207 */ /* 0x000fe20007000000 */
[----:B------:R-:W-:Y:S01]  /*4850*/  IMAD.WIDE.U32 R40, R15, UR34, RZ ;  /* 0x000000220f287c25 */ /* 0x000fe2000f8e00ff */
[----:B------:R-:W-:Y:S02]  /*4860*/  IADD3 R85, P5, P6, RZ, R6, -R4 ;  /* 0x00000006ff557210 */ /* 0x000fe40007ebe804 */
[----:B------:R-:W-:Y:S01]  /*4870*/  ISETP.GT.U32.AND.EX P2, PT, R27, R26, PT, P2 ;  /* 0x0000001a1b00720c */ /* 0x000fe20003f44120 */
[----:B------:R-:W-:Y:S01]  /*4880*/  IMAD.WIDE.U32 R26, R12, UR36, RZ ;  /* 0x000000240c1a7c25 */ /* 0x000fe2000f8e00ff */
[----:B------:R-:W-:-:S02]  /*4890*/  ISETP.GT.U32.AND.EX P0, PT, R88, R25, PT, P0 ;  /* 0x000000195800720c */ /* 0x000fc40003f04100 */
[----:B------:R-:W-:Y:S02]  /*48a0*/  IADD3.X R87, PT, PT, R4, R7, ~R5, P5, P6 ;  /* 0x0000000704577210 */ /* 0x000fe40002fecc05 */
[----:B------:R-:W-:Y:S02]  /*48b0*/  @P1 SEL R30, R39, R30, !P2 ;  /* 0x0000001e271e1207 */ /* 0x000fe40005000000 */
[----:B------:R-:W-:Y:S02]  /*48c0*/  @P1 SEL R31, R36, R31, !P2 ;  /* 0x0000001f241f1207 */ /* 0x000fe40005000000 */
[----:B------:R-:W-:Y:S02]  /*48d0*/  ISETP.GT.U32.AND P5, PT, R85, R6, PT ;  /* 0x000000065500720c */ /* 0x000fe40003fa4070 */
[----:B------:R-:W-:Y:S02]  /*48e0*/  ISETP.GT.U32.AND P1, PT, R22, RZ, PT ;  /* 0x000000ff1600720c */ /* 0x000fe40003f24070 */
[----:B------:R-:W-:-:S02]  /*48f0*/  IADD3 R25, P6, PT, R90, 0x1, RZ ;  /* 0x000000015a197810 */ /* 0x000fc40007fde0ff */
[----:B------:R-:W-:Y:S02]  /*4900*/  ISETP.GT.U32.AND.EX P5, PT, R87, R7, PT, P5 ;  /* 0x000000075700720c */ /* 0x000fe40003fa4150 */
[----:B------:R-:W-:Y:S02]  /*4910*/  ISETP.GT.U32.AND.EX P1, PT, R23, R22, PT, P1 ;  /* 0x000000161700720c */ /* 0x000fe40003f24110 */
[----:B------:R-:W-:Y:S01]  /*4920*/  IADD3.X R7, PT, PT, R88, -0x1, RZ, P6, !PT ;  /* 0xffffffff58077810 */ /* 0x000fe200037fe4ff */
[----:B------:R-:W-:Y:S01]  /*4930*/  IMAD.WIDE.U32 R40, P6, R14, UR35, R40 ;  /* 0x000000230e287c25 */ /* 0x000fe2000f8c0028 */
[----:B------:R-:W-:Y:S02]  /*4940*/  ISETP.GT.U32.AND P2, PT, R4, RZ, PT ;  /* 0x000000ff0400720c */ /* 0x000fe40003f44070 */
[----:B------:R-:W-:Y:S01]  /*4950*/  @P0 SEL R88, R7, R88, !P1 ;  /* 0x0000005807580207 */ /* 0x000fe20004800000 */
[----:B------:R-:W-:Y:S01]  /*4960*/  IMAD.WIDE.U32 R6, R10, UR38, RZ ;  /* 0x000000260a067c25 */ /* 0x000fe2000f8e00ff */
[----:B------:R-:W-:-:S02]  /*4970*/  ISETP.GT.U32.AND.EX P2, PT, R5, R4, PT, P2 ;  /* 0x000000040500720c */ /* 0x000fc40003f44120 */
[----:B------:R-:W-:Y:S01]  /*4980*/  @P0 SEL R90, R25, R90, !P1 ;  /* 0x0000005a195a0207 */ /* 0x000fe20004800000 */
[----:B------:R-:W-:Y:S01]  /*4990*/  IMAD.WIDE.U32 R4, R13, UR36, RZ ;  /* 0x000000240d047c25 */ /* 0x000fe2000f8e00ff */
[----:B------:R-:W-:Y:S02]  /*49a0*/  IADD3 R36, P3, PT, R85, 0x1, RZ ;  /* 0x0000000155247810 */ /* 0x000fe40007f7e0ff */
[----:B------:R-:W-:Y:S01]  /*49b0*/  ISETP.GT.U32.AND P4, PT, R60, RZ, PT ;  /* 0x000000ff3c00720c */ /* 0x000fe20003f84070 */
[----:B------:R-:W-:Y:S01]  /*49c0*/  IMAD.WIDE.U32 R6, P1, R11, UR39, R6 ;  /* 0x000000270b067c25 */ /* 0x000fe2000f820006 */
[----:B------:R-:W-:Y:S02]  /*49d0*/  @P5 SEL R85, R36, R85, !P2 ;  /* 0x0000005524555207 */ /* 0x000fe40005000000 */
[----:B------:R-:W-:Y:S01]  /*49e0*/  IADD3.X R36, PT, PT, R87, -0x1, RZ, P3, !PT ;  /* 0xffffffff57247810 */ /* 0x000fe20001ffe4ff */
[----:B------:R-:W-:Y:S01]  /*49f0*/  IMAD.WIDE.U32 R24, R14, UR34, RZ ;  /* 0x000000220e187c25 */ /* 0x000fe2000f8e00ff */
[----:B------:R-:W-:-:S02]  /*4a00*/  ISETP.GT.U32.AND.EX P4, PT, R61, R60, PT, P4 ;  /* 0x0000003c3d00720c */ /* 0x000fc40003f84140 */
[----:B------:R-:W-:Y:S01]  /*4a10*/  @P5 SEL R87, R36, R87, !P2 ;  /* 0x0000005724575207 */ /* 0x000fe20005000000 */
[----:B------:R-:W-:Y:S01]  /*4a20*/  IMAD.X R47, RZ, RZ, RZ, P1 ;  /* 0x000000ffff2f7224 */ /* 0x000fe200008e06ff */
[----:B------:R-:W-:Y:S01]  /*4a30*/  IADD3 R64, P1, P3, RZ, R32, -R60 ;  /* 0x00000020ff407210 */ /* 0x000fe20007b3e83c */
[----:B------:R-:W-:-:S03]  /*4a40*/  IMAD.WIDE.U32 R4, P0, R12, UR37, R4 ;  /* 0x000000250c047c25 */ /* 0x000fc6000f800004 */
[----:B------:R-:W-:Y:S01]  /*4a50*/  ISETP.GT.U32.AND P2, PT, R64, R32, PT ;  /* 0x000000204000720c */ /* 0x000fe20003f44070 */
[----:B------:R-:W-:Y:S01]  /*4a60*/  IMAD.X R35, RZ, RZ, RZ, P6 ;  /* 0x000000ffff237224 */ /* 0x000fe200030e06ff */
[----:B------:R-:W-:Y:S01]  /*4a70*/  IADD3 R25, P6, PT, R25, R40, RZ ;  /* 0x0000002819197210 */ /* 0x000fe20007fde0ff */
[----:B------:R-:W-:Y:S01]  /*4a80*/  IMAD.X R23, RZ, RZ, RZ, P0 ;  /* 0x000000ffff177224 */ /* 0x000fe200000e06ff */
[-C--:B------:R-:W-:Y:S01]  /*4a90*/  IADD3.X R40, PT, PT, R60, R33.reuse, ~R61, P1, P3 ;  /* 0x000000213c287210 */ /* 0x080fe20000fe6c3d */
[----:B------:R-:W-:Y:S01]  /*4aa0*/  IMAD.MOV.U32 R34, RZ, RZ, R41 ;  /* 0x000000ffff227224 */ /* 0x000fe200078e0029 */
[----:B------:R-:W-:Y:S01]  /*4ab0*/  IADD3 R41, P0, PT, R27, R4, RZ ;  /* 0x000000041b297210 */ /* 0x000fe20007f1e0ff */
[----:B------:R-:W-:Y:S01]  /*4ac0*/  IMAD.MOV.U32 R22, RZ, RZ, R5 ;  /* 0x000000ffff167224 */ /* 0x000fe200078e0005 */
[----:B------:R-:W-:Y:S01]  /*4ad0*/  ISETP.GT.U32.AND.EX P2, PT, R40, R33, PT, P2 ;  /* 0x000000212800720c */ /* 0x000fe20003f44120 */
[----:B------:R-:W-:-:S04]  /*4ae0*/  IMAD.WIDE.U32 R4, R11, UR38, RZ ;  /* 0x000000260b047c25 */ /* 0x000fc8000f8e00ff */
[----:B------:R-:W-:Y:S01]  /*4af0*/  IMAD.WIDE.U32 R58, P3, R3, UR41, R58 ;  /* 0x00000029033a7c25 */ /* 0x000fe2000f86003a */
[----:B------:R-:W-:Y:S02]  /*4b00*/  IADD3 R39, P1, PT, R5, R6, RZ ;  /* 0x0000000605277210 */ /* 0x000fe40007f3e0ff */
[----:B------:R-:W-:Y:S01]  /*4b10*/  IADD3 R5, P5, PT, R64, 0x1, RZ ;  /* 0x0000000140057810 */ /* 0x000fe20007fbe0ff */
[----:B------:R-:W-:Y:S02]  /*4b20*/  IMAD.MOV.U32 R46, RZ, RZ, R7 ;  /* 0x000000ffff2e7224 */ /* 0x000fe400078e0007 */
[----:B------:R-:W-:Y:S01]  /*4b30*/  IMAD.X R7, RZ, RZ, RZ, P3 ;  /* 0x000000ffff077224 */ /* 0x000fe200018e06ff */
[----:B------:R-:W-:Y:S01]  /*4b40*/  IADD3.X R27, PT, PT, R40, -0x1, RZ, P5, !PT ;  /* 0xffffffff281b7810 */ /* 0x000fe20002ffe4ff */
[----:B------:R-:W-:Y:S01]  /*4b50*/  IMAD.WIDE.U32.X R34, R15, UR35, R34, P6 ;  /* 0x000000230f227c25 */ /* 0x000fe2000b0e0422 */
[----:B------:R-:W-:Y:S02]  /*4b60*/  IADD3 R76, P3, P6, RZ, R56, -R42 ;  /* 0x00000038ff4c7210 */ /* 0x000fe40007e7e82a */
[----:B------:R-:W-:Y:S01]  /*4b70*/  @P2 SEL R64, R5, R64, !P4 ;  /* 0x0000004005402207 */ /* 0x000fe20006000000 */
[----:B------:R-:W-:Y:S01]  /*4b80*/  IMAD.WIDE.U32 R32, R3, UR40, RZ ;  /* 0x0000002803207c25 */ /* 0x000fe2000f8e00ff */
[----:B------:R-:W-:-:S02]  /*4b90*/  IADD3.X R70, PT, PT, R42, R49, ~R43, P3, P6 ;  /* 0x000000312a467210 */ /* 0x000fc40001fecc2b */
[----:B------:R-:W-:Y:S01]  /*4ba0*/  ISETP.GT.U32.AND P3, PT, R76, R56, PT ;  /* 0x000000384c00720c */ /* 0x000fe20003f64070 */
[----:B------:R-:W-:Y:S01]  /*4bb0*/  IMAD.MOV.U32 R6, RZ, RZ, R59 ;  /* 0x000000ffff067224 */ /* 0x000fe200078e003b */
[----:B------:R-:W-:Y:S01]  /*4bc0*/  @P2 SEL R40, R27, R40, !P4 ;  /* 0x000000281b282207 */ /* 0x000fe20006000000 */
[----:B------:R-:W-:Y:S01]  /*4bd0*/  IMAD.WIDE.U32.X R22, R13, UR37, R22, P0 ;  /* 0x000000250d167c25 */ /* 0x000fe200080e0416 */
[----:B------:R-:W-:Y:S02]  /*4be0*/  IADD3 R69, P4, P6, RZ, R24, -R34 ;  /* 0x00000018ff457210 */ /* 0x000fe40007e9e822 */
[----:B------:R-:W-:Y:S01]  /*4bf0*/  ISETP.GT.U32.AND.EX P2, PT, R70, R49, PT, P3 ;  /* 0x000000314600720c */ /* 0x000fe20003f44130 */
[----:B------:R-:W-:Y:S01]  /*4c00*/  IMAD.WIDE.U32.X R46, R10, UR39, R46, P1 ;  /* 0x000000270a2e7c25 */ /* 0x000fe200088e042e */
[----:B------:R-:W-:Y:S02]  /*4c10*/  IADD3 R36, P5, PT, R33, R58, RZ ;  /* 0x0000003a21247210 */ /* 0x000fe40007fbe0ff */
[----:B------:R-:W-:Y:S01]  /*4c20*/  IADD3.X R56, PT, PT, R34, R25, ~R35, P4, P6 ;  /* 0x0000001922387210 */ /* 0x000fe200027ecc23 */
[----:B------:R-:W-:Y:S01]  /*4c30*/  IMAD.WIDE.U32 R58, R8, UR42, RZ ;  /* 0x0000002a083a7c25 */ /* 0x000fe2000f8e00ff */
[----:B------:R-:W-:-:S02]  /*4c40*/  IADD3 R5, P6, PT, R76, 0x1, RZ ;  /* 0x000000014c057810 */ /* 0x000fc40007fde0ff */
[----:B------:R-:W-:Y:S01]  /*4c50*/  ISETP.GT.U32.AND P3, PT, R42, RZ, PT ;  /* 0x000000ff2a00720c */ /* 0x000fe20003f64070 */
[----:B------:R-:W-:Y:S01]  /*4c60*/  IMAD.WIDE.U32.X R6, R2, UR41, R6, P5 ;  /* 0x0000002902067c25 */ /* 0x000fe2000a8e0406 */
[----:B------:R-:W-:Y:S02]  /*4c70*/  IADD3.X R27, PT, PT, R70, -0x1, RZ, P6, !PT ;  /* 0xffffffff461b7810 */ /* 0x000fe400037fe4ff */
[----:B------:R-:W-:Y:S01]  /*4c80*/  ISETP.GT.U32.AND.EX P3, PT, R43, R42, PT, P3 ;  /* 0x0000002a2b00720c */ /* 0x000fe20003f64130 */
[----:B------:R-:W-:Y:S01]  /*4c90*/  IMAD.WIDE.U32 R58, P6, R9, UR43, R58 ;  /* 0x0000002b093a7c25 */ /* 0x000fe2000f8c003a */
[----:B------:R-:W-:Y:S02]  /*4ca0*/  ISETP.GT.U32.AND P4, PT, R69, R24, PT ;  /* 0x000000184500720c */ /* 0x000fe40003f84070 */
[----:B------:R-:W-:Y:S01]  /*4cb0*/  @P2 SEL R76, R5, R76, !P3 ;  /* 0x0000004c054c2207 */ /* 0x000fe20005800000 */
[----:B------:R-:W-:Y:S01]  /*4cc0*/  IMAD.X R43, RZ, RZ, RZ, P6 ;  /* 0x000000ffff2b7224 */ /* 0x000fe200030e06ff */
[----:B------:R-:W-:Y:S01]  /*4cd0*/  @P2 SEL R70, R27, R70, !P3 ;  /* 0x000000461b462207 */ /* 0x000fe20005800000 */
[----:B------:R-:W-:Y:S01]  /*4ce0*/  IMAD.MOV.U32 R42, RZ, RZ, R59 ;  /* 0x000000ffff2a7224 */ /* 0x000fe200078e003b */
[----:B------:R-:W-:Y:S01]  /*4cf0*/  ISETP.GT.U32.AND.EX P4, PT, R56, R25, PT, P4 ;  /* 0x000000193800720c */ /* 0x000fe20003f84140 */
[----:B------:R-:W-:Y:S01]  /*4d00*/  IMAD.WIDE.U32 R24, R9, UR42, RZ ;  /* 0x0000002a09187c25 */ /* 0x000fe2000f8e00ff */
[----:B------:R-:W-:-:S02]  /*4d10*/  IADD3 R60, P2, P3, RZ, R26, -R22 ;  /* 0x0000001aff3c7210 */ /* 0x000fc40007b5e816 */
[----:B------:R-:W-:Y:S02]  /*4d20*/  ISETP.GT.U32.AND P6, PT, R34, RZ, PT ;  /* 0x000000ff2200720c */ /* 0x000fe40003fc4070 */
[----:B------:R-:W-:Y:S02]  /*4d30*/  IADD3.X R50, PT, PT, R22, R41, ~R23, P2, P3 ;  /* 0x0000002916327210 */ /* 0x000fe400017e6c17 */
[----:B------:R-:W-:Y:S02]  /*4d40*/  ISETP.GT.U32.AND.EX P6, PT, R35, R34, PT, P6 ;  /* 0x000000222300720c */ /* 0x000fe40003fc4160 */
[----:B------:R-:W-:Y:S02]  /*4d50*/  IADD3 R34, P3, PT, R69, 0x1, RZ ;  /* 0x0000000145227810 */ /* 0x000fe40007f7e0ff */
[----:B------:R-:W-:Y:S01]  /*4d60*/  ISETP.GT.U32.AND P2, PT, R60, R26, PT ;  /* 0x0000001a3c00720c */ /* 0x000fe20003f44070 */
[----:B------:R-:W-:Y:S01]  /*4d70*/  IMAD.WIDE.U32 R26, R21, UR44, RZ ;  /* 0x0000002c151a7c25 */ /* 0x000fe2000f8e00ff */
[----:B------:R-:W-:-:S02]  /*4d80*/  IADD3.X R5, PT, PT, R56, -0x1, RZ, P3, !PT ;  /* 0xffffffff38057810 */ /* 0x000fc40001ffe4ff */
[----:B------:R-:W-:Y:S02]  /*4d90*/  @P4 SEL R69, R34, R69, !P6 ;  /* 0x0000004522454207 */ /* 0x000fe40007000000 */
[----:B------:R-:W-:Y:S01]  /*4da0*/  @P4 SEL R56, R5, R56, !P6 ;  /* 0x0000003805384207 */ /* 0x000fe20007000000 */
[----:B------:R-:W-:Y:S01]  /*4db0*/  IMAD.WIDE.U32 R26, P1, R20, UR45, R26 ;  /* 0x0000002d141a7c25 */ /* 0x000fe2000f82001a */
[----:B------:R-:W-:Y:S02]  /*4dc0*/  ISETP.GT.U32.AND P3, PT, R22, RZ, PT ;  /* 0x000000ff1600720c */ /* 0x000fe40003f64070 */
[----:B------:R-:W-:Y:S01]  /*4dd0*/  IADD3 R52, P4, P6, RZ, R4, -R46 ;  /* 0x00000004ff347210 */ /* 0x000fe20007e9e82e */
[----:B------:R-:W-:Y:S01]  /*4de0*/  IMAD.X R35, RZ, RZ, RZ, P1 ;  /* 0x000000ffff237224 */ /* 0x000fe200008e06ff */
[----:B------:R-:W-:Y:S01]  /*4df0*/  ISETP.GT.U32.AND.EX P2, PT, R50, R41, PT, P2 ;  /* 0x000000293200720c */ /* 0x000fe20003f44120 */
[----:B------:R-:W-:Y:S01]  /*4e00*/  IMAD.MOV.U32 R34, RZ, RZ, R27 ;  /* 0x000000ffff227224 */ /* 0x000fe200078e001b */
[----:B------:R-:W-:Y:S01]  /*4e10*/  ISETP.GT.U32.AND.EX P3, PT, R23, R22, PT, P3 ;  /* 0x000000161700720c */ /* 0x000fe20003f64130 */
[----:B------:R-:W-:Y:S01]  /*4e20*/  IMAD.WIDE.U32 R22, R20, UR44, RZ ;  /* 0x0000002c14167c25 */ /* 0x000fe2000f8e00ff */
[----:B------:R-:W-:-:S02]  /*4e30*/  ISETP.GT.U32.AND P1, PT, R52, R4, PT ;  /* 0x000000043400720c */ /* 0x000fc40003f24070 */
[-C--:B------:R-:W-:Y:S01]  /*4e40*/  IADD3.X R41, PT, PT, R46, R39.reuse, ~R47, P4, P6 ;  /* 0x000000272e297210 */ /* 0x080fe200027ecc2f */
[----:B------:R-:W-:Y:S01]  /*4e50*/  IMAD.WIDE.U32 R4, R18, UR46, RZ ;  /* 0x0000002e12047c25 */ /* 0x000fe2000f8e00ff */
[----:B------:R-:W-:Y:S02]  /*4e60*/  IADD3 R33, P6, PT, R60, 0x1, RZ ;  /* 0x000000013c217810 */ /* 0x000fe40007fde0ff */
[----:B------:R-:W-:Y:S02]  /*4e70*/  ISETP.GT.U32.AND.EX P1, PT, R41, R39, PT, P1 ;  /* 0x000000272900720c */ /* 0x000fe40003f24110 */
[----:B------:R-:W-:Y:S01]  /*4e80*/  IADD3 R23, P4, PT, R23, R26, RZ ;  /* 0x0000001a17177210 */ /* 0x000fe20007f9e0ff */
[----:B------:R-:W-:Y:S01]  /*4e90*/  IMAD.WIDE.U32 R26, R19, UR46, RZ ;  /* 0x0000002e131a7c25 */ /* 0x000fe2000f8e00ff */
[----:B------:R-:W-:Y:S02]  /*4ea0*/  IADD3.X R39, PT, PT, R50, -0x1, RZ, P6, !PT ;  /* 0xffffffff32277810 */ /* 0x000fe400037fe4ff */
[----:B------:R-:W-:Y:S01]  /*4eb0*/  IADD3 R25, P0, PT, R25, R58, RZ ;  /* 0x0000003a19197210 */ /* 0x000fe20007f1e0ff */
[----:B------:R-:W-:Y:S01]  /*4ec0*/  IMAD.WIDE.U32 R4, P6, R19, UR47, R4 ;  /* 0x0000002f13047c25 */ /* 0x000fe2000f8c0004 */
[----:B------:R-:W-:-:S02]  /*4ed0*/  IADD3 R49, P5, PT, R52, 0x1, RZ ;  /* 0x0000000134317810 */ /* 0x000fc40007fbe0ff */
[----:B------:R-:W-:Y:S01]  /*4ee0*/  @P2 SEL R60, R33, R60, !P3 ;  /* 0x0000003c213c2207 */ /* 0x000fe20005800000 */
[----:B------:R-:W-:Y:S01]  /*4ef0*/  IMAD.X R59, RZ, RZ, RZ, P6 ;  /* 0x000000ffff3b7224 */ /* 0x000fe200030e06ff */
[----:B------:R-:W-:Y:S01]  /*4f00*/  @P2 SEL R50, R39, R50, !P3 ;  /* 0x0000003227322207 */ /* 0x000fe20005800000 */
[----:B------:R-:W-:Y:S01]  /*4f10*/  IMAD.MOV.U32 R58, RZ, RZ, R5 ;  /* 0x000000ffff3a7224 */ /* 0x000fe200078e0005 */
[----:B------:R-:W-:Y:S01]  /*4f20*/  ISETP.GT.U32.AND P2, PT, R46, RZ, PT ;  /* 0x000000ff2e00720c */ /* 0x000fe20003f44070 */
[----:B------:R-:W-:Y:S01]  /*4f30*/  IMAD.WIDE.U32.X R34, R21, UR45, R34, P4 ;  /* 0x0000002d15227c25 */ /* 0x000fe2000a0e0422 */
[----:B------:R-:W-:Y:S02]  /*4f40*/  IADD3 R39, P3, PT, R27, R4, RZ ;  /* 0x000000041b277210 */ /* 0x000fe40007f7e0ff */
[----:B------:R-:W-:Y:S01]  /*4f50*/  IADD3.X R44, PT, PT, R41, -0x1, RZ, P5, !PT ;  /* 0xffffffff292c7810 */ /* 0x000fe20002ffe4ff */
[----:B------:R-:W-:Y:S01]  /*4f60*/  IMAD.WIDE.U32.X R4, R8, UR43, R42, P0 ;  /* 0x0000002b08047c25 */ /* 0x000fe200080e042a */
[----:B------:R-:W-:-:S02]  /*4f70*/  IADD3 R33, P5, P6, RZ, R32, -R6 ;  /* 0x00000020ff217210 */ /* 0x000fc40007ebe806 */
[----:B------:R-:W-:Y:S01]  /*4f80*/  ISETP.GT.U32.AND.EX P2, PT, R47, R46, PT, P2 ;  /* 0x0000002e2f00720c */ /* 0x000fe20003f44120 */
[----:B------:R-:W-:Y:S01]  /*4f90*/  IMAD.WIDE.U32.X R58, R18, UR47, R58, P3 ;  /* 0x0000002f123a7c25 */ /* 0x000fe200098e043a */
[----:B------:R-:W-:Y:S02]  /*4fa0*/  IADD3.X R27, PT, PT, R6, R36, ~R7, P5, P6 ;  /* 0x00000024061b7210 */ /* 0x000fe40002fecc07 */
[----:B------:R-:W-:Y:S01]  /*4fb0*/  ISETP.GT.U32.AND P0, PT, R33, R32, PT ;  /* 0x000000202100720c */ /* 0x000fe20003f04070 */
[----:B------:R-:W-:Y:S01]  /*4fc0*/  IMAD.WIDE.U32 R42, R13, UR52, RZ ;  /* 0x000000340d2a7c25 */ /* 0x000fe2000f8e00ff */
[----:B------:R-:W-:Y:S02]  /*4fd0*/  IADD3 R47, P4, P5, RZ, R24, -R4 ;  /* 0x00000018ff2f7210 */ /* 0x000fe40007d9e804 */
[----:B------:R-:W-:Y:S02]  /*4fe0*/  @P1 SEL R52, R49, R52, !P2 ;  /* 0x0000003431341207 */ /* 0x000fe40005000000 */
[----:B------:R-:W-:-:S02]  /*4ff0*/  @P1 SEL R41, R44, R41, !P2 ;  /* 0x000000292c291207 */ /* 0x000fc40005000000 */
[----:B------:R-:W-:Y:S02]  /*5000*/  IADD3 R89, P6, P2, RZ, R22, -R34 ;  /* 0x00000016ff597210 */ /* 0x000fe40007ade822 */
[----:B------:R-:W-:Y:S02]  /*5010*/  ISETP.GT.U32.AND P1, PT, R47, R24, PT ;  /* 0x000000182f00720c */ /* 0x000fe40003f24070 */
[----:B------:R-:W-:Y:S02]  /*5020*/  ISETP.GT.U32.AND.EX P0, PT, R27, R36, PT, P0 ;  /* 0x000000241b00720c */ /* 0x000fe40003f04100 */
[----:B------:R-:W-:Y:S02]  /*5030*/  IADD3.X R46, PT, PT, R4, R25, ~R5, P4, P5 ;  /* 0x00000019042e7210 */ /* 0x000fe400027eac05 */
[----:B------:R-:W-:Y:S02]  /*5040*/  IADD3.X R44, PT, PT, R34, R23, ~R35, P6, P2 ;  /* 0x00000017222c7210 */ /* 0x000fe400037e4c23 */
[----:B------:R-:W-:-:S02]  /*5050*/  ISETP.GT.U32.AND P4, PT, R6, RZ, PT ;  /* 0x000000ff0600720c */ /* 0x000fc40003f84070 */
[----:B------:R-:W-:Y:S02]  /*5060*/  ISETP.GT.U32.AND P2, PT, R4, RZ, PT ;  /* 0x000000ff0400720c */ /* 0x000fe40003f44070 */
[----:B------:R-:W-:Y:S02]  /*5070*/  ISETP.GT.U32.AND.EX P1, PT, R46, R25, PT, P1 ;  /* 0x000000192e00720c */ /* 0x000fe40003f24110 */
[----:B------:R-:W-:Y:S02]  /*5080*/  IADD3 R24, P6, PT, R33, 0x1, RZ ;  /* 0x0000000121187810 */ /* 0x000fe40007fde0ff */
[----:B------:R-:W-:Y:S01]  /*5090*/  ISETP.GT.U32.AND.EX P4, PT, R7, R6, PT, P4 ;  /* 0x000000060700720c */ /* 0x000fe20003f84140 */
[----:B------:R-:W-:Y:S01]  /*50a0*/  IMAD.WIDE.U32 R6, R17, UR48, RZ ;  /* 0x0000003011067c25 */ /* 0x000fe2000f8e00ff */
[----:B------:R-:W-:Y:S02]  /*50b0*/  ISETP.GT.U32.AND.EX P2, PT, R5, R4, PT, P2 ;  /* 0x000000040500720c */ /* 0x000fe40003f44120 */
[----:B------:R-:W-:-:S02]  /*50c0*/  ISETP.GT.U32.AND P5, PT, R89, R22, PT ;  /* 0x000000165900720c */ /* 0x000fc40003fa4070 */
[----:B------:R-:W-:Y:S02]  /*50d0*/  IADD3.X R4, PT, PT, R27, -0x1, RZ, P6, !PT ;  /* 0xffffffff1b047810 */ /* 0x000fe400037fe4ff */
[----:B------:R-:W-:Y:S02]  /*50e0*/  IADD3 R22, P6, PT, R47, 0x1, RZ ;  /* 0x000000012f167810 */ /* 0x000fe40007fde0ff */
[----:B------:R-:W-:Y:S02]  /*50f0*/  ISETP.GT.U32.AND.EX P5, PT, R44, R23, PT, P5 ;  /* 0x000000172c00720c */ /* 0x000fe40003fa4150 */
[----:B------:R-:W-:Y:S01]  /*5100*/  @P0 SEL R33, R24, R33, !P4 ;  /* 0x0000002118210207 */ /* 0x000fe20006000000 */
[----:B------:R-:W-:Y:S01]  /*5110*/  IMAD.WIDE.U32 R24, R16, UR48, RZ ;  /* 0x0000003010187c25 */ /* 0x000fe2000f8e00ff */
[----:B------:R-:W-:Y:S02]  /*5120*/  @P0 SEL R27, R4, R27, !P4 ;  /* 0x0000001b041b0207 */ /* 0x000fe40006000000 */
[----:B------:R-:W-:Y:S01]  /*5130*/  IADD3.X R23, PT, PT, R46, -0x1, RZ, P6, !PT ;  /* 0xffffffff2e177810 */ /* 0x000fe200037fe4ff */
[----:B------:R-:W-:Y:S01]  /*5140*/  IMAD.WIDE.U32 R4, R15, UR50, RZ ;  /* 0x000000320f047c25 */ /* 0x000fe2000f8e00ff */
[----:B------:R-:W-:-:S02]  /*5150*/  IADD3 R78, P4, P6, RZ, R26, -R58 ;  /* 0x0000001aff4e7210 */ /* 0x000fc40007e9e83a */
[----:B------:R-:W-:Y:S01]  /*5160*/  @P1 SEL R46, R23, R46, !P2 ;  /* 0x0000002e172e1207 */ /* 0x000fe20005000000 */
[----:B------:R-:W-:Y:S01]  /*5170*/  IMAD.WIDE.U32 R6, P0, R16, UR49, R6 ;  /* 0x0000003110067c25 */ /* 0x000fe2000f800006 */
[----:B------:R-:W-:Y:S02]  /*5180*/  @P1 SEL R47, R22, R47, !P2 ;  /* 0x0000002f162f1207 */ /* 0x000fe40005000000 */
[----:B------:R-:W-:Y:S01]  /*5190*/  ISETP.GT.U32.AND P2, PT, R78, R26, PT ;  /* 0x0000001a4e00720c */ /* 0x000fe20003f44070 */
[----:B------:R-:W-:Y:S01]  /*51a0*/  IMAD.X R23, RZ, RZ, RZ, P0 ;  /* 0x000000ffff177224 */ /* 0x000fe200000e06ff */
[----:B------:R-:W-:Y:S01]  /*51b0*/  ISETP.GT.U32.AND P0, PT, R34, RZ, PT ;  /* 0x000000ff2200720c */ /* 0x000fe20003f04070 */
[----:B------:R-:W-:Y:S01]  /*51c0*/  IMAD.MOV.U32 R22, RZ, RZ, R7 ;  /* 0x000000ffff167224 */ /* 0x000fe200078e0007 */
[----:B------:R-:W-:Y:S01]  /*51d0*/  IADD3 R25, P1, PT, R25, R6, RZ ;  /* 0x0000000619197210 */ /* 0x000fe20007f3e0ff */
[----:B------:R-:W-:Y:S01]  /*51e0*/  IMAD.WIDE.U32 R4, P3, R14, UR51, R4 ;  /* 0x000000330e047c25 */ /* 0x000fe2000f860004 */
[----:B------:R-:W-:-:S02]  /*51f0*/  IADD3.X R80, PT, PT, R58, R39, ~R59, P4, P6 ;  /* 0x000000273a507210 */ /* 0x000fc400027ecc3b */
[----:B------:R-:W-:Y:S01]  /*5200*/  IADD3 R26, P4, PT, R89, 0x1, RZ ;  /* 0x00000001591a7810 */ /* 0x000fe20007f9e0ff */
[----:B------:R-:W-:Y:S01]  /*5210*/  IMAD.WIDE.U32 R6, R14, UR50, RZ ;  /* 0x000000320e067c25 */ /* 0x000fe2000f8e00ff */
[----:B------:R-:W-:Y:S02]  /*5220*/  ISETP.GT.U32.AND.EX P0, PT, R35, R34, PT, P0 ;  /* 0x000000222300720c */ /* 0x000fe40003f04100 */
[----:B------:R-:W-:Y:S01]  /*5230*/  ISETP.GT.U32.AND.EX P2, PT, R80, R39, PT, P2 ;  /* 0x000000275000720c */ /* 0x000fe20003f44120 */
[----:B------:R-:W-:Y:S01]  /*5240*/  IMAD.X R35, RZ, RZ, RZ, P3 ;  /* 0x000000ffff237224 */ /* 0x000fe200018e06ff */
[----:B------:R-:W-:Y:S01]  /*5250*/  IADD3 R49, P3, PT, R7, R4, RZ ;  /* 0x0000000407317210 */ /* 0x000fe20007f7e0ff */
[----:B------:R-:W-:Y:S01]  /*5260*/  IMAD.WIDE.U32 R42, P6, R12, UR53, R42 ;  /* 0x000000350c2a7c25 */ /* 0x000fe2000f8c002a */
[----:B------:R-:W-:Y:S02]  /*5270*/  IADD3.X R7, PT, PT, R44, -0x1, RZ, P4, !PT ;  /* 0xffffffff2c077810 */ /* 0x000fe400027fe4ff */
[----:B------:R-:W-:Y:S01]  /*5280*/  @P5 SEL R89, R26, R89, !P0 ;  /* 0x000000591a595207 */ /* 0x000fe20004000000 */
[----:B------:R-:W-:Y:S01]  /*5290*/  IMAD.WIDE.U32.X R22, R17, UR49, R22, P1 ;  /* 0x0000003111167c25 */ /* 0x000fe200088e0416 */
[----:B------:R-:W-:-:S02]  /*52a0*/  @P5 SEL R44, R7, R44, !P0 ;  /* 0x0000002c072c5207 */ /* 0x000fc40004000000 */
[----:B------:R-:W-:Y:S01]  /*52b0*/  ISETP.GT.U32.AND P4, PT, R58, RZ, PT ;  /* 0x000000ff3a00720c */ /* 0x000fe20003f84070 */
[----:B------:R-:W-:Y:S01]  /*52c0*/  IMAD.MOV.U32 R34, RZ, RZ, R5 ;  /* 0x000000ffff227224 */ /* 0x000fe200078e0005 */
[----:B------:R-:W-:Y:S01]  /*52d0*/  ISETP.GT.U32.AND P1, PT, R22, RZ, PT ;  /* 0x000000ff1600720c */ /* 0x000fe20003f24070 */
[----:B------:R-:W-:Y:S01]  /*52e0*/  IMAD.WIDE.U32 R4, R12, UR52, RZ ;  /* 0x000000340c047c25 */ /* 0x000fe2000f8e00ff */
[----:B------:R-:W-:Y:S02]  /*52f0*/  ISETP.GT.U32.AND.EX P4, PT, R59, R58, PT, P4 ;  /* 0x0000003a3b00720c */ /* 0x000fe40003f84140 */
[----:B------:R-:W-:Y:S01]  /*5300*/  ISETP.GT.U32.AND.EX P1, PT, R23, R22, PT, P1 ;  /* 0x000000161700720c */ /* 0x000fe20003f24110 */
[----:B------:R-:W-:Y:S01]  /*5310*/  IMAD.X R93, RZ, RZ, RZ, P6 ;  /* 0x000000ffff5d7224 */ /* 0x000fe200030e06ff */
[----:B------:R-:W-:Y:S01]  /*5320*/  IADD3 R61, P0, P6, RZ, R24, -R22 ;  /* 0x00000018ff3d7210 */ /* 0x000fe20007e1e816 */
[----:B------:R-:W-:Y:S01]  /*5330*/  IMAD.WIDE.U32.X R34, R15, UR51, R34, P3 ;  /* 0x000000330f227c25 */ /* 0x000fe200098e0422 */
[----:B------:R-:W-:-:S02]  /*5340*/  IADD3 R32, P5, PT, R5, R42, RZ ;  /* 0x0000002a05207210 */ /* 0x000fc40007fbe0ff */
[----:B------:R-:W-:Y:S01]  /*5350*/  IADD3.X R73, PT, PT, R22, R25, ~R23, P0, P6 ;  /* 0x0000001916497210 */ /* 0x000fe200007ecc17 */
[----:B------:R-:W-:Y:S01]  /*5360*/  IMAD.WIDE.U32 R94, P3, R11, UR55, R94 ;  /* 0x000000370b5e7c25 */ /* 0x000fe2000f86005e */
[----:B------:R-:W-:Y:S02]  /*5370*/  IADD3 R5, P6, PT, R78, 0x1, RZ ;  /* 0x000000014e057810 */ /* 0x000fe40007fde0ff */
[----:B------:R-:W-:Y:S01]  /*5380*/  ISETP.GT.U32.AND P0, PT, R61, R24, PT ;  /* 0x000000183d00720c */ /* 0x000fe20003f04070 */
[----:B------:R-:W-:Y:S01]  /*5390*/  IMAD.WIDE.U32 R58, R2, UR56, RZ ;  /* 0x00000038023a7c25 */ /* 0x000fe2000f8e00ff */
[----:B------:R-:W-:Y:S02]  /*53a0*/  IADD3.X R7, PT, PT, R80, -0x1, RZ, P6, !PT ;  /* 0xffffffff50077810 */ /* 0x000fe400037fe4ff */
[----:B------:R-:W-:Y:S01]  /*53b0*/  @P2 SEL R78, R5, R78, !P4 ;  /* 0x0000004e054e2207 */ /* 0x000fe20006000000 */
[----:B------:R-:W-:Y:S01]  /*53c0*/  IMAD.X R23, RZ, RZ, RZ, P3 ;  /* 0x000000ffff177224 */ /* 0x000fe200018e06ff */
[----:B------:R-:W-:Y:S01]  /*53d0*/  @P2 SEL R80, R7, R80, !P4 ;  /* 0x0000005007502207 */ /* 0x000fe20006000000 */
[----:B------:R-:W-:Y:S01]  /*53e0*/  IMAD.WIDE.U32 R58, P4, R3, UR57, R58 ;  /* 0x00000039033a7c25 */ /* 0x000fe2000f88003a */
[----:B------:R-:W-:-:S02]  /*53f0*/  IADD3 R36, P2, P6, RZ, R6, -R34 ;  /* 0x00000006ff247210 */ /* 0x000fc40007e5e822 */
[----:B------:R-:W-:Y:S01]  /*5400*/  ISETP.GT.U32.AND.EX P0, PT, R73, R25, PT, P0 ;  /* 0x000000194900720c */ /* 0x000fe20003f04100 */
[----:B------:R-:W-:Y:S01]  /*5410*/  IMAD.MOV.U32 R92, RZ, RZ, R43 ;  /* 0x000000ffff5c7224 */ /* 0x000fe200078e002b */
[----:B------:R-:W-:Y:S01]  /*5420*/  ISETP.GT.U32.AND P3, PT, R36, R6, PT ;  /* 0x000000062400720c */ /* 0x000fe20003f64070 */
[----:B------:R-:W-:Y:S01]  /*5430*/  IMAD.WIDE.U32 R6, R3, UR56, RZ ;  /* 0x0000003803067c25 */ /* 0x000fe2000f8e00ff */
[-C--:B------:R-:W-:Y:S02]  /*5440*/  IADD3.X R66, PT, PT, R34, R49.reuse, ~R35, P2, P6 ;  /* 0x0000003122427210 */ /* 0x080fe400017ecc23 */
[----:B------:R-:W-:Y:S01]  /*5450*/  IADD3 R26, P6, PT, R61, 0x1, RZ ;  /* 0x000000013d1a7810 */ /* 0x000fe20007fde0ff */
[----:B------:R-:W-:Y:S01]  /*5460*/  IMAD.WIDE.U32 R24, R11, UR54, RZ ;  /* 0x000000360b187c25 */ /* 0x000fe2000f8e00ff */
[----:B------:R-:W-:Y:S02]  /*5470*/  ISETP.GT.U32.AND.EX P3, PT, R66, R49, PT, P3 ;  /* 0x000000314200720c */ /* 0x000fe40003f64130 */
[----:B------:R-:W-:Y:S01]  /*5480*/  IADD3.X R62, PT, PT, R73, -0x1, RZ, P6, !PT ;  /* 0xffffffff493e7810 */ /* 0x000fe200037fe4ff */
[----:B------:R-:W-:Y:S01]  /*5490*/  IMAD.X R43, RZ, RZ, RZ, P4 ;  /* 0x000000ffff2b7224 */ /* 0x000fe200020e06ff */
[----:B------:R-:W-:Y:S01]  /*54a0*/  IADD3 R57, P4, PT, R7, R58, RZ ;  /* 0x0000003a07397210 */ /* 0x000fe20007f9e0ff */
[----:B------:R-:W-:Y:S01]  /*54b0*/  IMAD.MOV.U32 R42, RZ, RZ, R59 ;  /* 0x000000ffff2a7224 */ /* 0x000fe200078e003b */
[----:B------:R-:W-:Y:S01]  /*54c0*/  IADD3 R39, P2, PT, R25, R94, RZ ;  /* 0x0000005e19277210 */ /* 0x000fe20007f5e0ff */
[----:B------:R-:W-:Y:S01]  /*54d0*/  IMAD.WIDE.U32.X R58, R13, UR53, R92, P5 ;  /* 0x000000350d3a7c25 */ /* 0x000fe2000a8e045c */
[----:B------:R-:W-:-:S02]  /*54e0*/  ISETP.GT.U32.AND P5, PT, R34, RZ, PT ;  /* 0x000000ff2200720c */ /* 0x000fc40003fa4070 */
[----:B------:R-:W-:Y:S01]  /*54f0*/  IADD3 R5, P6, PT, R36, 0x1, RZ ;  /* 0x0000000124057810 */ /* 0x000fe20007fde0ff */
[----:B------:R-:W-:Y:S01]  /*5500*/  IMAD.MOV.U32 R22, RZ, RZ, R95 ;  /* 0x000000ffff167224 */ /* 0x000fe200078e005f */
[----:B------:R-:W-:Y:S01]  /*5510*/  @P0 SEL R61, R26, R61, !P1 ;  /* 0x0000003d1a3d0207 */ /* 0x000fe20004800000 */
[----:B------:R-:W-:Y:S01]  /*5520*/  IMAD.WIDE.U32.X R42, R2, UR57, R42, P4 ;  /* 0x00000039022a7c25 */ /* 0x000fe2000a0e042a */
[----:B------:R-:W-:Y:S02]  /*5530*/  @P0 SEL R73, R62, R73, !P1 ;  /* 0x000000493e490207 */ /* 0x000fe40004800000 */
[----:B------:R-:W-:Y:S01]  /*5540*/  IADD3 R55, P1, P0, RZ, R4, -R58 ;  /* 0x00000004ff377210 */ /* 0x000fe2000783e83a */
[----:B------:R-:W-:Y:S01]  /*5550*/  IMAD.WIDE.U32.X R22, R10, UR55, R22, P2 ;  /* 0x000000370a167c25 */ /* 0x000fe200090e0416 */
[----:B------:R-:W-:Y:S02]  /*5560*/  ISETP.GT.U32.AND.EX P5, PT, R35, R34, PT, P5 ;  /* 0x000000222300720c */ /* 0x000fe40003fa4150 */
[----:B------:R-:W-:-:S02]  /*5570*/  IADD3.X R7, PT, PT, R66, -0x1, RZ, P6, !PT ;  /* 0xffffffff42077810 */ /* 0x000fc400037fe4ff */
[----:B------:R-:W-:Y:S02]  /*5580*/  ISETP.GT.U32.AND P2, PT, R55, R4, PT ;  /* 0x000000043700720c */ /* 0x000fe40003f44070 */
[----:B------:R-:W-:Y:S01]  /*5590*/  @P3 SEL R36, R5, R36, !P5 ;  /* 0x0000002405243207 */ /* 0x000fe20006800000 */
[----:B------:R-:W-:Y:S01]  /*55a0*/  IMAD.WIDE.U32 R4, R8, UR58, RZ ;  /* 0x0000003a08047c25 */ /* 0x000fe2000f8e00ff */
[----:B------:R-:W-:Y:S02]  /*55b0*/  @P3 SEL R66, R7, R66, !P5 ;  /* 0x0000004207423207 */ /* 0x000fe40006800000 */
[----:B------:R-:W-:Y:S02]  /*55c0*/  IADD3 R35, P5, P6, RZ, R24, -R22 ;  /* 0x00000018ff237210 */ /* 0x000fe40007ebe816 */
[----:B------:R-:W-:Y:S01]  /*55d0*/  IADD3.X R49, PT, PT, R58, R32, ~R59, P1, P0 ;  /* 0x000000203a317210 */ /* 0x000fe20000fe0c3b */
[----:B------:R-:W-:Y:S01]  /*55e0*/  IMAD.WIDE.U32 R4, P0, R9, UR59, R4 ;  /* 0x0000003b09047c25 */ /* 0x000fe2000f800004 */
[----:B------:R-:W-:-:S02]  /*55f0*/  ISETP.GT.U32.AND P1, PT, R22, RZ, PT ;  /* 0x000000ff1600720c */ /* 0x000fc40003f24070 */
[----:B------:R-:W-:Y:S02]  /*5600*/  IADD3.X R34, PT, PT, R22, R39, ~R23, P5, P6 ;  /* 0x0000002716227210 */ /* 0x000fe40002fecc17 */
[----:B------:R-:W-:Y:S02]  /*5610*/  IADD3 R26, P5, P6, RZ, R6, -R42 ;  /* 0x00000006ff1a7210 */ /* 0x000fe40007ebe82a */
[----:B------:R-:W-:Y:S02]  /*5620*/  ISETP.GT.U32.AND P3, PT, R58, RZ, PT ;  /* 0x000000ff3a00720c */ /* 0x000fe40003f64070 */
[----:B------:R-:W-:Y:S02]  /*5630*/  ISETP.GT.U32.AND.EX P2, PT, R49, R32, PT, P2 ;  /* 0x000000203100720c */ /* 0x000fe40003f44120 */
[----:B------:R-:W-:Y:S01]  /*5640*/  ISETP.GT.U32.AND.EX P1, PT, R23, R22, PT, P1 ;  /* 0x000000161700720c */ /* 0x000fe20003f24110 */
[----:B------:R-:W-:Y:S01]  /*5650*/  IMAD.X R23, RZ, RZ, RZ, P0 ;  /* 0x000000ffff177224 */ /* 0x000fe200000e06ff */
[----:B------:R-:W-:Y:S01]  /*5660*/  ISETP.GT.U32.AND P0, PT, R26, R6, PT ;  /* 0x000000061a00720c */ /* 0x000fe20003f04070 */
[----:B------:R-:W-:Y:S01]  /*5670*/  IMAD.WIDE.U32 R6, R21, UR60, RZ ;  /* 0x0000003c15067c25 */ /* 0x000fe2000f8e00ff */
[----:B------:R-:W-:-:S02]  /*5680*/  ISETP.GT.U32.AND.EX P3, PT, R59, R58, PT, P3 ;  /* 0x0000003a3b00720c */ /* 0x000fc40003f64130 */
[-C--:B------:R-:W-:Y:S01]  /*5690*/  IADD3.X R32, PT, PT, R42, R57.reuse, ~R43, P5, P6 ;  /* 0x000000392a207210 */ /* 0x080fe20002fecc2b */
[----:B------:R-:W-:Y:S01]  /*56a0*/  IMAD.MOV.U32 R22, RZ, RZ, R5 ;  /* 0x000000ffff167224 */ /* 0x000fe200078e0005 */
[----:B------:R-:W-:Y:S02]  /*56b0*/  IADD3 R58, P6, PT, R55, 0x1, RZ ;  /* 0x00000001373a7810 */ /* 0x000fe40007fde0ff */
[----:B------:R-:W-:Y:S01]  /*56c0*/  ISETP.GT.U32.AND P4, PT, R35, R24, PT ;  /* 0x000000182300720c */ /* 0x000fe20003f84070 */
[----:B------:R-:W-:Y:S01]  /*56d0*/  IMAD.WIDE.U32 R24, R9, UR58, RZ ;  /* 0x0000003a09187c25 */ /* 0x000fe2000f8e00ff */
[----:B------:R-:W-:Y:S02]  /*56e0*/  IADD3.X R62, PT, PT, R49, -0x1, RZ, P6, !PT ;  /* 0xffffffff313e7810 */ /* 0x000fe400037fe4ff */
[----:B------:R-:W-:Y:S01]  /*56f0*/  ISETP.GT.U32.AND.EX P0, PT, R32, R57, PT, P0 ;  /* 0x000000392000720c */ /* 0x000fe20003f04100 */
[----:B------:R-:W-:Y:S01]  /*5700*/  IMAD.WIDE.U32 R6, P6, R20, UR61, R6 ;  /* 0x0000003d14067c25 */ /* 0x000fe2000f8c0006 */
[----:B------:R-:W-:-:S02]  /*5710*/  ISETP.GT.U32.AND.EX P4, PT, R34, R39, PT, P4 ;  /* 0x000000272200720c */ /* 0x000fc40003f84140 */
[----:B------:R-:W-:Y:S01]  /*5720*/  IADD3 R25, P5, PT, R25, R4, RZ ;  /* 0x0000000419197210 */ /* 0x000fe20007fbe0ff */
[----:B------:R-:W-:Y:S01]  /*5730*/  IMAD.WIDE.U32 R4, R20, UR60, RZ ;  /* 0x0000003c14047c25 */ /* 0x000fe2000f8e00ff */
[----:B------:R-:W-:Y:S02]  /*5740*/  @P2 SEL R55, R58, R55, !P3 ;  /* 0x000000373a372207 */ /* 0x000fe40005800000 */
[----:B------:R-:W-:Y:S01]  /*5750*/  @P2 SEL R49, R62, R49, !P3 ;  /* 0x000000313e312207 */ /* 0x000fe20005800000 */
[----:B------:R-:W-:Y:S01]  /*5760*/  IMAD.X R95, RZ, RZ, RZ, P6 ;  /* 0x000000ffff5f7224 */ /* 0x000fe200030e06ff */
[----:B------:R-:W-:Y:S01]  /*5770*/  ISETP.GT.U32.AND P2, PT, R42, RZ, PT ;  /* 0x000000ff2a00720c */ /* 0x000fe20003f44070 */
[----:B------:R-:W-:Y:S01]  /*5780*/  IMAD.MOV.U32 R94, RZ, RZ, R7 ;  /* 0x000000ffff5e7224 */ /* 0x000fe200078e0007 */
[----:B------:R-:W-:Y:S02]  /*5790*/  IADD3 R58, P6, PT, R35, 0x1, RZ ;  /* 0x00000001233a7810 */ /* 0x000fe40007fde0ff */
[----:B------:R-:W-:-:S02]  /*57a0*/  ISETP.GT.U32.AND.EX P2, PT, R43, R42, PT, P2 ;  /* 0x0000002a2b00720c */ /* 0x000fc40003f44120 */
[----:B------:R-:W-:Y:S01]  /*57b0*/  IADD3 R39, P3, PT, R5, R6, RZ ;  /* 0x0000000605277210 */ /* 0x000fe20007f7e0ff */
[----:B------:R-:W-:Y:S01]  /*57c0*/  IMAD.WIDE.U32.X R6, R8, UR59, R22, P5 ;  /* 0x0000003b08067c25 */ /* 0x000fe2000a8e0416 */
[----:B------:R-:W-:Y:S02]  /*57d0*/  IADD3.X R43, PT, PT, R34, -0x1, RZ, P6, !PT ;  /* 0xffffffff222b7810 */ /* 0x000fe400037fe4ff */
[----:B------:R-:W-:Y:S01]  /*57e0*/  IADD3 R5, P6, PT, R26, 0x1, RZ ;  /* 0x000000011a057810 */ /* 0x000fe20007fde0ff */
[----:B------:R-:W-:Y:S01]  /*57f0*/  IMAD.WIDE.U32.X R94, R21, UR61, R94, P3 ;  /* 0x0000003d155e7c25 */ /* 0x000fe200098e045e */
[----:B------:R-:W-:Y:S02]  /*5800*/  @P4 SEL R35, R58, R35, !P1 ;  /* 0x000000233a234207 */ /* 0x000fe40004800000 */
[----:B------:R-:W-:Y:S02]  /*5810*/  @P0 SEL R26, R5, R26, !P2 ;  /* 0x0000001a051a0207 */ /* 0x000fe40005000000 */
[----:B------:R-:W-:-:S02]  /*5820*/  @P4 SEL R34, R43, R34, !P1 ;  /* 0x000000222b224207 */ /* 0x000fc40004800000 */
[----:B------:R-:W-:Y:S02]  /*5830*/  IADD3.X R5, PT, PT, R32, -0x1, RZ, P6, !PT ;  /* 0xffffffff20057810 */ /* 0x000fe400037fe4ff */
[C---:B------:R-:W-:Y:S02]  /*5840*/  ISETP.GT.U32.AND P6, PT, R53.reuse, RZ, PT ;  /* 0x000000ff3500720c */ /* 0x040fe40003fc4070 */
[----:B------:R-:W-:Y:S02]  /*5850*/  IADD3 R58, P4, PT, R53, -0x1, RZ ;  /* 0xffffffff353a7810 */ /* 0x000fe40007f9e0ff */
[----:B------:R-:W-:Y:S02]  /*5860*/  @P0 SEL R32, R5, R32, !P2 ;  /* 0x0000002005200207 */ /* 0x000fe40005000000 */
[----:B------:R-:W-:Y:S01]  /*5870*/  ISETP.GT.U32.AND.EX P2, PT, R48, -0x1, PT, P6 ;  /* 0xffffffff3000780c */ /* 0x000fe20003f44160 */
[----:B------:R-:W-:Y:S01]  /*5880*/  IMAD.X R23, RZ, RZ, R48, P4 ;  /* 0x000000ffff177224 */ /* 0x000fe200020e0630 */
[----:B------:R-:W-:-:S02]  /*5890*/  IADD3 R22, P1, P5, RZ, R24, -R6 ;  /* 0x00000018ff167210 */ /* 0x000fc40007d3e806 */
[C---:B------:R-:W-:Y:S02]  /*58a0*/  IADD3 R42, P6, PT, R45.reuse, -0x1, RZ ;  /* 0xffffffff2d2a7810 */ /* 0x040fe40007fde0ff */
[----:B------:R-:W-:Y:S02]  /*58b0*/  ISETP.GT.U32.AND P4, PT, R45, RZ, PT ;  /* 0x000000ff2d00720c */ /* 0x000fe40003f84070 */
[----:B------:R-:W-:Y:S02]  /*58c0*/  SEL R58, R58, R53, P2 ;  /* 0x000000353a3a7207 */ /* 0x000fe40001000000 */
[----:B------:R-:W-:Y:S01]  /*58d0*/  ISETP.GT.U32.AND P0, PT, R22, R24, PT ;  /* 0x000000181600720c */ /* 0x000fe20003f04070 */
[----:B------:R-:W-:Y:S01]  /*58e0*/  IMAD.X R24, RZ, RZ, R29, P6 ;  /* 0x000000ffff187224 */ /* 0x000fe200030e061d */
[----:B------:R-:W-:Y:S02]  /*58f0*/  SEL R23, R23, R48, P2 ;  /* 0x0000003017177207 */ /* 0x000fe40001000000 */
[----:B------:R-:W-:-:S02]  /*5900*/  ISETP.GT.U32.AND.EX P2, PT, R29, -0x1, PT, P4 ;  /* 0xffffffff1d00780c */ /* 0x000fc40003f44140 */
[C---:B------:R-:W-:Y:S02]  /*5910*/  ISETP.GT.U32.AND P4, PT, R58.reuse, RZ, PT ;  /* 0x000000ff3a00720c */ /* 0x040fe40003f84070 */
[----:B------:R-:W-:Y:S02]  /*5920*/  IADD3 R5, P6, PT, R58, -0x1, RZ ;  /* 0xffffffff3a057810 */ /* 0x000fe40007fde0ff */
[----:B------:R-:W-:Y:S02]  /*5930*/  ISETP.GT.U32.AND.EX P4, PT, R23, -0x1, PT, P4 ;  /* 0xffffffff1700780c */ /* 0x000fe40003f84140 */
[----:B------:R-:W-:Y:S01]  /*5940*/  SEL R43, R24, R29, P2 ;  /* 0x0000001d182b7207 */ /* 0x000fe20001000000 */
[----:B------:R-:W-:Y:S01]  /*5950*/  IMAD.X R48, RZ, RZ, R23, P6 ;  /* 0x000000ffff307224 */ /* 0x000fe200030e0617 */
[----:B------:R-:W-:Y:S02]  /*5960*/  SEL R42, R42, R45, P2 ;  /* 0x0000002d2a2a7207 */ /* 0x000fe40001000000 */
[----:B------:R-:W-:-:S02]  /*5970*/  SEL R29, R5, R58, P4 ;  /* 0x0000003a051d7207 */ /* 0x000fc40002000000 */
[----:B------:R-:W-:Y:S02]  /*5980*/  SEL R48, R48, R23, P4 ;  /* 0x0000001730307207 */ /* 0x000fe40002000000 */
[----:B------:R-:W-:Y:S02]  /*5990*/  IADD3.X R23, PT, PT, R6, R25, ~R7, P1, P5 ;  /* 0x0000001906177210 */ /* 0x000fe40000feac07 */
[----:B------:R-:W-:Y:S02]  /*59a0*/  IADD3 R29, P4, PT, R42, R29, RZ ;  /* 0x0000001d2a1d7210 */ /* 0x000fe40007f9e0ff */
[----:B------:R-:W-:Y:S02]  /*59b0*/  ISETP.GT.U32.AND P2, PT, R6, RZ, PT ;  /* 0x000000ff0600720c */ /* 0x000fe40003f44070 */
[----:B------:R-:W-:Y:S01]  /*59c0*/  ISETP.GT.U32.AND.EX P0, PT, R23, R25, PT, P0 ;  /* 0x000000191700720c */ /* 0x000fe20003f04100 */
[----:B------:R-:W-:Y:S01]  /*59d0*/  IMAD.WIDE.U32 R24, R18, UR62, RZ ;  /* 0x0000003e12187c25 */ /* 0x000fe2000f8e00ff */
[----:B------:R-:W-:-:S02]  /*59e0*/  IADD3 R77, P3, P6, RZ, R4, -R94 ;  /* 0x00000004ff4d7210 */ /* 0x000fc40007e7e85e */
[----:B------:R-:W-:Y:S01]  /*59f0*/  ISETP.GT.U32.AND.EX P2, PT, R7, R6, PT, P2 ;  /* 0x000000060700720c */ /* 0x000fe20003f44120 */
[----:B------:R-:W-:Y:S01]  /*5a00*/  IMAD.X R48, R43, 0x1, R48, P4 ;  /* 0x000000012b307824 */ /* 0x000fe200020e0630 */
[----:B------:R-:W-:Y:S02]  /*5a10*/  IADD3 R45, P5, PT, R22, 0x1, RZ ;  /* 0x00000001162d7810 */ /* 0x000fe40007fbe0ff */
[----:B------:R-:W-:Y:S02]  /*5a20*/  IADD3 R6, P4, PT, R29, -0x1, RZ ;  /* 0xffffffff1d067810 */ /* 0x000fe40007f9e0ff */
[----:B------:R-:W-:Y:S01]  /*5a30*/  ISETP.GT.U32.AND P1, PT, R77, R4, PT ;  /* 0x000000044d00720c */ /* 0x000fe20003f24070 */
[----:B------:R-:W-:Y:S01]  /*5a40*/  IMAD.WIDE.U32 R4, R19, UR62, RZ ;  /* 0x0000003e13047c25 */ /* 0x000fe2000f8e00ff */
[----:B------:R-:W-:Y:S02]  /*5a50*/  IADD3.X R58, PT, PT, R23, -0x1, RZ, P5, !PT ;  /* 0xffffffff173a7810 */ /* 0x000fe40002ffe4ff */
[----:B------:R-:W-:Y:S01]  /*5a60*/  @P0 SEL R22, R45, R22, !P2 ;  /* 0x000000162d160207 */ /* 0x000fe20005000000 */
[----:B------:R-:W-:Y:S01]  /*5a70*/  IMAD.WIDE.U32 R24, P5, R19, UR63, R24 ;  /* 0x0000003f13187c25 */ /* 0x000fe2000f8a0018 */
[----:B------:R-:W-:-:S02]  /*5a80*/  @P0 SEL R23, R58, R23, !P2 ;  /* 0x000000173a170207 */ /* 0x000fc40005000000 */
[----:B------:R-:W-:Y:S01]  /*5a90*/  IADD3.X R81, PT, PT, R94, R39, ~R95, P3, P6 ;  /* 0x000000275e517210 */ /* 0x000fe20001fecc5f */
[----:B------:R-:W-:Y:S01]  /*5aa0*/  IMAD.X R7, RZ, RZ, R48, P4 ;  /* 0x000000ffff077224 */ /* 0x000fe200020e0630 */
[----:B------:R-:W-:Y:S01]  /*5ab0*/  ISETP.GE.U32.AND P4, PT, R29, R42, PT ;  /* 0x0000002a1d00720c */ /* 0x000fe20003f86070 */
[----:B------:R-:W-:Y:S01]  /*5ac0*/  IMAD.X R93, RZ, RZ, RZ, P5 ;  /* 0x000000ffff5d7224 */ /* 0x000fe200028e06ff */
[----:B------:R-:W-:Y:S01]  /*5ad0*/  IADD3 R42, P5, PT, R5, R24, RZ ;  /* 0x00000018052a7210 */ /* 0x000fe20007fbe0ff */
[----:B------:R-:W-:Y:S01]  /*5ae0*/  IMAD.MOV.U32 R92, RZ, RZ, R25 ;  /* 0x000000ffff5c7224 */ /* 0x000fe200078e0019 */
[----:B------:R-:W-:Y:S01]  /*5af0*/  ISETP.GE.U32.AND.EX P4, PT, R48, R43, PT, P4 ;  /* 0x0000002b3000720c */ /* 0x000fe20003f86140 */
[----:B------:R-:W-:Y:S01]  /*5b00*/  IMAD.WIDE.U32 R96, P2, R16, UR65, R96 ;  /* 0x0000004110607c25 */ /* 0x000fe2000f840060 */
[----:B------:R-:W-:-:S03]  /*5b10*/  ISETP.GT.U32.AND.EX P1, PT, R81, R39, PT, P1 ;  /* 0x000000275100720c */ /* 0x000fc60003f24110 */
[----:B------:R-:W-:Y:S01]  /*5b20*/  IMAD.WIDE.U32.X R92, R18, UR63, R92, P5 ;  /* 0x0000003f125c7c25 */ /* 0x000fe2000a8e045c */
[----:B------:R-:W-:-:S03]  /*5b30*/  ISETP.GT.U32.AND P5, PT, R29, RZ, PT ;  /* 0x000000ff1d00720c */ /* 0x000fc60003fa4070 */
[----:B------:R-:W-:Y:S01]  /*5b40*/  IMAD.WIDE.U32 R24, R16, UR64, RZ ;  /* 0x0000004010187c25 */ /* 0x000fe2000f8e00ff */
[----:B------:R-:W-:Y:S02]  /*5b50*/  ISETP.GT.U32.AND.EX P5, PT, R48, -0x1, PT, P5 ;  /* 0xffffffff3000780c */ /* 0x000fe40003fa4150 */
[----:B------:R-:W-:Y:S01]  /*5b60*/  ISETP.GT.U32.AND P3, PT, R92, RZ, PT ;  /* 0x000000ff5c00720c */ /* 0x000fe20003f64070 */
[----:B------:R-:W-:Y:S01]  /*5b70*/  IMAD.X R5, RZ, RZ, RZ, P2 ;  /* 0x000000ffff057224 */ /* 0x000fe200010e06ff */
[----:B------:R-:W-:Y:S02]  /*5b80*/  @P4 SEL R6, R6, R29, P5 ;  /* 0x0000001d06064207 */ /* 0x000fe40002800000 */
[----:B------:R-:W-:Y:S02]  /*5b90*/  @P4 SEL R7, R7, R48, P5 ;  /* 0x0000003007074207 */ /* 0x000fe40002800000 */
[----:B------:R-:W-:Y:S02]  /*5ba0*/  IADD3 R58, P4, P5, RZ, R4, -R92 ;  /* 0x00000004ff3a7210 */ /* 0x000fe40007d9e85c */
[----:B------:R-:W-:-:S02]  /*5bb0*/  IADD3 R29, P2, PT, R25, R96, RZ ;  /* 0x00000060191d7210 */ /* 0x000fc40007f5e0ff */
[----:B------:R-:W-:Y:S01]  /*5bc0*/  ISETP.GT.U32.AND P0, PT, R58, R4, PT ;  /* 0x000000043a00720c */ /* 0x000fe20003f04070 */
[----:B------:R-:W-:Y:S01]  /*5bd0*/  IMAD.MOV.U32 R4, RZ, RZ, R97 ;  /* 0x000000ffff047224 */ /* 0x000fe200078e0061 */
[----:B------:R-:W-:Y:S02]  /*5be0*/  IADD3.X R71, PT, PT, R92, R42, ~R93, P4, P5 ;  /* 0x0000002a5c477210 */ /* 0x000fe400027eac5d */
[----:B------:R-:W-:Y:S01]  /*5bf0*/  ISETP.GT.U32.AND.EX P3, PT, R93, R92, PT, P3 ;  /* 0x0000005c5d00720c */ /* 0x000fe20003f64130 */
[----:B------:R-:W-:Y:S01]  /*5c00*/  IMAD.WIDE.U32.X R4, R17, UR65, R4, P2 ;  /* 0x0000004111047c25 */ /* 0x000fe200090e0404 */
[----:B------:R-:W-:Y:S02]  /*5c10*/  ISETP.GT.U32.AND P2, PT, R94, RZ, PT ;  /* 0x000000ff5e00720c */ /* 0x000fe40003f44070 */
[----:B------:R-:W-:Y:S01]  /*5c20*/  ISETP.GT.U32.AND.EX P0, PT, R71, R42, PT, P0 ;  /* 0x0000002a4700720c */ /* 0x000fe20003f04100 */
[----:B------:R-:W-:Y:S01]  /*5c30*/  IMAD.WIDE.U32 R92, R15, UR66, RZ ;  /* 0x000000420f5c7c25 */ /* 0x000fe2000f8e00ff */
[----:B------:R-:W-:-:S02]  /*5c40*/  IADD3 R74, P4, P5, RZ, R24, -R4 ;  /* 0x00000018ff4a7210 */ /* 0x000fc40007d9e804 */
[----:B------:R-:W-:Y:S02]  /*5c50*/  ISETP.GT.U32.AND.EX P2, PT, R95, R94, PT, P2 ;  /* 0x0000005e5f00720c */ /* 0x000fe40003f44120 */
[----:B------:R-:W-:Y:S02]  /*5c60*/  IADD3.X R48, PT, PT, R4, R29, ~R5, P4, P5 ;  /* 0x0000001d04307210 */ /* 0x000fe400027eac05 */
[----:B------:R-:W-:Y:S02]  /*5c70*/  IADD3 R62, P5, PT, R77, 0x1, RZ ;  /* 0x000000014d3e7810 */ /* 0x000fe40007fbe0ff */
[----:B------:R-:W-:Y:S01]  /*5c80*/  ISETP.GT.U32.AND P6, PT, R74, R24, PT ;  /* 0x000000184a00720c */ /* 0x000fe20003fc4070 */
[----:B------:R-:W-:Y:S01]  /*5c90*/  IMAD.WIDE.U32 R24, R14, UR66, RZ ;  /* 0x000000420e187c25 */ /* 0x000fe2000f8e00ff */
[----:B------:R-:W-:Y:S02]  /*5ca0*/  ISETP.GT.U32.AND P4, PT, R4, RZ, PT ;  /* 0x000000ff0400720c */ /* 0x000fe40003f84070 */
[----:B------:R-:W-:Y:S01]  /*5cb0*/  IADD3.X R94, PT, PT, R81, -0x1, RZ, P5, !PT ;  /* 0xffffffff515e7810 */ /* 0x000fe20002ffe4ff */
[----:B------:R-:W-:Y:S01]  /*5cc0*/  IMAD.WIDE.U32 R92, P5, R14, UR67, R92 ;  /* 0x000000430e5c7c25 */ /* 0x000fe2000f8a005c */
[----:B------:R-:W-:-:S02]  /*5cd0*/  ISETP.GT.U32.AND.EX P4, PT, R5, R4, PT, P4 ;  /* 0x000000040500720c */ /* 0x000fc40003f84140 */
[----:B------:R-:W-:Y:S01]  /*5ce0*/  @P1 SEL R77, R62, R77, !P2 ;  /* 0x0000004d3e4d1207 */ /* 0x000fe20005000000 */
[----:B------:R-:W-:Y:S01]  /*5cf0*/  IMAD.X R5, RZ, RZ, RZ, P5 ;  /* 0x000000ffff057224 */ /* 0x000fe200028e06ff */
[----:B------:R-:W-:Y:S01]  /*5d00*/  IADD3 R43, P5, PT, R25, R92, RZ ;  /* 0x0000005c192b7210 */ /* 0x000fe20007fbe0ff */
[----:B------:R-:W-:Y:S01]  /*5d10*/  IMAD.MOV.U32 R4, RZ, RZ, R93 ;  /* 0x000000ffff047224 */ /* 0x000fe200078e005d */
[----:B------:R-:W-:Y:S01]  /*5d20*/  @P1 SEL R81, R94, R81, !P2 ;  /* 0x000000515e511207 */ /* 0x000fe20005000000 */
[----:B------:R-:W-:Y:S01]  /*5d30*/  IMAD.WIDE.U32 R92, R13, UR68, RZ ;  /* 0x000000440d5c7c25 */ /* 0x000fe2000f8e00ff */
[----:B------:R-:W-:-:S03]  /*5d40*/  ISETP.GT.U32.AND.EX P6, PT, R48, R29, PT, P6 ;  /* 0x0000001d3000720c */ /* 0x000fc60003fc4160 */
[----:B------:R-:W-:-:S03]  /*5d50*/  IMAD.WIDE.U32.X R4, R15, UR67, R4, P5 ;  /* 0x000000430f047c25 */ /* 0x000fc6000a8e0404 */
[----:B------:R-:W-:-:S04]  /*5d60*/  IADD3 R67, P2, P5, RZ, R24, -R4 ;  /* 0x00000018ff437210 */ /* 0x000fc80007d5e804 */
        /* <DEDUP_REMOVED lines=17> */
[C---:B------:R-:W-:Y:S01]  /*5e80*/  IADD3.X R57, PT, PT, R4.reuse, R42, ~R5, P0, P5 ;  /* 0x0000002a04397210 */ /* 0x040fe200007eac05 */
[----:B------:R-:W-:Y:S01]  /*5e90*/  IMAD.WIDE.U32 R92, P5, R11, UR71, R92 ;  /* 0x000000470b5c7c25 */ /* 0x000fe2000f8a005c */
[----:B------:R-:W-:Y:S02]  /*5ea0*/  ISETP.GT.U32.AND P0, PT, R4, RZ, PT ;  /* 0x000000ff0400720c */ /* 0x000fe40003f04070 */
[----:B------:R-:W-:Y:S02]  /*5eb0*/  ISETP.GT.U32.AND P3, PT, R59, R24, PT ;  /* 0x000000183b00720c */ /* 0x000fe40003f64070 */
[----:B------:R-:W-:Y:S01]  /*5ec0*/  ISETP.GT.U32.AND.EX P0, PT, R5, R4, PT, P0 ;  /* 0x000000040500720c */ /* 0x000fe20003f04100 */
[----:B------:R-:W-:Y:S01]  /*5ed0*/  IMAD.X R5, RZ, RZ, RZ, P5 ;  /* 0x000000ffff057224 */ /* 0x000fe200028e06ff */
[----:B------:R-:W-:Y:S01]  /*5ee0*/  IADD3 R25, P5, PT, R74, 0x1, RZ ;  /* 0x000000014a197810 */ /* 0x000fe20007fbe0ff */
[----:B------:R-:W-:Y:S01]  /*5ef0*/  IMAD.MOV.U32 R4, RZ, RZ, R93 ;  /* 0x000000ffff047224 */ /* 0x000fe200078e005d */
[----:B------:R-:W-:-:S02]  /*5f00*/  ISETP.GT.U32.AND.EX P3, PT, R57, R42, PT, P3 ;  /* 0x0000002a3900720c */ /* 0x000fc40003f64130 */
[----:B------:R-:W-:Y:S01]  /*5f10*/  @P6 SEL R74, R25, R74, !P4 ;  /* 0x0000004a194a6207 */ /* 0x000fe20006000000 */
[----:B------:R-:W-:Y:S01]  /*5f20*/  IMAD.WIDE.U32 R24, R11, UR70, RZ ;  /* 0x000000460b187c25 */ /* 0x000fe2000f8e00ff */
[----:B------:R-:W-:-:S04]  /*5f30*/  IADD3.X R39, PT, PT, R48, -0x1, RZ, P5, !PT ;  /* 0xffffffff30277810 */ /* 0x000fc80002ffe4ff */
[----:B------:R-:W-:Y:S02]  /*5f40*/  IADD3 R29, P5, PT, R25, R92, RZ ;  /* 0x0000005c191d7210 */ /* 0x000fe40007fbe0ff */
[----:B------:R-:W-:-:S03]  /*5f50*/  @P6 SEL R48, R39, R48, !P4 ;  /* 0x0000003027306207 */ /* 0x000fc60006000000 */
[----:B------:R-:W-:-:S03]  /*5f60*/  IMAD.WIDE.U32.X R4, R10, UR71, R4, P5 ;  /* 0x000000470a047c25 */ /* 0x000fc6000a8e0404 */
[----:B------:R-:W-:-:S04]  /*5f70*/  IADD3 R53, P4, P6, RZ, R24, -R4 ;  /* 0x00000018ff357210 */ /* 0x000fc80007e9e804 */
[----:B------:R-:W-:Y:S01]  /*5f80*/  ISETP.GT.U32.AND P5, PT, R53, R24, PT ;  /* 0x000000183500720c */ /* 0x000fe20003fa4070 */
[----:B------:R-:W-:Y:S01]  /*5f90*/  IMAD.WIDE.U32 R24, R2, UR72, RZ ;  /* 0x0000004802187c25 */ /* 0x000fe2000f8e00ff */
[CC--:B------:R-:W-:Y:S02]  /*5fa0*/  IADD3.X R39, PT, PT, R4.reuse, R29.reuse, ~R5, P4, P6 ;  /* 0x0000001d04277210 */ /* 0x0c0fe400027ecc05 */
[----:B------:R-:W-:Y:S02]  /*5fb0*/  ISETP.GT.U32.AND P4, PT, R4, RZ, PT ;  /* 0x000000ff0400720c */ /* 0x000fe40003f84070 */
[----:B------:R-:W-:Y:S01]  /*5fc0*/  ISETP.GT.U32.AND.EX P5, PT, R39, R29, PT, P5 ;  /* 0x0000001d2700720c */ /* 0x000fe20003fa4150 */
[----:B------:R-:W-:Y:S01]  /*5fd0*/  IMAD.WIDE.U32 R24, P6, R3, UR73, R24 ;  /* 0x0000004903187c25 */ /* 0x000fe2000f8c0018 */
[----:B------:R-:W-:-:S03]  /*5fe0*/  ISETP.GT.U32.AND.EX P4, PT, R5, R4, PT, P4 ;  /* 0x000000040500720c */ /* 0x000fc60003f84140 */
[----:B------:R-:W-:Y:S01]  /*5ff0*/  IMAD.X R43, RZ, RZ, RZ, P6 ;  /* 0x000000ffff2b7224 */ /* 0x000fe200030e06ff */
[----:B------:R-:W-:Y:S01]  /*6000*/  IADD3 R4, P6, PT, R67, 0x1, RZ ;  /* 0x0000000143047810 */ /* 0x000fe20007fde0ff */
[----:B------:R-:W-:-:S03]  /*6010*/  IMAD.MOV.U32 R42, RZ, RZ, R25 ;  /* 0x000000ffff2a7224 */ /* 0x000fc600078e0019 */
[----:B------:R-:W-:Y:S01]  /*6020*/  @P1 SEL R67, R4, R67, !P2 ;  /* 0x0000004304431207 */ /* 0x000fe20005000000 */
[----:B------:R-:W-:Y:S01]  /*6030*/  IMAD.WIDE.U32 R4, R3, UR72, RZ ;  /* 0x0000004803047c25 */ /* 0x000fe2000f8e00ff */
[----:B------:R-:W-:-:S04]  /*6040*/  IADD3.X R25, PT, PT, R62, -0x1, RZ, P6, !PT ;  /* 0xffffffff3e197810 */ /* 0x000fc800037fe4ff */
[----:B------:R-:W-:Y:S02]  /*6050*/  IADD3 R45, P6, PT, R5, R24, RZ ;  /* 0x00000018052d7210 */ /* 0x000fe40007fde0ff */
[----:B------:R-:W-:Y:S02]  /*6060*/  @P1 SEL R62, R25, R62, !P2 ;  /* 0x0000003e193e1207 */ /* 0x000fe40005000000 */
[----:B------:R-:W-:Y:S01]  /*6070*/  IADD3 R24, P1, PT, R59, 0x1, RZ ;  /* 0x000000013b187810 */ /* 0x000fe20007f3e0ff */
[----:B------:R-:W-:-:S03]  /*6080*/  IMAD.WIDE.U32.X R42, R2, UR73, R42, P6 ;  /* 0x00000049022a7c25 */ /* 0x000fc6000b0e042a */
[----:B------:R-:W-:Y:S02]  /*6090*/  @P3 SEL R59, R24, R59, !P0 ;  /* 0x0000003b183b3207 */ /* 0x000fe40004000000 */
[-C--:B------:R-:W-:Y:S02]  /*60a0*/  IADD3 R29, P6, P2, RZ, R4.reuse, -R42 ;  /* 0x00000004ff1d7210 */ /* 0x080fe40007ade82a */
[----:B------:R-:W-:Y:S02]  /*60b0*/  IADD3.X R24, PT, PT, R57, -0x1, RZ, P1, !PT ;  /* 0xffffffff39187810 */ /* 0x000fe40000ffe4ff */
[----:B------:R-:W-:Y:S02]  /*60c0*/  ISETP.GT.U32.AND P1, PT, R29, R4, PT ;  /* 0x000000041d00720c */ /* 0x000fe40003f24070 */
[----:B------:R-:W-:Y:S02]  /*60d0*/  @P3 SEL R57, R24, R57, !P0 ;  /* 0x0000003918393207 */ /* 0x000fe40004000000 */
[----:B------:R-:W-:-:S02]  /*60e0*/  IADD3 R4, P3, PT, R53, 0x1, RZ ;  /* 0x0000000135047810 */ /* 0x000fc40007f7e0ff */
[----:B------:R-:W-:Y:S02]  /*60f0*/  ISETP.GT.U32.AND P0, PT, R79, RZ, PT ;  /* 0x000000ff4f00720c */ /* 0x000fe40003f04070 */
[----:B------:R-:W-:Y:S02]  /*6100*/  @P5 SEL R53, R4, R53, !P4 ;  /* 0x0000003504355207 */ /* 0x000fe40006000000 */
[----:B------:R-:W-:Y:S02]  /*6110*/  IADD3.X R4, PT, PT, R39, -0x1, RZ, P3, !PT ;  /* 0xffffffff27047810 */ /* 0x000fe40001ffe4ff */
[----:B------:R-:W-:Y:S02]  /*6120*/  ISETP.GT.U32.AND.EX P0, PT, R86, -0x1, PT, P0 ;  /* 0xffffffff5600780c */ /* 0x000fe40003f04100 */
[----:B------:R-:W-:Y:S02]  /*6130*/  @P5 SEL R39, R4, R39, !P4 ;  /* 0x0000002704275207 */ /* 0x000fe40006000000 */
[----:B------:R-:W-:-:S02]  /*6140*/  IADD3 R24, P4, PT, R79, -0x1, RZ ;  /* 0xffffffff4f187810 */ /* 0x000fc40007f9e0ff */
[----:B------:R-:W-:Y:S02]  /*6150*/  ISETP.GT.U32.AND P3, PT, R38, RZ, PT ;  /* 0x000000ff2600720c */ /* 0x000fe40003f64070 */
[----:B------:R-:W-:Y:S01]  /*6160*/  SEL R24, R24, R79, P0 ;  /* 0x0000004f18187207 */ /* 0x000fe20000000000 */
[----:B------:R-:W-:Y:S01]  /*6170*/  IMAD.X R5, RZ, RZ, R86, P4 ;  /* 0x000000ffff057224 */ /* 0x000fe200020e0656 */
[----:B------:R-:W-:Y:S02]  /*6180*/  ISETP.GT.U32.AND.EX P3, PT, R63, -0x1, PT, P3 ;  /* 0xffffffff3f00780c */ /* 0x000fe40003f64130 */
[C---:B------:R-:W-:Y:S02]  /*6190*/  IADD3 R79, P4, PT, R24.reuse, -0x1, RZ ;  /* 0xffffffff184f7810 */ /* 0x040fe40007f9e0ff */
[----:B------:R-:W-:Y:S02]  /*61a0*/  SEL R86, R5, R86, P0 ;  /* 0x0000005605567207 */ /* 0x000fe40000000000 */
[----:B------:R-:W-:-:S02]  /*61b0*/  ISETP.GT.U32.AND P0, PT, R24, RZ, PT ;  /* 0x000000ff1800720c */ /* 0x000fc40003f04070 */
[----:B------:R-:W-:Y:S02]  /*61c0*/  IADD3 R5, P5, PT, R38, -0x1, RZ ;  /* 0xffffffff26057810 */ /* 0x000fe40007fbe0ff */
[----:B------:R-:W-:Y:S02]  /*61d0*/  ISETP.GT.U32.AND.EX P0, PT, R86, -0x1, PT, P0 ;  /* 0xffffffff5600780c */ /* 0x000fe40003f04100 */
[----:B------:R-:W-:Y:S02]  /*61e0*/  SEL R4, R5, R38, P3 ;  /* 0x0000002605047207 */ /* 0x000fe40001800000 */
[----:B------:R-:W-:Y:S02]  /*61f0*/  SEL R79, R79, R24, P0 ;  /* 0x000000184f4f7207 */ /* 0x000fe40000000000 */
[----:B------:R-:W-:Y:S02]  /*6200*/  IADD3.X R38, PT, PT, R42, R45, ~R43, P6, P2 ;  /* 0x0000002d2a267210 */ /* 0x000fe400037e4c2b */
[----:B------:R-:W-:-:S02]  /*6210*/  IADD3 R79, P6, PT, R4, R79, RZ ;  /* 0x0000004f044f7210 */ /* 0x000fc40007fde0ff */
[----:B------:R-:W-:Y:S02]  /*6220*/  ISETP.GT.U32.AND.EX P1, PT, R38, R45, PT, P1 ;  /* 0x0000002d2600720c */ /* 0x000fe40003f24110 */
[----:B------:R-:W-:Y:S01]  /*6230*/  ISETP.GE.U32.AND P2, PT, R79, R4, PT ;  /* 0x000000044f00720c */ /* 0x000fe20003f46070 */
[----:B------:R-:W-:Y:S01]  /*6240*/  IMAD.X R4, RZ, RZ, R63, P5 ;  /* 0x000000ffff047224 */ /* 0x000fe200028e063f */
[----:B------:R-:W-:-:S04]  /*6250*/  ISETP.GT.U32.AND P5, PT, R72, RZ, PT ;  /* 0x000000ff4800720c */ /* 0x000fc80003fa4070 */
[----:B------:R-:W-:Y:S02]  /*6260*/  SEL R63, R4, R63, P3 ;  /* 0x0000003f043f7207 */ /* 0x000fe40001800000 */
[----:B------:R-:W-:Y:S02]  /*6270*/  ISETP.GT.U32.AND.EX P3, PT, R75, -0x1, PT, P5 ;  /* 0xffffffff4b00780c */ /* 0x000fe40003f64150 */
[----:B------:R-:W-:-:S04]  /*6280*/  IADD3 R5, P5, PT, R72, -0x1, RZ ;  /* 0xffffffff48057810 */ /* 0x000fc80007fbe0ff */
[----:B------:R-:W-:Y:S01]  /*6290*/  SEL R72, R5, R72, P3 ;  /* 0x0000004805487207 */ /* 0x000fe20001800000 */
        /* <DEDUP_REMOVED lines=128> */
[----:B------:R-:W-:Y:S01]  /*6aa0*/  ISETP.GT.U32.AND.EX P3, PT, R43, R42, PT, P3 ;  /* 0x0000002a2b00720c */ /* 0x000fe20003f64130 */
[----:B------:R-:W-:Y:S01]  /*6ab0*/  IMAD.X R43, RZ, RZ, R86, P4 ;  /* 0x000000ffff2b7224 */ /* 0x000fe200020e0656 */
[----:B------:R-:W-:Y:S02]  /*6ac0*/  ISETP.GT.U32.AND P4, PT, R85, RZ, PT ;  /* 0x000000ff5500720c */ /* 0x000fe40003f84070 */
[----:B------:R-:W-:Y:S02]  /*6ad0*/  SEL R81, R46, R81, P5 ;  /* 0x000000512e517207 */ /* 0x000fe40002800000 */
[----:B------:R-:W-:Y:S02]  /*6ae0*/  SEL R86, R43, R86, P0 ;  /* 0x000000562b567207 */ /* 0x000fe40000000000 */
[----:B------:R-:W-:Y:S02]  /*6af0*/  ISETP.GT.U32.AND.EX P0, PT, R87, -0x1, PT, P4 ;  /* 0xffffffff5700780c */ /* 0x000fe40003f04140 */
[----:B------:R-:W-:Y:S01]  /*6b00*/  IADD3 R42, P5, PT, R29, 0x1, RZ ;  /* 0x000000011d2a7810 */ /* 0x000fe20007fbe0ff */
[----:B------:R-:W-:Y:S01]  /*6b10*/  IMAD.X R86, R63, 0x1, R86, P6 ;  /* 0x000000013f567824 */ /* 0x000fe200030e0656 */
[----:B------:R-:W-:-:S02]  /*6b20*/  IADD3 R46, P4, PT, R85, -0x1, RZ ;  /* 0xffffffff552e7810 */ /* 0x000fc40007f9e0ff */
[----:B------:R-:W-:Y:S02]  /*6b30*/  @P1 SEL R29, R42, R29, !P3 ;  /* 0x0000001d2a1d1207 */ /* 0x000fe40005800000 */
[----:B------:R-:W-:Y:S01]  /*6b40*/  IADD3.X R43, PT, PT, R38, -0x1, RZ, P5, !PT ;  /* 0xffffffff262b7810 */ /* 0x000fe20002ffe4ff */
[----:B------:R-:W-:Y:S01]  /*6b50*/  IMAD.X R42, RZ, RZ, R87, P4 ;  /* 0x000000ffff2a7224 */ /* 0x000fe200020e0657 */
[----:B------:R-:W-:Y:S02]  /*6b60*/  ISETP.GT.U32.AND P4, PT, R89, RZ, PT ;  /* 0x000000ff5900720c */ /* 0x000fe40003f84070 */
[----:B------:R-:W-:Y:S02]  /*6b70*/  SEL R85, R46, R85, P0 ;  /* 0x000000552e557207 */ /* 0x000fe40000000000 */
[----:B------:R-:W-:Y:S02]  /*6b80*/  @P1 SEL R38, R43, R38, !P3 ;  /* 0x000000262b261207 */ /* 0x000fe40005800000 */
[----:B------:R-:W-:Y:S01]  /*6b90*/  SEL R87, R42, R87, P0 ;  /* 0x000000572a577207 */ /* 0x000fe20000000000 */
[----:B------:R-:W-:Y:S01]  /*6ba0*/  IMAD.WIDE.U32 R42, R8, UR74, RZ ;  /* 0x0000004a082a7c25 */ /* 0x000fe2000f8e00ff */
[----:B------:R-:W-:-:S02]  /*6bb0*/  IADD3 R46, P1, PT, R89, -0x1, RZ ;  /* 0xffffffff592e7810 */ /* 0x000fc40007f3e0ff */
[----:B------:R-:W-:Y:S02]  /*6bc0*/  ISETP.GT.U32.AND.EX P0, PT, R44, -0x1, PT, P4 ;  /* 0xffffffff2c00780c */ /* 0x000fe40003f04140 */
[----:B------:R-:W-:Y:S01]  /*6bd0*/  IADD3 R85, P4, PT, R64, R85, RZ ;  /* 0x0000005540557210 */ /* 0x000fe20007f9e0ff */
[----:B------:R-:W-:Y:S01]  /*6be0*/  IMAD.X R91, RZ, RZ, R44, P1 ;  /* 0x000000ffff5b7224 */ /* 0x000fe200008e062c */
[----:B------:R-:W-:Y:S01]  /*6bf0*/  SEL R89, R46, R89, P0 ;  /* 0x000000592e597207 */ /* 0x000fe20000000000 */
[----:B------:R-:W-:Y:S01]  /*6c00*/  IMAD.WIDE.U32 R42, P3, R9, UR75, R42 ;  /* 0x0000004b092a7c25 */ /* 0x000fe2000f86002a */
[----:B------:R-:W-:Y:S02]  /*6c10*/  ISETP.GE.U32.AND.EX P2, PT, R86, R63, PT, P2 ;  /* 0x0000003f5600720c */ /* 0x000fe40003f46120 */
[----:B------:R-:W-:Y:S01]  /*6c20*/  SEL R91, R91, R44, P0 ;  /* 0x0000002c5b5b7207 */ /* 0x000fe20000000000 */
[----:B------:R-:W-:-:S04]  /*6c30*/  IMAD.WIDE.U32 R46, R9, UR74, RZ ;  /* 0x0000004a092e7c25 */ /* 0x000fc8000f8e00ff */
[----:B------:R-:W-:Y:S01]  /*6c40*/  IMAD.X R45, RZ, RZ, RZ, P3 ;  /* 0x000000ffff2d7224 */ /* 0x000fe200018e06ff */
[----:B------:R-:W-:Y:S01]  /*6c50*/  IADD3 R47, P0, PT, R47, R42, RZ ;  /* 0x0000002a2f2f7210 */ /* 0x000fe20007f1e0ff */
[----:B------:R-:W-:Y:S02]  /*6c60*/  IMAD.MOV.U32 R44, RZ, RZ, R43 ;  /* 0x000000ffff2c7224 */ /* 0x000fe400078e002b */
[----:B------:R-:W-:Y:S01]  /*6c70*/  IMAD.X R87, R40, 0x1, R87, P4 ;  /* 0x0000000128577824 */ /* 0x000fe200020e0657 */
[----:B------:R-:W-:Y:S01]  /*6c80*/  ISETP.GT.U32.AND P4, PT, R58, RZ, PT ;  /* 0x000000ff3a00720c */ /* 0x000fe20003f84070 */
[----:B------:R-:W-:Y:S01]  /*6c90*/  IMAD.WIDE.U32.X R44, R8, UR75, R44, P0 ;  /* 0x0000004b082c7c25 */ /* 0x000fe200080e042c */
[----:B------:R-:W-:Y:S02]  /*6ca0*/  ISETP.GE.U32.AND P0, PT, R85, R64, PT ;  /* 0x000000405500720c */ /* 0x000fe40003f06070 */
[----:B------:R-:W-:Y:S02]  /*6cb0*/  ISETP.GT.U32.AND.EX P4, PT, R71, -0x1, PT, P4 ;  /* 0xffffffff4700780c */ /* 0x000fe40003f84140 */
[----:B------:R-:W-:-:S02]  /*6cc0*/  IADD3 R43, P3, P5, RZ, R46, -R44 ;  /* 0x0000002eff2b7210 */ /* 0x000fc40007d7e82c */
[----:B------:R-:W-:Y:S02]  /*6cd0*/  ISETP.GE.U32.AND.EX P0, PT, R87, R40, PT, P0 ;  /* 0x000000285700720c */ /* 0x000fe40003f06100 */
[----:B------:R-:W-:Y:S02]  /*6ce0*/  ISETP.GT.U32.AND P1, PT, R43, R46, PT ;  /* 0x0000002e2b00720c */ /* 0x000fe40003f24070 */
[CC--:B------:R-:W-:Y:S02]  /*6cf0*/  IADD3.X R42, PT, PT, R44.reuse, R47.reuse, ~R45, P3, P5 ;  /* 0x0000002f2c2a7210 */ /* 0x0c0fe40001feac2d */
[----:B------:R-:W-:Y:S02]  /*6d00*/  ISETP.GT.U32.AND P3, PT, R44, RZ, PT ;  /* 0x000000ff2c00720c */ /* 0x000fe40003f64070 */
[----:B------:R-:W-:Y:S02]  /*6d10*/  ISETP.GT.U32.AND.EX P1, PT, R42, R47, PT, P1 ;  /* 0x0000002f2a00720c */ /* 0x000fe40003f24110 */
[----:B------:R-:W-:-:S02]  /*6d20*/  ISETP.GT.U32.AND.EX P3, PT, R45, R44, PT, P3 ;  /* 0x0000002c2d00720c */ /* 0x000fc40003f64130 */
[----:B------:R-:W-:Y:S02]  /*6d30*/  IADD3 R44, P5, PT, R43, 0x1, RZ ;  /* 0x000000012b2c7810 */ /* 0x000fe40007fbe0ff */
[C---:B------:R-:W-:Y:S02]  /*6d40*/  IADD3 R46, P6, PT, R77.reuse, -0x1, RZ ;  /* 0xffffffff4d2e7810 */ /* 0x040fe40007fde0ff */
[----:B------:R-:W-:Y:S02]  /*6d50*/  IADD3.X R45, PT, PT, R42, -0x1, RZ, P5, !PT ;  /* 0xffffffff2a2d7810 */ /* 0x000fe40002ffe4ff */
[----:B------:R-:W-:-:S03]  /*6d60*/  ISETP.GT.U32.AND P5, PT, R77, RZ, PT ;  /* 0x000000ff4d00720c */ /* 0x000fc60003fa4070 */
[----:B------:R-:W-:Y:S01]  /*6d70*/  @P1 SEL R43, R44, R43, !P3 ;  /* 0x0000002b2c2b1207 */ /* 0x000fe20005800000 */
[----:B------:R-:W-:Y:S01]  /*6d80*/  IMAD.X R44, RZ, RZ, R81, P6 ;  /* 0x000000ffff2c7224 */ /* 0x000fe200030e0651 */
[----:B------:R-:W-:Y:S02]  /*6d90*/  @P1 SEL R42, R45, R42, !P3 ;  /* 0x0000002a2d2a1207 */ /* 0x000fe40005800000 */
[----:B------:R-:W-:Y:S02]  /*6da0*/  IADD3 R89, P1, PT, R78, R89, RZ ;  /* 0x000000594e597210 */ /* 0x000fe40007f3e0ff */
[----:B------:R-:W-:Y:S02]  /*6db0*/  ISETP.GT.U32.AND.EX P5, PT, R81, -0x1, PT, P5 ;  /* 0xffffffff5100780c */ /* 0x000fe40003fa4150 */
[----:B------:R-:W-:Y:S01]  /*6dc0*/  IADD3 R47, P6, PT, R58, -0x1, RZ ;  /* 0xffffffff3a2f7810 */ /* 0x000fe20007fde0ff */
[----:B------:R-:W-:Y:S01]  /*6dd0*/  IMAD.X R91, R80, 0x1, R91, P1 ;  /* 0x00000001505b7824 */ /* 0x000fe200008e065b */
[----:B------:R-:W-:-:S02]  /*6de0*/  SEL R46, R46, R77, P5 ;  /* 0x0000004d2e2e7207 */ /* 0x000fc40002800000 */
[----:B------:R-:W-:Y:S01]  /*6df0*/  SEL R47, R47, R58, P4 ;  /* 0x0000003a2f2f7207 */ /* 0x000fe20002000000 */
[----:B------:R-:W-:Y:S01]  /*6e00*/  IMAD.X R58, RZ, RZ, R71, P6 ;  /* 0x000000ffff3a7224 */ /* 0x000fe200030e0647 */
[----:B------:R-:W-:Y:S02]  /*6e10*/  IADD3 R45, P1, PT, R79, -0x1, RZ ;  /* 0xffffffff4f2d7810 */ /* 0x000fe40007f3e0ff */
[----:B------:R-:W-:Y:S02]  /*6e20*/  SEL R81, R44, R81, P5 ;  /* 0x000000512c517207 */ /* 0x000fe40002800000 */
[----:B------:R-:W-:Y:S01]  /*6e30*/  IADD3 R46, P5, PT, R47, R46, RZ ;  /* 0x0000002e2f2e7210 */ /* 0x000fe20007fbe0ff */
[----:B------:R-:W-:Y:S01]  /*6e40*/  IMAD.X R44, RZ, RZ, R86, P1 ;  /* 0x000000ffff2c7224 */ /* 0x000fe200008e0656 */
[----:B------:R-:W-:Y:S02]  /*6e50*/  ISETP.GT.U32.AND P6, PT, R74, RZ, PT ;  /* 0x000000ff4a00720c */ /* 0x000fe40003fc4070 */
[----:B------:R-:W-:-:S02]  /*6e60*/  SEL R58, R58, R71, P4 ;  /* 0x000000473a3a7207 */ /* 0x000fc40002000000 */
[----:B------:R-:W-:Y:S02]  /*6e70*/  ISETP.GE.U32.AND P1, PT, R46, R47, PT ;  /* 0x0000002f2e00720c */ /* 0x000fe40003f26070 */
[----:B------:R-:W-:Y:S01]  /*6e80*/  ISETP.GT.U32.AND.EX P4, PT, R48, -0x1, PT, P6 ;  /* 0xffffffff3000780c */ /* 0x000fe20003f84160 */
[----:B------:R-:W-:Y:S01]  /*6e90*/  IMAD.X R81, R58, 0x1, R81, P5 ;  /* 0x000000013a517824 */ /* 0x000fe200028e0651 */
[----:B------:R-:W-:Y:S02]  /*6ea0*/  IADD3 R47, P6, PT, R74, -0x1, RZ ;  /* 0xffffffff4a2f7810 */ /* 0x000fe40007fde0ff */
[----:B------:R-:W-:Y:S02]  /*6eb0*/  ISETP.GE.U32.AND P3, PT, R89, R78, PT ;  /* 0x0000004e5900720c */ /* 0x000fe40003f66070 */
[----:B------:R-:W-:Y:S01]  /*6ec0*/  SEL R74, R47, R74, P4 ;  /* 0x0000004a2f4a7207 */ /* 0x000fe20002000000 */
[----:B------:R-:W-:Y:S01]  /*6ed0*/  IMAD.X R47, RZ, RZ, R48, P6 ;  /* 0x000000ffff2f7224 */ /* 0x000fe200030e0630 */
[----:B------:R-:W-:-:S02]  /*6ee0*/  ISETP.GT.U32.AND P6, PT, R67, RZ, PT ;  /* 0x000000ff4300720c */ /* 0x000fc40003fc4070 */
[----:B------:R-:W-:Y:S02]  /*6ef0*/  ISETP.GE.U32.AND.EX P3, PT, R91, R80, PT, P3 ;  /* 0x000000505b00720c */ /* 0x000fe40003f66130 */
[----:B------:R-:W-:Y:S02]  /*6f00*/  SEL R48, R47, R48, P4 ;  /* 0x000000302f307207 */ /* 0x000fe40002000000 */
[----:B------:R-:W-:Y:S02]  /*6f10*/  ISETP.GT.U32.AND.EX P4, PT, R62, -0x1, PT, P6 ;  /* 0xffffffff3e00780c */ /* 0x000fe40003f84160 */
[----:B------:R-:W-:Y:S02]  /*6f20*/  IADD3 R64, P6, PT, R67, -0x1, RZ ;  /* 0xffffffff43407810 */ /* 0x000fe40007fde0ff */
[----:B------:R-:W-:Y:S02]  /*6f30*/  IADD3 R40, P5, PT, R89, -0x1, RZ ;  /* 0xffffffff59287810 */ /* 0x000fe40007fbe0ff */
[----:B------:R-:W-:Y:S01]  /*6f40*/  SEL R67, R64, R67, P4 ;  /* 0x0000004340437207 */ /* 0x000fe20002000000 */
[----:B------:R-:W-:Y:S01]  /*6f50*/  IMAD.X R47, RZ, RZ, R62, P6 ;  /* 0x000000ffff2f7224 */ /* 0x000fe200030e063e */
[----:B------:R-:W-:-:S02]  /*6f60*/  ISETP.GT.U32.AND P6, PT, R59, RZ, PT ;  /* 0x000000ff3b00720c */ /* 0x000fc40003fc4070 */
[----:B------:R-:W-:Y:S01]  /*6f70*/  ISETP.GE.U32.AND.EX P1, PT, R81, R58, PT, P1 ;  /* 0x0000003a5100720c */ /* 0x000fe20003f26110 */
[----:B------:R-:W-:Y:S01]  /*6f80*/  IMAD.X R58, RZ, RZ, R91, P5 ;  /* 0x000000ffff3a7224 */ /* 0x000fe200028e065b */
        /* <DEDUP_REMOVED lines=18> */
[----:B------:R-:W-:Y:S02]  /*70b0*/  ISETP.GT.U32.AND.EX P4, PT, R86, -0x1, PT, P4 ;  /* 0xffffffff5600780c */ /* 0x000fe40003f84140 */
[----:B------:R-:W-:Y:S02]  /*70c0*/  SEL R38, R29, R38, P6 ;  /* 0x000000261d267207 */ /* 0x000fe40003000000 */
[----:B------:R-:W-:Y:S02]  /*70d0*/  IADD3 R63, P6, PT, R85, -0x1, RZ ;  /* 0xffffffff553f7810 */ /* 0x000fe40007fde0ff */
[----:B------:R-:W-:Y:S02]  /*70e0*/  @P2 SEL R45, R45, R79, P4 ;  /* 0x0000004f2d2d2207 */ /* 0x000fe40002000000 */
[----:B------:R-:W-:Y:S01]  /*70f0*/  @P2 SEL R44, R44, R86, P4 ;  /* 0x000000562c2c2207 */ /* 0x000fe20002000000 */
[----:B------:R-:W-:Y:S01]  /*7100*/  IMAD.X R64, RZ, RZ, R87, P6 ;  /* 0x000000ffff407224 */ /* 0x000fe200030e0657 */
[----:B------:R-:W-:-:S02]  /*7110*/  ISETP.GT.U32.AND P2, PT, R85, RZ, PT ;  /* 0x000000ff5500720c */ /* 0x000fc40003f44070 */
[----:B------:R-:W-:Y:S02]  /*7120*/  ISETP.GT.U32.AND P4, PT, R89, RZ, PT ;  /* 0x000000ff5900720c */ /* 0x000fe40003f84070 */
[----:B------:R-:W-:Y:S02]  /*7130*/  ISETP.GT.U32.AND.EX P2, PT, R87, -0x1, PT, P2 ;  /* 0xffffffff5700780c */ /* 0x000fe40003f44120 */
[----:B------:R-:W-:Y:S02]  /*7140*/  IADD3 R29, P6, PT, R46, -0x1, RZ ;  /* 0xffffffff2e1d7810 */ /* 0x000fe40007fde0ff */
[----:B------:R-:W-:Y:S02]  /*7150*/  @P0 SEL R63, R63, R85, P2 ;  /* 0x000000553f3f0207 */ /* 0x000fe40001000000 */
[----:B------:R-:W-:Y:S02]  /*7160*/  @P0 SEL R64, R64, R87, P2 ;  /* 0x0000005740400207 */ /* 0x000fe40001000000 */
[----:B------:R-:W-:Y:S01]  /*7170*/  IADD3 R71, P5, PT, R72, R45, RZ ;  /* 0x0000002d48477210 */ /* 0x000fe20007fbe0ff */
[----:B------:R-:W-:Y:S01]  /*7180*/  IMAD.X R45, RZ, RZ, R81, P6 ;  /* 0x000000ffff2d7224 */ /* 0x000fe200030e0651 */
[----:B------:R-:W-:-:S02]  /*7190*/  ISETP.GT.U32.AND P2, PT, R46, RZ, PT ;  /* 0x000000ff2e00720c */ /* 0x000fc40003f44070 */
[----:B------:R-:W-:Y:S01]  /*71a0*/  ISETP.GT.U32.AND.EX P4, PT, R91, -0x1, PT, P4 ;  /* 0xffffffff5b00780c */ /* 0x000fe20003f84140 */
[----:B------:R-:W-:Y:S01]  /*71b0*/  IMAD.X R44, R75, 0x1, R44, P5 ;  /* 0x000000014b2c7824 */ /* 0x000fe200028e062c */
[----:B------:R-:W-:Y:S02]  /*71c0*/  ISETP.GT.U32.AND.EX P2, PT, R81, -0x1, PT, P2 ;  /* 0xffffffff5100780c */ /* 0x000fe40003f44120 */
[----:B------:R-:W-:Y:S02]  /*71d0*/  @P3 SEL R40, R40, R89, P4 ;  /* 0x0000005928283207 */ /* 0x000fe40002000000 */
[----:B------:R-:W-:Y:S02]  /*71e0*/  ISETP.GE.U32.AND P0, PT, R71, R72, PT ;  /* 0x000000484700720c */ /* 0x000fe40003f06070 */
[----:B------:R-:W-:Y:S02]  /*71f0*/  @P3 SEL R58, R58, R91, P4 ;  /* 0x0000005b3a3a3207 */ /* 0x000fe40002000000 */
[----:B------:R-:W-:-:S02]  /*7200*/  @P1 SEL R29, R29, R46, P2 ;  /* 0x0000002e1d1d1207 */ /* 0x000fc40001000000 */
[----:B------:R-:W-:Y:S02]  /*7210*/  @P1 SEL R45, R45, R81, P2 ;  /* 0x000000512d2d1207 */ /* 0x000fe40001000000 */
[----:B------:R-:W-:Y:S02]  /*7220*/  IADD3 R63, P4, PT, R76, R63, RZ ;  /* 0x0000003f4c3f7210 */ /* 0x000fe40007f9e0ff */
[----:B------:R-:W-:Y:S02]  /*7230*/  ISETP.GE.U32.AND.EX P1, PT, R44, R75, PT, P0 ;  /* 0x0000004b2c00720c */ /* 0x000fe40003f26100 */
[----:B------:R-:W-:Y:S01]  /*7240*/  IADD3 R40, P6, PT, R61, R40, RZ ;  /* 0x000000283d287210 */ /* 0x000fe20007fde0ff */
[----:B------:R-:W-:Y:S01]  /*7250*/  IMAD.X R64, R70, 0x1, R64, P4 ;  /* 0x0000000146407824 */ /* 0x000fe200020e0640 */
[C---:B------:R-:W-:Y:S02]  /*7260*/  IADD3 R72, P0, PT, R71.reuse, -0x1, RZ ;  /* 0xffffffff47487810 */ /* 0x040fe40007f1e0ff */
[----:B------:R-:W-:Y:S01]  /*7270*/  ISETP.GT.U32.AND P2, PT, R71, RZ, PT ;  /* 0x000000ff4700720c */ /* 0x000fe20003f44070 */
[----:B------:R-:W-:Y:S01]  /*7280*/  IMAD.X R46, R73, 0x1, R58, P6 ;  /* 0x00000001492e7824 */ /* 0x000fe200030e063a */
[----:B------:R-:W-:Y:S01]  /*7290*/  ISETP.GE.U32.AND P3, PT, R63, R76, PT ;  /* 0x0000004c3f00720c */ /* 0x000fe20003f66070 */
[----:B------:R-:W-:Y:S01]  /*72a0*/  IMAD.X R75, RZ, RZ, R44, P0 ;  /* 0x000000ffff4b7224 */ /* 0x000fe200000e062c */
[----:B------:R-:W-:-:S02]  /*72b0*/  ISETP.GE.U32.AND P4, PT, R40, R61, PT ;  /* 0x0000003d2800720c */ /* 0x000fc40003f86070 */
[----:B------:R-:W-:Y:S02]  /*72c0*/  IADD3 R29, P5, PT, R74, R29, RZ ;  /* 0x0000001d4a1d7210 */ /* 0x000fe40007fbe0ff */
[----:B------:R-:W-:Y:S02]  /*72d0*/  ISETP.GT.U32.AND.EX P2, PT, R44, -0x1, PT, P2 ;  /* 0xffffffff2c00780c */ /* 0x000fe40003f44120 */
[----:B------:R-:W-:Y:S02]  /*72e0*/  ISETP.GE.U32.AND.EX P3, PT, R64, R70, PT, P3 ;  /* 0x000000464000720c */ /* 0x000fe40003f66130 */
[----:B------:R-:W-:Y:S02]  /*72f0*/  ISETP.GE.U32.AND.EX P4, PT, R46, R73, PT, P4 ;  /* 0x000000492e00720c */ /* 0x000fe40003f86140 */
[----:B------:R-:W-:Y:S01]  /*7300*/  @P1 SEL R75, R75, R44, P2 ;  /* 0x0000002c4b4b1207 */ /* 0x000fe20001000000 */
[----:B------:R-:W-:Y:S01]  /*7310*/  IMAD.X R44, R48, 0x1, R45, P5 ;  /* 0x00000001302c7824 */ /* 0x000fe200028e062d */
[----:B------:R-:W-:-:S02]  /*7320*/  IADD3 R58, P6, PT, R63, -0x1, RZ ;  /* 0xffffffff3f3a7810 */ /* 0x000fc40007fde0ff */
[----:B------:R-:W-:Y:S02]  /*7330*/  @P1 SEL R72, R72, R71, P2 ;  /* 0x0000004748481207 */ /* 0x000fe40001000000 */
[----:B------:R-:W-:Y:S01]  /*7340*/  ISETP.GE.U32.AND P0, PT, R29, R74, PT ;  /* 0x0000004a1d00720c */ /* 0x000fe20003f06070 */
[----:B------:R-:W-:Y:S01]  /*7350*/  IMAD.X R71, RZ, RZ, R64, P6 ;  /* 0x000000ffff477224 */ /* 0x000fe200030e0640 */
[----:B------:R-:W-:Y:S02]  /*7360*/  ISETP.GT.U32.AND P1, PT, R63, RZ, PT ;  /* 0x000000ff3f00720c */ /* 0x000fe40003f24070 */
[----:B------:R-:W-:Y:S02]  /*7370*/  ISETP.GT.U32.AND P2, PT, R40, RZ, PT ;  /* 0x000000ff2800720c */ /* 0x000fe40003f44070 */
[----:B------:R-:W-:Y:S02]  /*7380*/  ISETP.GT.U32.AND.EX P1, PT, R64, -0x1, PT, P1 ;  /* 0xffffffff4000780c */ /* 0x000fe40003f24110 */
[----:B------:R-:W-:-:S02]  /*7390*/  IADD3 R61, P5, PT, R40, -0x1, RZ ;  /* 0xffffffff283d7810 */ /* 0x000fc40007fbe0ff */
[----:B------:R-:W-:Y:S02]  /*73a0*/  ISETP.GT.U32.AND.EX P2, PT, R46, -0x1, PT, P2 ;  /* 0xffffffff2e00780c */ /* 0x000fe40003f44120 */
[----:B------:R-:W-:Y:S02]  /*73b0*/  ISETP.GE.U32.AND.EX P0, PT, R44, R48, PT, P0 ;  /* 0x000000302c00720c */ /* 0x000fe40003f06100 */
[----:B------:R-:W-:Y:S01]  /*73c0*/  @P3 SEL R58, R58, R63, P1 ;  /* 0x0000003f3a3a3207 */ /* 0x000fe20000800000 */
[----:B------:R-:W-:Y:S01]  /*73d0*/  IMAD.X R63, RZ, RZ, R46, P5 ;  /* 0x000000ffff3f7224 */ /* 0x000fe200028e062e */
[----:B------:R-:W-:Y:S02]  /*73e0*/  @P3 SEL R71, R71, R64, P1 ;  /* 0x0000004047473207 */ /* 0x000fe40000800000 */
[----:B------:R-:W-:Y:S02]  /*73f0*/  @P4 SEL R61, R61, R40, P2 ;  /* 0x000000283d3d4207 */ /* 0x000fe40001000000 */
[----:B------:R-:W-:-:S02]  /*7400*/  ISETP.GT.U32.AND P3, PT, R29, RZ, PT ;  /* 0x000000ff1d00720c */ /* 0x000fc40003f64070 */
[----:B------:R-:W-:Y:S02]  /*7410*/  IADD3 R40, P6, PT, R29, -0x1, RZ ;  /* 0xffffffff1d287810 */ /* 0x000fe40007fde0ff */
[----:B------:R-:W-:Y:S02]  /*7420*/  IADD3 R64, P5, PT, R65, R72, RZ ;  /* 0x0000004841407210 */ /* 0x000fe40007fbe0ff */
[----:B------:R-:W-:Y:S01]  /*7430*/  ISETP.GT.U32.AND.EX P3, PT, R44, -0x1, PT, P3 ;  /* 0xffffffff2c00780c */ /* 0x000fe20003f64130 */
[----:B------:R-:W-:Y:S01]  /*7440*/  IMAD.X R45, RZ, RZ, R44, P6 ;  /* 0x000000ffff2d7224 */ /* 0x000fe200030e062c */
[----:B------:R-:W-:Y:S01]  /*7450*/  ISETP.GE.U32.AND P1, PT, R64, R65, PT ;  /* 0x000000414000720c */ /* 0x000fe20003f26070 */
[----:B------:R-:W-:Y:S01]  /*7460*/  IMAD.X R65, R68, 0x1, R75, P5 ;  /* 0x0000000144417824 */ /* 0x000fe200028e064b */
[----:B------:R-:W-:Y:S02]  /*7470*/  @P4 SEL R63, R63, R46, P2 ;  /* 0x0000002e3f3f4207 */ /* 0x000fe40001000000 */
[----:B------:R-:W-:-:S02]  /*7480*/  IADD3 R48, P2, PT, R69, R58, RZ ;  /* 0x0000003a45307210 */ /* 0x000fc40007f5e0ff */
[----:B------:R-:W-:Y:S02]  /*7490*/  @P0 SEL R40, R40, R29, P3 ;  /* 0x0000001d28280207 */ /* 0x000fe40001800000 */
[----:B------:R-:W-:Y:S02]  /*74a0*/  @P0 SEL R45, R45, R44, P3 ;  /* 0x0000002c2d2d0207 */ /* 0x000fe40001800000 */
[----:B------:R-:W-:Y:S02]  /*74b0*/  ISETP.GE.U32.AND.EX P0, PT, R65, R68, PT, P1 ;  /* 0x000000444100720c */ /* 0x000fe40003f06110 */
[----:B------:R-:W-:Y:S01]  /*74c0*/  IADD3 R29, P5, PT, R67, R40, RZ ;  /* 0x00000028431d7210 */ /* 0x000fe20007fbe0ff */
[----:B------:R-:W-:Y:S01]  /*74d0*/  IMAD.X R40, R56, 0x1, R71, P2 ;  /* 0x0000000138287824 */ /* 0x000fe200010e0647 */
[----:B------:R-:W-:Y:S02]  /*74e0*/  ISETP.GE.U32.AND P3, PT, R48, R69, PT ;  /* 0x000000453000720c */ /* 0x000fe40003f66070 */
[----:B------:R-:W-:Y:S01]  /*74f0*/  IADD3 R69, P2, PT, R64, -0x1, RZ ;  /* 0xffffffff40457810 */ /* 0x000fe20007f5e0ff */
[----:B------:R-:W-:Y:S01]  /*7500*/  IMAD.X R45, R62, 0x1, R45, P5 ;  /* 0x000000013e2d7824 */ /* 0x000fe200028e062d */
[----:B------:R-:W-:-:S02]  /*7510*/  IADD3 R61, P4, PT, R36, R61, RZ ;  /* 0x0000003d243d7210 */ /* 0x000fc40007f9e0ff */
[----:B------:R-:W-:Y:S01]  /*7520*/  ISETP.GT.U32.AND P1, PT, R64, RZ, PT ;  /* 0x000000ff4000720c */ /* 0x000fe20003f24070 */
[----:B------:R-:W-:Y:S01]  /*7530*/  IMAD.X R44, RZ, RZ, R65, P2 ;  /* 0x000000ffff2c7224 */ /* 0x000fe200010e0641 */
[----:B------:R-:W-:Y:S01]  /*7540*/  ISETP.GE.U32.AND.EX P3, PT, R40, R56, PT, P3 ;  /* 0x000000382800720c */ /* 0x000fe20003f66130 */
[----:B------:R-:W-:Y:S01]  /*7550*/  IMAD.X R63, R66, 0x1, R63, P4 ;  /* 0x00000001423f7824 */ /* 0x000fe200020e063f */
[----:B------:R-:W-:Y:S02]  /*7560*/  ISETP.GT.U32.AND.EX P1, PT, R65, -0x1, PT, P1 ;  /* 0xffffffff4100780c */ /* 0x000fe40003f24110 */
[----:B------:R-:W-:Y:S02]  /*7570*/  ISETP.GE.U32.AND P4, PT, R61, R36, PT ;  /* 0x000000243d00720c */ /* 0x000fe40003f86070 */
[----:B------:R-:W-:Y:S02]  /*7580*/  @P0 SEL R69, R69, R64, P1 ;  /* 0x0000004045450207 */ /* 0x000fe40000800000 */
[----:B------:R-:W-:-:S02]  /*7590*/  @P0 SEL R44, R44, R65, P1 ;  /* 0x000000412c2c0207 */ /* 0x000fc40000800000 */
[C---:B------:R-:W-:Y:S02]  /*75a0*/  ISETP.GT.U32.AND P0, PT, R48.reuse, RZ, PT ;  /* 0x000000ff3000720c */ /* 0x040fe40003f04070 */
[----:B------:R-:W-:Y:S02]  /*75b0*/  ISETP.GE.U32.AND.EX P4, PT, R63, R66, PT, P4 ;  /* 0x000000423f00720c */ /* 0x000fe40003f86140 */
[----:B------:R-:W-:Y:S02]  /*75c0*/  IADD3 R65, P6, PT, R48, -0x1, RZ ;  /* 0xffffffff30417810 */ /* 0x000fe40007fde0ff */
[----:B------:R-:W-:Y:S02]  /*75d0*/  ISETP.GT.U32.AND.EX P0, PT, R40, -0x1, PT, P0 ;  /* 0xffffffff2800780c */ /* 0x000fe40003f04100 */
[C---:B------:R-:W-:Y:S02]  /*75e0*/  IADD3 R46, P5, PT, R61.reuse, -0x1, RZ ;  /* 0xffffffff3d2e7810 */ /* 0x040fe40007fbe0ff */
[----:B------:R-:W-:-:S02]  /*75f0*/  ISETP.GT.U32.AND P1, PT, R61, RZ, PT ;  /* 0x000000ff3d00720c */ /* 0x000fc40003f24070 */
[----:B------:R-:W-:Y:S01]  /*7600*/  ISETP.GE.U32.AND P2, PT, R29, R67, PT ;  /* 0x000000431d00720c */ /* 0x000fe20003f46070 */
[----:B------:R-:W-:Y:S01]  /*7610*/  IMAD.X R67, RZ, RZ, R40, P6 ;  /* 0x000000ffff437224 */ /* 0x000fe200030e0628 */
[----:B------:R-:W-:Y:S01]  /*7620*/  @P3 SEL R65, R65, R48, P0 ;  /* 0x0000003041413207 */ /* 0x000fe20000000000 */
[----:B------:R-:W-:Y:S01]  /*7630*/  IMAD.X R48, RZ, RZ, R63, P5 ;  /* 0x000000ffff307224 */ /* 0x000fe200028e063f */
[----:B------:R-:W-:Y:S02]  /*7640*/  ISETP.GT.U32.AND.EX P1, PT, R63, -0x1, PT, P1 ;  /* 0xffffffff3f00780c */ /* 0x000fe40003f24110 */
[----:B------:R-:W-:Y:S02]  /*7650*/  ISETP.GE.U32.AND.EX P2, PT, R45, R62, PT, P2 ;  /* 0x0000003e2d00720c */ /* 0x000fe40003f46120 */
[----:B------:R-:W-:Y:S02]  /*7660*/  @P3 SEL R67, R67, R40, P0 ;  /* 0x0000002843433207 */ /* 0x000fe40000000000 */
[----:B------:R-:W-:-:S02]  /*7670*/  @P4 SEL R46, R46, R61, P1 ;  /* 0x0000003d2e2e4207 */ /* 0x000fc40000800000 */
[----:B------:R-:W-:Y:S02]  /*7680*/  @P4 SEL R48, R48, R63, P1 ;  /* 0x0000003f30304207 */ /* 0x000fe40000800000 */
[----:B------:R-:W-:Y:S02]  /*7690*/  IADD3 R58, P3, PT, R28, R69, RZ ;  /* 0x000000451c3a7210 */ /* 0x000fe40007f7e0ff */
[C---:B------:R-:W-:Y:S02]  /*76a0*/  IADD3 R36, P4, PT, R29.reuse, -0x1, RZ ;  /* 0xffffffff1d247810 */ /* 0x040fe40007f9e0ff */
[----:B------:R-:W-:Y:S01]  /*76b0*/  ISETP.GT.U32.AND P1, PT, R29, RZ, PT ;  /* 0x000000ff1d00720c */ /* 0x000fe20003f24070 */
[----:B------:R-:W-:Y:S01]  /*76c0*/  IMAD.X R62, R51, 0x1, R44, P3 ;  /* 0x00000001333e7824 */ /* 0x000fe200018e062c */
[----:B------:R-:W-:Y:S01]  /*76d0*/  IADD3 R44, P3, PT, R60, R65, RZ ;  /* 0x000000413c2c7210 */ /* 0x000fe20007f7e0ff */
[----:B------:R-:W-:Y:S01]  /*76e0*/  IMAD.X R40, RZ, RZ, R45, P4 ;  /* 0x000000ffff287224 */ /* 0x000fe200020e062d */
[----:B------:R-:W-:-:S02]  /*76f0*/  ISETP.GT.U32.AND.EX P1, PT, R45, -0x1, PT, P1 ;  /* 0xffffffff2d00780c */ /* 0x000fc40003f24110 */
[----:B------:R-:W-:Y:S02]  /*7700*/  IADD3 R61, P4, PT, R58, -0x1, RZ ;  /* 0xffffffff3a3d7810 */ /* 0x000fe40007f9e0ff */
[----:B------:R-:W-:Y:S02]  /*7710*/  @P2 SEL R36, R36, R29, P1 ;  /* 0x0000001d24242207 */ /* 0x000fe40000800000 */
[----:B------:R-:W-:Y:S01]  /*7720*/  ISETP.GE.U32.AND P0, PT, R58, R28, PT ;  /* 0x0000001c3a00720c */ /* 0x000fe20003f06070 */
[----:B------:R-:W-:Y:S01]  /*7730*/  IMAD.X R56, RZ, RZ, R62, P4 ;  /* 0x000000ffff387224 */ /* 0x000fe200020e063e */
[----:B------:R-:W-:Y:S01]  /*7740*/  @P2 SEL R40, R40, R45, P1 ;  /* 0x0000002d28282207 */ /* 0x000fe20000800000 */
[----:B------:R-:W-:Y:S01]  /*7750*/  IMAD.X R45, R50, 0x1, R67, P3 ;  /* 0x00000001322d7824 */ /* 0x000fe200018e0643 */
[----:B------:R-:W-:Y:S02]  /*7760*/  ISETP.GE.U32.AND P2, PT, R44, R60, PT ;  /* 0x0000003c2c00720c */ /* 0x000fe40003f46070 */
[----:B------:R-:W-:-:S02]  /*7770*/  IADD3 R28, P4, PT, R59, R36, RZ ;  /* 0x000000243b1c7210 */ /* 0x000fc40007f9e0ff */
[----:B------:R-:W-:Y:S02]  /*7780*/  ISETP.GE.U32.AND.EX P0, PT, R62, R51, PT, P0 ;  /* 0x000000333e00720c */ /* 0x000fe40003f06100 */
[----:B------:R-:W-:Y:S01]  /*7790*/  IADD3 R46, P5, PT, R55, R46, RZ ;  /* 0x0000002e372e7210 */ /* 0x000fe20007fbe0ff */
[----:B------:R-:W-:Y:S01]  /*77a0*/  IMAD.X R29, R57, 0x1, R40, P4 ;  /* 0x00000001391d7824 */ /* 0x000fe200020e0628 */
[----:B------:R-:W-:Y:S02]  /*77b0*/  ISETP.GE.U32.AND.EX P2, PT, R45, R50, PT, P2 ;  /* 0x000000322d00720c */ /* 0x000fe40003f46120 */
[----:B------:R-:W-:Y:S01]  /*77c0*/  ISETP.GT.U32.AND P6, PT, R58, RZ, PT ;  /* 0x000000ff3a00720c */ /* 0x000fe20003fc4070 */
[----:B------:R-:W-:Y:S01]  /*77d0*/  IMAD.X R48, R49, 0x1, R48, P5 ;  /* 0x0000000131307824 */ /* 0x000fe200028e0630 */
[C---:B------:R-:W-:Y:S02]  /*77e0*/  IADD3 R51, P4, PT, R44.reuse, -0x1, RZ ;  /* 0xffffffff2c337810 */ /* 0x040fe40007f9e0ff */
[----:B------:R-:W-:-:S02]  /*77f0*/  ISETP.GT.U32.AND P5, PT, R44, RZ, PT ;  /* 0x000000ff2c00720c */ /* 0x000fc40003fa4070 */
[----:B------:R-:W-:Y:S01]  /*7800*/  ISETP.GT.U32.AND.EX P3, PT, R62, -0x1, PT, P6 ;  /* 0xffffffff3e00780c */ /* 0x000fe20003f64160 */
[----:B------:R-:W-:Y:S01]  /*7810*/  IMAD.X R50, RZ, RZ, R45, P4 ;  /* 0x000000ffff327224 */ /* 0x000fe200020e062d */
[----:B------:R-:W-:Y:S02]  /*7820*/  ISETP.GT.U32.AND.EX P5, PT, R45, -0x1, PT, P5 ;  /* 0xffffffff2d00780c */ /* 0x000fe40003fa4150 */
[----:B------:R-:W-:Y:S02]  /*7830*/  ISETP.GE.U32.AND P1, PT, R46, R55, PT ;  /* 0x000000372e00720c */ /* 0x000fe40003f26070 */
[----:B------:R-:W-:Y:S02]  /*7840*/  @P0 SEL R61, R61, R58, P3 ;  /* 0x0000003a3d3d0207 */ /* 0x000fe40001800000 */
[----:B------:R-:W-:Y:S02]  /*7850*/  @P0 SEL R56, R56, R62, P3 ;  /* 0x0000003e38380207 */ /* 0x000fe40001800000 */
[----:B------:R-:W-:-:S02]  /*7860*/  @P2 SEL R51, R51, R44, P5 ;  /* 0x0000002c33332207 */ /* 0x000fc40002800000 */
[----:B------:R-:W-:Y:S02]  /*7870*/  @P2 SEL R50, R50, R45, P5 ;  /* 0x0000002d32322207 */ /* 0x000fe40002800000 */
[----:B------:R-:W-:Y:S02]  /*7880*/  ISETP.GE.U32.AND P3, PT, R28, R59, PT ;  /* 0x0000003b1c00720c */ /* 0x000fe40003f66070 */
[----:B------:R-:W-:Y:S02]  /*7890*/  ISETP.GE.U32.AND.EX P0, PT, R48, R49, PT, P1 ;  /* 0x000000313000720c */ /* 0x000fe40003f06110 */
[----:B------:R-:W-:Y:S02]  /*78a0*/  IADD3 R44, P5, PT, R46, -0x1, RZ ;  /* 0xffffffff2e2c7810 */ /* 0x000fe40007fbe0ff */
[----:B------:R-:W-:Y:S02]  /*78b0*/  IADD3 R55, P4, PT, R54, R61, RZ ;  /* 0x0000003d36377210 */ /* 0x000fe40007f9e0ff */
[----:B------:R-:W-:Y:S01]  /*78c0*/  ISETP.GE.U32.AND.EX P1, PT, R29, R57, PT, P3 ;  /* 0x000000391d00720c */ /* 0x000fe20003f26130 */
[----:B------:R-:W-:Y:S01]  /*78d0*/  IMAD.X R45, RZ, RZ, R48, P5 ;  /* 0x000000ffff2d7224 */ /* 0x000fe200028e0630 */
[----:B------:R-:W-:-:S02]  /*78e0*/  ISETP.GT.U32.AND P3, PT, R46, RZ, PT ;  /* 0x000000ff2e00720c */ /* 0x000fc40003f64070 */
[----:B------:R-:W-:Y:S01]  /*78f0*/  ISETP.GE.U32.AND P2, PT, R55, R54, PT ;  /* 0x000000363700720c */ /* 0x000fe20003f46070 */
[----:B------:R-:W-:Y:S01]  /*7900*/  IMAD.X R54, R37, 0x1, R56, P4 ;  /* 0x0000000125367824 */ /* 0x000fe200020e0638 */
[----:B------:R-:W-:Y:S02]  /*7910*/  IADD3 R36, P5, PT, R28, -0x1, RZ ;  /* 0xffffffff1c247810 */ /* 0x000fe40007fbe0ff */
[----:B------:R-:W-:Y:S02]  /*7920*/  ISETP.GT.U32.AND.EX P3, PT, R48, -0x1, PT, P3 ;  /* 0xffffffff3000780c */ /* 0x000fe40003f64130 */
[----:B------:R-:W-:Y:S01]  /*7930*/  ISETP.GT.U32.AND P4, PT, R28, RZ, PT ;  /* 0x000000ff1c00720c */ /* 0x000fe20003f84070 */
[----:B------:R-:W-:Y:S01]  /*7940*/  IMAD.X R40, RZ, RZ, R29, P5 ;  /* 0x000000ffff287224 */ /* 0x000fe200028e061d */
[----:B------:R-:W-:Y:S02]  /*7950*/  ISETP.GE.U32.AND.EX P2, PT, R54, R37, PT, P2 ;  /* 0x000000253600720c */ /* 0x000fe40003f46120 */
[----:B------:R-:W-:-:S02]  /*7960*/  IADD3 R37, P5, PT, R52, R51, RZ ;  /* 0x0000003334257210 */ /* 0x000fc40007fbe0ff */
[----:B------:R-:W-:Y:S02]  /*7970*/  @P0 SEL R44, R44, R46, P3 ;  /* 0x0000002e2c2c0207 */ /* 0x000fe40001800000 */
[----:B------:R-:W-:Y:S01]  /*7980*/  ISETP.GT.U32.AND.EX P4, PT, R29, -0x1, PT, P4 ;  /* 0xffffffff1d00780c */ /* 0x000fe20003f84140 */
[----:B------:R-:W-:Y:S01]  /*7990*/  IMAD.X R49, R41, 0x1, R50, P5 ;  /* 0x0000000129317824 */ /* 0x000fe200028e0632 */
[----:B------:R-:W-:Y:S02]  /*79a0*/  @P0 SEL R45, R45, R48, P3 ;  /* 0x000000302d2d0207 */ /* 0x000fe40001800000 */
[C---:B------:R-:W-:Y:S02]  /*79b0*/  IADD3 R51, P0, PT, R55.reuse, -0x1, RZ ;  /* 0xffffffff37337810 */ /* 0x040fe40007f1e0ff */
[----:B------:R-:W-:Y:S02]  /*79c0*/  ISETP.GT.U32.AND P3, PT, R55, RZ, PT ;  /* 0x000000ff3700720c */ /* 0x000fe40003f64070 */
[----:B------:R-:W-:Y:S01]  /*79d0*/  @P1 SEL R36, R36, R28, P4 ;  /* 0x0000001c24241207 */ /* 0x000fe20002000000 */
[----:B------:R-:W-:Y:S01]  /*79e0*/  IMAD.X R50, RZ, RZ, R54, P0 ;  /* 0x000000ffff327224 */ /* 0x000fe200000e0636 */
[----:B------:R-:W-:-:S02]  /*79f0*/  @P1 SEL R40, R40, R29, P4 ;  /* 0x0000001d28281207 */ /* 0x000fc40002000000 */
[----:B------:R-:W-:Y:S01]  /*7a00*/  ISETP.GE.U32.AND P1, PT, R37, R52, PT ;  /* 0x000000342500720c */ /* 0x000fe20003f26070 */
[----:B------:R-:W0:Y:S01]  /*7a10*/  LDC.64 R28, c[0x3][0x110] ;  /* 0x00c04400ff1c7b82 */ /* 0x000e220000000a00 */
[----:B------:R-:W-:Y:S02]  /*7a20*/  ISETP.GT.U32.AND.EX P3, PT, R54, -0x1, PT, P3 ;  /* 0xffffffff3600780c */ /* 0x000fe40003f64130 */
[----:B------:R-:W-:Y:S02]  /*7a30*/  IADD3 R44, P4, PT, R35, R44, RZ ;  /* 0x0000002c232c7210 */ /* 0x000fe40007f9e0ff */
[----:B------:R-:W-:Y:S02]  /*7a40*/  ISETP.GE.U32.AND.EX P1, PT, R49, R41, PT, P1 ;  /* 0x000000293100720c */ /* 0x000fe40003f26110 */
[----:B------:R-:W-:Y:S02]  /*7a50*/  @P2 SEL R51, R51, R55, P3 ;  /* 0x0000003733332207 */ /* 0x000fe40001800000 */
[----:B------:R-:W-:-:S02]  /*7a60*/  @P2 SEL R50, R50, R54, P3 ;  /* 0x0000003632322207 */ /* 0x000fc40001800000 */
[----:B------:R-:W-:Y:S01]  /*7a70*/  ISETP.GE.U32.AND P0, PT, R44, R35, PT ;  /* 0x000000232c00720c */ /* 0x000fe20003f06070 */
[----:B------:R-:W-:Y:S01]  /*7a80*/  IMAD.X R35, R34, 0x1, R45, P4 ;  /* 0x0000000122237824 */ /* 0x000fe200020e062d */
[C---:B------:R-:W-:Y:S02]  /*7a90*/  IADD3 R48, P2, PT, R37.reuse, -0x1, RZ ;  /* 0xffffffff25307810 */ /* 0x040fe40007f5e0ff */
[----:B------:R-:W-:Y:S02]  /*7aa0*/  ISETP.GT.U32.AND P3, PT, R37, RZ, PT ;  /* 0x000000ff2500720c */ /* 0x000fe40003f64070 */
[----:B------:R-:W-:Y:S01]  /*7ab0*/  IADD3 R36, P5, PT, R53, R36, RZ ;  /* 0x0000002435247210 */ /* 0x000fe20007fbe0ff */
[----:B------:R-:W-:Y:S01]  /*7ac0*/  IMAD.X R46, RZ, RZ, R49, P2 ;  /* 0x000000ffff2e7224 */ /* 0x000fe200010e0631 */
[----:B------:R-:W-:Y:S02]  /*7ad0*/  ISETP.GT.U32.AND.EX P3, PT, R49, -0x1, PT, P3 ;  /* 0xffffffff3100780c */ /* 0x000fe40003f64130 */
[----:B------:R-:W-:Y:S01]  /*7ae0*/  ISETP.GE.U32.AND.EX P0, PT, R35, R34, PT, P0 ;  /* 0x000000222300720c */ /* 0x000fe20003f06100 */
[----:B------:R-:W-:Y:S01]  /*7af0*/  IMAD.X R40, R47, 0x1, R40, P5 ;  /* 0x000000012f287824 */ /* 0x000fe200028e0628 */
[----:B------:R-:W-:-:S02]  /*7b00*/  IADD3 R45, P5, PT, R30, R51, RZ ;  /* 0x000000331e2d7210 */ /* 0x000fc40007fbe0ff */
[----:B------:R-:W-:Y:S02]  /*7b10*/  ISETP.GE.U32.AND P2, PT, R36, R53, PT ;  /* 0x000000352400720c */ /* 0x000fe40003f46070 */
[----:B------:R-:W-:Y:S01]  /*7b20*/  @P1 SEL R48, R48, R37, P3 ;  /* 0x0000002530301207 */ /* 0x000fe20001800000 */
[----:B------:R-:W-:Y:S01]  /*7b30*/  IMAD.X R50, R31, 0x1, R50, P5 ;  /* 0x000000011f327824 */ /* 0x000fe200028e0632 */
[----:B------:R-:W-:Y:S02]  /*7b40*/  @P1 SEL R46, R46, R49, P3 ;  /* 0x000000312e2e1207 */ /* 0x000fe40001800000 */
[C---:B------:R-:W-:Y:S02]  /*7b50*/  IADD3 R53, P4, PT, R44.reuse, -0x1, RZ ;  /* 0xffffffff2c357810 */ /* 0x040fe40007f9e0ff */
[----:B------:R-:W-:Y:S02]  /*7b60*/  ISETP.GT.U32.AND P3, PT, R44, RZ, PT ;  /* 0x000000ff2c00720c */ /* 0x000fe40003f64070 */
[----:B------:R-:W-:Y:S01]  /*7b70*/  ISETP.GE.U32.AND P1, PT, R45, R30, PT ;  /* 0x0000001e2d00720c */ /* 0x000fe20003f26070 */
[----:B------:R-:W-:Y:S01]  /*7b80*/  IMAD.X R37, RZ, RZ, R35, P4 ;  /* 0x000000ffff257224 */ /* 0x000fe200020e0623 */
[----:B------:R-:W-:-:S02]  /*7b90*/  ISETP.GT.U32.AND.EX P3, PT, R35, -0x1, PT, P3 ;  /* 0xffffffff2300780c */ /* 0x000fc40003f64130 */
[----:B------:R-:W-:Y:S02]  /*7ba0*/  ISETP.GE.U32.AND.EX P2, PT, R40, R47, PT, P2 ;  /* 0x0000002f2800720c */ /* 0x000fe40003f46120 */
[----:B------:R-:W-:Y:S02]  /*7bb0*/  IADD3 R52, P5, PT, R36, -0x1, RZ ;  /* 0xffffffff24347810 */ /* 0x000fe40007fbe0ff */
[----:B------:R-:W-:Y:S02]  /*7bc0*/  ISETP.GE.U32.AND.EX P1, PT, R50, R31, PT, P1 ;  /* 0x0000001f3200720c */ /* 0x000fe40003f26110 */
[----:B------:R-:W-:Y:S01]  /*7bd0*/  @P0 SEL R53, R53, R44, P3 ;  /* 0x0000002c35350207 */ /* 0x000fe20001800000 */
[----:B------:R-:W1:Y:S01]  /*7be0*/  LDC.64 R30, c[0x3][0x118] ;  /* 0x00c04600ff1e7b82 */ /* 0x000e620000000a00 */
[----:B------:R-:W-:Y:S01]  /*7bf0*/  IADD3 R48, P4, PT, R33, R48, RZ ;  /* 0x0000003021307210 */ /* 0x000fe20007f9e0ff */
[----:B------:R-:W-:Y:S01]  /*7c00*/  IMAD.X R51, RZ, RZ, R40, P5 ;  /* 0x000000ffff337224 */ /* 0x000fe200028e0628 */
[----:B------:R-:W-:Y:S01]  /*7c10*/  @P0 SEL R37, R37, R35, P3 ;  /* 0x0000002325250207 */ /* 0x000fe20001800000 */
[----:B0-----:R-:W-:Y:S01]  /*7c20*/  IMAD.WIDE.U32 R34, R17, R28, RZ ;  /* 0x0000001c11227225 */ /* 0x001fe200078e00ff */
[----:B------:R-:W-:-:S02]  /*7c30*/  ISETP.GT.U32.AND P3, PT, R36, RZ, PT ;  /* 0x000000ff2400720c */ /* 0x000fc40003f64070 */
[----:B------:R-:W-:Y:S01]  /*7c40*/  IADD3 R53, P5, PT, R26, R53, RZ ;  /* 0x000000351a357210 */ /* 0x000fe20007fbe0ff */
[----:B------:R-:W-:Y:S01]  /*7c50*/  IMAD.X R41, R27, 0x1, R46, P4 ;  /* 0x000000011b297824 */ /* 0x000fe200020e062e */
[----:B------:R-:W-:Y:S01]  /*7c60*/  ISETP.GT.U32.AND.EX P3, PT, R40, -0x1, PT, P3 ;  /* 0xffffffff2800780c */ /* 0x000fe20003f64130 */
[----:B------:R-:W-:Y:S01]  /*7c70*/  IMAD.WIDE.U32 R34, P6, R16, R29, R34 ;  /* 0x0000001d10227225 */ /* 0x000fe200078c0022 */
[----:B------:R-:W-:Y:S02]  /*7c80*/  ISETP.GE.U32.AND P0, PT, R48, R33, PT ;  /* 0x000000213000720c */ /* 0x000fe40003f06070 */
[----:B------:R-:W-:Y:S01]  /*7c90*/  @P2 SEL R52, R52, R36, P3 ;  /* 0x0000002434342207 */ /* 0x000fe20001800000 */
[----:B------:R-:W-:Y:S01]  /*7ca0*/  IMAD.X R54, R32, 0x1, R37, P5 ;  /* 0x0000000120367824 */ /* 0x000fe200028e0625 */
[----:B------:R-:W-:Y:S01]  /*7cb0*/  @P2 SEL R51, R51, R40, P3 ;  /* 0x0000002833332207 */ /* 0x000fe20001800000 */
[----:B------:R-:W-:Y:S01]  /*7cc0*/  IMAD.X R37, RZ, RZ, RZ, P6 ;  /* 0x000000ffff257224 */ /* 0x000fe200030e06ff */
[C---:B------:R-:W-:Y:S01]  /*7cd0*/  ISETP.GT.U32.AND P4, PT, R45.reuse, RZ, PT ;  /* 0x000000ff2d00720c */ /* 0x040fe20003f84070 */
[----:B------:R-:W-:Y:S01]  /*7ce0*/  IMAD.MOV.U32 R36, RZ, RZ, R35 ;  /* 0x000000ffff247224 */ /* 0x000fe200078e0023 */
[----:B------:R-:W-:-:S02]  /*7cf0*/  IADD3 R47, P5, PT, R45, -0x1, RZ ;  /* 0xffffffff2d2f7810 */ /* 0x000fc40007fbe0ff */
[----:B------:R-:W-:Y:S02]  /*7d00*/  ISETP.GE.U32.AND P3, PT, R53, R26, PT ;  /* 0x0000001a3500720c */ /* 0x000fe40003f66070 */
[----:B------:R-:W-:Y:S01]  /*7d10*/  ISETP.GE.U32.AND.EX P2, PT, R41, R27, PT, P0 ;  /* 0x0000001b2900720c */ /* 0x000fe20003f46100 */
[----:B------:R-:W-:Y:S01]  /*7d20*/  IMAD.WIDE.U32 R26, R16, R28, RZ ;  /* 0x0000001c101a7225 */ /* 0x000fe200078e00ff */
[----:B------:R-:W-:Y:S02]  /*7d30*/  ISETP.GT.U32.AND.EX P4, PT, R50, -0x1, PT, P4 ;  /* 0xffffffff3200780c */ /* 0x000fe40003f84140 */
[----:B------:R-:W-:Y:S01]  /*7d40*/  ISETP.GE.U32.AND.EX P0, PT, R54, R32, PT, P3 ;  /* 0x000000203600720c */ /* 0x000fe20003f06130 */
[----:B------:R-:W-:Y:S01]  /*7d50*/  IMAD.X R46, RZ, RZ, R50, P5 ;  /* 0x000000ffff2e7224 */ /* 0x000fe200028e0632 */
[----:B------:R-:W-:Y:S01]  /*7d60*/  IADD3 R49, P5, PT, R27, R34, RZ ;  /* 0x000000221b317210 */ /* 0x000fe20007fbe0ff */
[----:B-1----:R-:W-:Y:S01]  /*7d70*/  IMAD.WIDE.U32 R32, R15, R30, RZ ;  /* 0x0000001e0f207225 */ /* 0x002fe200078e00ff */
[----:B------:R-:W-:-:S02]  /*7d80*/  @P1 SEL R47, R47, R45, P4 ;  /* 0x0000002d2f2f1207 */ /* 0x000fc40002000000 */
[----:B------:R-:W-:Y:S01]  /*7d90*/  IADD3 R45, P3, PT, R48, -0x1, RZ ;  /* 0xffffffff302d7810 */ /* 0x000fe20007f7e0ff */
[----:B------:R-:W-:Y:S01]  /*7da0*/  IMAD.WIDE.U32.X R36, R17, R29, R36, P5 ;  /* 0x0000001d11247225 */ /* 0x000fe200028e0424 */
[----:B------:R-:W-:Y:S02]  /*7db0*/  @P1 SEL R46, R46, R50, P4 ;  /* 0x000000322e2e1207 */ /* 0x000fe40002000000 */
[----:B------:R-:W-:Y:S01]  /*7dc0*/  ISETP.GT.U32.AND P1, PT, R48, RZ, PT ;  /* 0x000000ff3000720c */ /* 0x000fe20003f24070 */
[----:B------:R-:W-:Y:S01]  /*7dd0*/  IMAD.X R40, RZ, RZ, R41, P3 ;  /* 0x000000ffff287224 */ /* 0x000fe200018e0629 */
[----:B------:R-:W-:Y:S01]  /*7de0*/  IADD3 R50, P3, P5, RZ, R26, -R36 ;  /* 0x0000001aff327210 */ /* 0x000fe20007d7e824 */
[----:B------:R-:W-:Y:S01]  /*7df0*/  IMAD.WIDE.U32 R34, R14, R30, RZ ;  /* 0x0000001e0e227225 */ /* 0x000fe200078e00ff */
[----:B------:R-:W-:Y:S02]  /*7e00*/  ISETP.GT.U32.AND.EX P1, PT, R41, -0x1, PT, P1 ;  /* 0xffffffff2900780c */ /* 0x000fe40003f24110 */
[----:B------:R-:W-:-:S02]  /*7e10*/  IADD3.X R55, PT, PT, R36, R49, ~R37, P3, P5 ;  /* 0x0000003124377210 */ /* 0x000fc40001feac25 */
[----:B------:R-:W-:Y:S02]  /*7e20*/  @P2 SEL R45, R45, R48, P1 ;  /* 0x000000302d2d2207 */ /* 0x000fe40000800000 */
[----:B------:R-:W-:Y:S01]  /*7e30*/  @P2 SEL R40, R40, R41, P1 ;  /* 0x0000002928282207 */ /* 0x000fe20000800000 */
[----:B------:R-:W-:Y:S01]  /*7e40*/  IMAD.WIDE.U32 R32, P2, R14, R31, R32 ;  /* 0x0000001f0e207225 */ /* 0x000fe20007840020 */
[C---:B------:R-:W-:Y:S02]  /*7e50*/  IADD3 R44, P5, PT, R53.reuse, -0x1, RZ ;  /* 0xffffffff352c7810 */ /* 0x040fe40007fbe0ff */
[----:B------:R-:W-:Y:S01]  /*7e60*/  ISETP.GT.U32.AND P3, PT, R53, RZ, PT ;  /* 0x000000ff3500720c */ /* 0x000fe20003f64070 */
[----:B------:R-:W-:Y:S01]  /*7e70*/  IMAD.X R27, RZ, RZ, RZ, P2 ;  /* 0x000000ffff1b7224 */ /* 0x000fe200010e06ff */
[----:B------:R-:W-:Y:S01]  /*7e80*/  ISETP.GT.U32.AND P2, PT, R50, R26, PT ;  /* 0x0000001a3200720c */ /* 0x000fe20003f44070 */
[----:B------:R-:W-:Y:S01]  /*7e90*/  IMAD.X R41, RZ, RZ, R54, P5 ;  /* 0x000000ffff297224 */ /* 0x000fe200028e0636 */
[----:B------:R-:W-:Y:S01]  /*7ea0*/  IADD3 R48, P5, PT, R35, R32, RZ ;  /* 0x0000002023307210 */ /* 0x000fe20007fbe0ff */
[----:B------:R-:W-:Y:S01]  /*7eb0*/  IMAD.MOV.U32 R26, RZ, RZ, R33 ;  /* 0x000000ffff1a7224 */ /* 0x000fe200078e0021 */
[----:B------:R-:W-:Y:S01]  /*7ec0*/  ISETP.GT.U32.AND.EX P3, PT, R54, -0x1, PT, P3 ;  /* 0xffffffff3600780c */ /* 0x000fe20003f64130 */
[----:B------:R-:W0:Y:S01]  /*7ed0*/  LDC.64 R32, c[0x3][0x120] ;  /* 0x00c04800ff207b82 */ /* 0x000e220000000a00 */
[----:B------:R-:W-:Y:S01]  /*7ee0*/  ISETP.GT.U32.AND.EX P2, PT, R55, R49, PT, P2 ;  /* 0x000000313700720c */ /* 0x000fe20003f44120 */
[----:B------:R-:W-:Y:S01]  /*7ef0*/  IMAD.WIDE.U32.X R26, R15, R31, R26, P5 ;  /* 0x0000001f0f1a7225 */ /* 0x000fe200028e041a */
[----:B------:R-:W-:-:S02]  /*7f00*/  IADD3 R52, P4, PT, R39, R52, RZ ;  /* 0x0000003427347210 */ /* 0x000fc40007f9e0ff */
[----:B------:R-:W-:Y:S02]  /*7f10*/  @P0 SEL R44, R44, R53, P3 ;  /* 0x000000352c2c0207 */ /* 0x000fe40001800000 */
[----:B------:R-:W-:Y:S01]  /*7f20*/  @P0 SEL R41, R41, R54, P3 ;  /* 0x0000003629290207 */ /* 0x000fe20001800000 */
[----:B------:R-:W-:Y:S01]  /*7f30*/  IMAD.X R54, R38, 0x1, R51, P4 ;  /* 0x0000000126367824 */ /* 0x000fe200020e0633 */
[----:B------:R-:W-:Y:S02]  /*7f40*/  ISETP.GT.U32.AND P3, PT, R36, RZ, PT ;  /* 0x000000ff2400720c */ /* 0x000fe40003f64070 */
[----:B------:R-:W-:Y:S02]  /*7f50*/  IADD3 R35, P0, PT, R50, 0x1, RZ ;  /* 0x0000000132237810 */ /* 0x000fe40007f1e0ff */
[----:B------:R-:W-:Y:S02]  /*7f60*/  ISETP.GT.U32.AND.EX P3, PT, R37, R36, PT, P3 ;  /* 0x000000242500720c */ /* 0x000fe40003f64130 */
[----:B------:R-:W-:-:S02]  /*7f70*/  IADD3 R49, P4, P5, RZ, R34, -R26 ;  /* 0x00000022ff317210 */ /* 0x000fc40007d9e81a */
[----:B------:R-:W-:Y:S02]  /*7f80*/  ISETP.GE.U32.AND P1, PT, R52, R39, PT ;  /* 0x000000273400720c */ /* 0x000fe40003f26070 */
[----:B------:R-:W-:Y:S02]  /*7f90*/  IADD3.X R36, PT, PT, R55, -0x1, RZ, P0, !PT ;  /* 0xffffffff37247810 */ /* 0x000fe400007fe4ff */
[----:B------:R-:W-:Y:S02]  /*7fa0*/  @P2 SEL R50, R35, R50, !P3 ;  /* 0x0000003223322207 */ /* 0x000fe40005800000 */
[----:B------:R-:W-:Y:S02]  /*7fb0*/  IADD3.X R51, PT, PT, R26, R48, ~R27, P4, P5 ;  /* 0x000000301a337210 */ /* 0x000fe400027eac1b */
[----:B------:R-:W-:Y:S02]  /*7fc0*/  IADD3 R37, P5, PT, R22, -0x1, RZ ;  /* 0xffffffff16257810 */ /* 0x000fe40007fbe0ff */
[----:B------:R-:W-:-:S02]  /*7fd0*/  ISETP.GE.U32.AND.EX P0, PT, R54, R38, PT, P1 ;  /* 0x000000263600720c */ /* 0x000fc40003f06110 */
[----:B------:R-:W-:Y:S01]  /*7fe0*/  @P2 SEL R55, R36, R55, !P3 ;  /* 0x0000003724372207 */ /* 0x000fe20005800000 */
[----:B------:R-:W-:Y:S01]  /*7ff0*/  IMAD.X R36, RZ, RZ, R23, P5 ;  /* 0x000000ffff247224 */ /* 0x000fe200028e0617 */
[----:B------:R-:W-:Y:S02]  /*8000*/  ISETP.GT.U32.AND P1, PT, R22, RZ, PT ;  /* 0x000000ff1600720c */ /* 0x000fe40003f24070 */
[C---:B------:R-:W-:Y:S02]  /*8010*/  ISETP.GT.U32.AND P2, PT, R50.reuse, RZ, PT ;  /* 0x000000ff3200720c */ /* 0x040fe40003f44070 */
[----:B------:R-:W-:Y:S02]  /*8020*/  ISETP.GT.U32.AND.EX P1, PT, R23, -0x1, PT, P1 ;  /* 0xffffffff1700780c */ /* 0x000fe40003f24110 */
[----:B------:R-:W-:Y:S02]  /*8030*/  IADD3 R35, P4, PT, R50, -0x1, RZ ;  /* 0xffffffff32237810 */ /* 0x000fe40007f9e0ff */
[----:B------:R-:W-:-:S02]  /*8040*/  ISETP.GT.U32.AND.EX P2, PT, R55, -0x1, PT, P2 ;  /* 0xffffffff3700780c */ /* 0x000fc40003f44120 */
[----:B------:R-:W-:Y:S02]  /*8050*/  SEL R37, R37, R22, P1 ;  /* 0x0000001625257207 */ /* 0x000fe40000800000 */
[----:B------:R-:W-:Y:S02]  /*8060*/  SEL R36, R36, R23, P1 ;  /* 0x0000001724247207 */ /* 0x000fe40000800000 */
[----:B------:R-:W-:Y:S01]  /*8070*/  SEL R22, R35, R50, P2 ;  /* 0x0000003223167207 */ /* 0x000fe20001000000 */
[----:B------:R-:W-:Y:S01]  /*8080*/  IMAD.X R50, RZ, RZ, R55, P4 ;  /* 0x000000ffff327224 */ /* 0x000fe200020e0637 */
[----:B------:R-:W-:Y:S01]  /*8090*/  ISETP.GT.U32.AND P1, PT, R49, R34, PT ;  /* 0x000000223100720c */ /* 0x000fe20003f24070 */
[----:B0-----:R-:W-:Y:S01]  /*80a0*/  IMAD.WIDE.U32 R34, R13, R32, RZ ;  /* 0x000000200d227225 */ /* 0x001fe200078e00ff */
[C---:B------:R-:W-:Y:S02]  /*80b0*/  IADD3 R38, P5, PT, R52.reuse, -0x1, RZ ;  /* 0xffffffff34267810 */ /* 0x040fe40007fbe0ff */
[----:B------:R-:W-:-:S02]  /*80c0*/  ISETP.GT.U32.AND P3, PT, R52, RZ, PT ;  /* 0x000000ff3400720c */ /* 0x000fc40003f64070 */
[----:B------:R-:W-:Y:S01]  /*80d0*/  ISETP.GT.U32.AND.EX P1, PT, R51, R48, PT, P1 ;  /* 0x000000303300720c */ /* 0x000fe20003f24110 */
[----:B------:R-:W-:Y:S01]  /*80e0*/  IMAD.X R39, RZ, RZ, R54, P5 ;  /* 0x000000ffff277224 */ /* 0x000fe200028e0636 */
[----:B------:R-:W-:Y:S01]  /*80f0*/  IADD3 R53, P4, PT, R22, R6, RZ ;  /* 0x0000000616357210 */ /* 0x000fe20007f9e0ff */
[----:B------:R-:W-:Y:S01]  /*8100*/  IMAD.WIDE.U32 R34, P5, R12, R33, R34 ;  /* 0x000000210c227225 */ /* 0x000fe200078a0022 */
[----:B------:R-:W-:Y:S02]  /*8110*/  SEL R50, R50, R55, P2 ;  /* 0x0000003732327207 */ /* 0x000fe40001000000 */
[----:B------:R-:W-:Y:S02]  /*8120*/  ISETP.GT.U32.AND.EX P3, PT, R54, -0x1, PT, P3 ;  /* 0xffffffff3600780c */ /* 0x000fe40003f64130 */
[----:B------:R-:W-:Y:S01]  /*8130*/  ISETP.GT.U32.AND P2, PT, R26, RZ, PT ;  /* 0x000000ff1a00720c */ /* 0x000fe20003f44070 */
[----:B------:R-:W-:Y:S01]  /*8140*/  IMAD.X R48, R50, 0x1, R7, P4 ;  /* 0x0000000132307824 */ /* 0x000fe200020e0607 */
[----:B------:R-:W-:Y:S01]  /*8150*/  @P0 SEL R38, R38, R52, P3 ;  /* 0x0000003426260207 */ /* 0x000fe20001800000 */
[----:B------:R-:W-:Y:S01]  /*8160*/  IMAD.X R7, RZ, RZ, RZ, P5 ;  /* 0x000000ffff077224 */ /* 0x000fe200028e06ff */
[----:B------:R-:W-:-:S02]  /*8170*/  @P0 SEL R39, R39, R54, P3 ;  /* 0x0000003627270207 */ /* 0x000fc40001800000 */
[----:B------:R-:W-:Y:S01]  /*8180*/  ISETP.GE.U32.AND P0, PT, R53, R22, PT ;  /* 0x000000163500720c */ /* 0x000fe20003f06070 */
[----:B------:R-:W-:Y:S01]  /*8190*/  IMAD.WIDE.U32 R22, R12, R32, RZ ;  /* 0x000000200c167225 */ /* 0x000fe200078e00ff */
[----:B------:R-:W-:Y:S02]  /*81a0*/  IADD3 R6, P3, PT, R49, 0x1, RZ ;  /* 0x0000000131067810 */ /* 0x000fe40007f7e0ff */
[----:B------:R-:W-:Y:S02]  /*81b0*/  ISETP.GT.U32.AND.EX P2, PT, R27, R26, PT, P2 ;  /* 0x0000001a1b00720c */ /* 0x000fe40003f44120 */
[----:B------:R-:W-:Y:S02]  /*81c0*/  IADD3.X R26, PT, PT, R51, -0x1, RZ, P3, !PT ;  /* 0xffffffff331a7810 */ /* 0x000fe40001ffe4ff */
[----:B------:R-:W-:Y:S02]  /*81d0*/  ISETP.GE.U32.AND.EX P0, PT, R48, R50, PT, P0 ;  /* 0x000000323000720c */ /* 0x000fe40003f06100 */
[----:B------:R-:W-:Y:S01]  /*81e0*/  @P1 SEL R49, R6, R49, !P2 ;  /* 0x0000003106311207 */ /* 0x000fe20005000000 */
[----:B------:R-:W-:Y:S01]  /*81f0*/  IMAD.MOV.U32 R6, RZ, RZ, R35 ;  /* 0x000000ffff067224 */ /* 0x000fe200078e0023 */
[----:B------:R-:W-:-:S02]  /*8200*/  IADD3 R23, P3, PT, R23, R34, RZ ;  /* 0x0000002217177210 */ /* 0x000fc40007f7e0ff */
[----:B------:R-:W-:Y:S02]  /*8210*/  @P1 SEL R51, R26, R51, !P2 ;  /* 0x000000331a331207 */ /* 0x000fe40005000000 */
[----:B------:R-:W-:Y:S01]  /*8220*/  ISETP.GT.U32.AND P2, PT, R49, RZ, PT ;  /* 0x000000ff3100720c */ /* 0x000fe20003f44070 */
[----:B------:R-:W-:Y:S01]  /*8230*/  IMAD.WIDE.U32.X R6, R13, R33, R6, P3 ;  /* 0x000000210d067225 */ /* 0x000fe200018e0406 */
[----:B------:R-:W-:Y:S02]  /*8240*/  ISETP.GT.U32.AND P1, PT, R53, RZ, PT ;  /* 0x000000ff3500720c */ /* 0x000fe40003f24070 */
[----:B------:R-:W-:Y:S02]  /*8250*/  IADD3 R35, P4, PT, R49, -0x1, RZ ;  /* 0xffffffff31237810 */ /* 0x000fe40007f9e0ff */
[----:B------:R-:W-:Y:S02]  /*8260*/  IADD3 R34, P5, PT, R53, -0x1, RZ ;  /* 0xffffffff35227810 */ /* 0x000fe40007fbe0ff */
[----:B------:R-:W-:Y:S01]  /*8270*/  ISETP.GT.U32.AND.EX P1, PT, R48, -0x1, PT, P1 ;  /* 0xffffffff3000780c */ /* 0x000fe20003f24110 */
[----:B------:R-:W-:Y:S01]  /*8280*/  IMAD.X R26, RZ, RZ, R51, P4 ;  /* 0x000000ffff1a7224 */ /* 0x000fe200020e0633 */
[----:B------:R-:W-:-:S02]  /*8290*/  ISETP.GT.U32.AND.EX P2, PT, R51, -0x1, PT, P2 ;  /* 0xffffffff3300780c */ /* 0x000fc40003f44120 */
[----:B------:R-:W-:Y:S02]  /*82a0*/  IADD3 R52, P3, PT, R24, R47, RZ ;  /* 0x0000002f18347210 */ /* 0x000fe40007f7e0ff */
[----:B------:R-:W-:Y:S02]  /*82b0*/  @P0 SEL R34, R34, R53, P1 ;  /* 0x0000003522220207 */ /* 0x000fe40000800000 */
[----:B------:R-:W-:Y:S01]  /*82c0*/  SEL R35, R35, R49, P2 ;  /* 0x0000003123237207 */ /* 0x000fe20001000000 */
[----:B------:R-:W-:Y:S01]  /*82d0*/  IMAD.X R49, RZ, RZ, R48, P5 ;  /* 0x000000ffff317224 */ /* 0x000fe200028e0630 */
[----:B------:R-:W-:Y:S01]  /*82e0*/  SEL R26, R26, R51, P2 ;  /* 0x000000331a1a7207 */ /* 0x000fe20001000000 */
[----:B------:R-:W-:Y:S01]  /*82f0*/  IMAD.X R54, R25, 0x1, R46, P3 ;  /* 0x0000000119367824 */ /* 0x000fe200018e062e */
[----:B------:R-:W-:Y:S02]  /*8300*/  ISETP.GE.U32.AND P3, PT, R52, R24, PT ;  /* 0x000000183400720c */ /* 0x000fe40003f66070 */
[----:B------:R-:W-:-:S02]  /*8310*/  IADD3 R24, P5, PT, R35, R34, RZ ;  /* 0x0000002223187210 */ /* 0x000fc40007fbe0ff */
[----:B------:R-:W-:Y:S02]  /*8320*/  @P0 SEL R49, R49, R48, P1 ;  /* 0x0000003031310207 */ /* 0x000fe40000800000 */
[----:B------:R-:W-:Y:S02]  /*8330*/  ISETP.GE.U32.AND P0, PT, R24, R35, PT ;  /* 0x000000231800720c */ /* 0x000fe40003f06070 */
[----:B------:R-:W-:Y:S01]  /*8340*/  IADD3 R27, P1, P2, RZ, R22, -R6 ;  /* 0x00000016ff1b7210 */ /* 0x000fe20007a3e806 */
[----:B------:R-:W0:Y:S01]  /*8350*/  LDC.64 R34, c[0x3][0x128] ;  /* 0x00c04a00ff227b82 */ /* 0x000e220000000a00 */
[----:B------:R-:W-:Y:S01]  /*8360*/  IMAD.X R49, R26, 0x1, R49, P5 ;  /* 0x000000011a317824 */ /* 0x000fe200028e0631 */
[----:B------:R-:W-:Y:S02]  /*8370*/  ISETP.GE.U32.AND.EX P3, PT, R54, R25, PT, P3 ;  /* 0x000000193600720c */ /* 0x000fe40003f66130 */
[----:B------:R-:W-:Y:S02]  /*8380*/  IADD3.X R46, PT, PT, R6, R23, ~R7, P1, P2 ;  /* 0x00000017062e7210 */ /* 0x000fe40000fe4c07 */
[----:B------:R-:W-:-:S02]  /*8390*/  IADD3 R25, P2, PT, R52, -0x1, RZ ;  /* 0xffffffff34197810 */ /* 0x000fc40007f5e0ff */
[----:B------:R-:W-:Y:S02]  /*83a0*/  ISETP.GE.U32.AND.EX P0, PT, R49, R26, PT, P0 ;  /* 0x0000001a3100720c */ /* 0x000fe40003f06100 */
[----:B------:R-:W-:Y:S01]  /*83b0*/  IADD3 R50, P6, PT, R43, -0x1, RZ ;  /* 0xffffffff2b327810 */ /* 0x000fe20007fde0ff */
[----:B------:R-:W-:Y:S01]  /*83c0*/  IMAD.X R26, RZ, RZ, R54, P2 ;  /* 0x000000ffff1a7224 */ /* 0x000fe200010e0636 */
[----:B------:R-:W-:Y:S02]  /*83d0*/  ISETP.GT.U32.AND P2, PT, R52, RZ, PT ;  /* 0x000000ff3400720c */ /* 0x000fe40003f44070 */
[----:B------:R-:W-:Y:S01]  /*83e0*/  ISETP.GT.U32.AND P1, PT, R27, R22, PT ;  /* 0x000000161b00720c */ /* 0x000fe20003f24070 */
[----:B------:R-:W-:Y:S01]  /*83f0*/  IMAD.X R51, RZ, RZ, R42, P6 ;  /* 0x000000ffff337224 */ /* 0x000fe200030e062a */
[----:B------:R-:W-:Y:S02]  /*8400*/  ISETP.GT.U32.AND P5, PT, R24, RZ, PT ;  /* 0x000000ff1800720c */ /* 0x000fe40003fa4070 */
[----:B------:R-:W-:-:S02]  /*8410*/  ISETP.GT.U32.AND.EX P2, PT, R54, -0x1, PT, P2 ;  /* 0xffffffff3600780c */ /* 0x000fc40003f44120 */
[----:B------:R-:W-:Y:S02]  /*8420*/  ISETP.GT.U32.AND.EX P1, PT, R46, R23, PT, P1 ;  /* 0x000000172e00720c */ /* 0x000fe40003f24110 */
[----:B------:R-:W-:Y:S02]  /*8430*/  IADD3 R47, P6, PT, R24, -0x1, RZ ;  /* 0xffffffff182f7810 */ /* 0x000fe40007fde0ff */
[----:B------:R-:W-:Y:S01]  /*8440*/  ISETP.GT.U32.AND.EX P5, PT, R49, -0x1, PT, P5 ;  /* 0xffffffff3100780c */ /* 0x000fe20003fa4150 */
[----:B0-----:R-:W-:Y:S01]  /*8450*/  IMAD.WIDE.U32 R22, R10, R34, RZ ;  /* 0x000000220a167225 */ /* 0x001fe200078e00ff */
[----:B------:R-:W-:Y:S02]  /*8460*/  @P3 SEL R25, R25, R52, P2 ;  /* 0x0000003419193207 */ /* 0x000fe40001000000 */
[----:B------:R-:W-:Y:S01]  /*8470*/  @P3 SEL R26, R26, R54, P2 ;  /* 0x000000361a1a3207 */ /* 0x000fe20001000000 */
[----:B------:R-:W-:Y:S01]  /*8480*/  IMAD.X R48, RZ, RZ, R49, P6 ;  /* 0x000000ffff307224 */ /* 0x000fe200030e0631 */
[----:B------:R-:W-:-:S02]  /*8490*/  @P0 SEL R47, R47, R24, P5 ;  /* 0x000000182f2f0207 */ /* 0x000fc40002800000 */
[----:B------:R-:W-:Y:S02]  /*84a0*/  ISETP.GT.U32.AND P2, PT, R6, RZ, PT ;  /* 0x000000ff0600720c */ /* 0x000fe40003f44070 */
[----:B------:R-:W-:Y:S02]  /*84b0*/  ISETP.GT.U32.AND P4, PT, R43, RZ, PT ;  /* 0x000000ff2b00720c */ /* 0x000fe40003f84070 */
[----:B------:R-:W-:Y:S02]  /*84c0*/  IADD3 R24, P3, PT, R27, 0x1, RZ ;  /* 0x000000011b187810 */ /* 0x000fe40007f7e0ff */
[----:B------:R-:W-:Y:S02]  /*84d0*/  ISETP.GT.U32.AND.EX P2, PT, R7, R6, PT, P2 ;  /* 0x000000060700720c */ /* 0x000fe40003f44120 */
[----:B------:R-:W-:Y:S02]  /*84e0*/  ISETP.GT.U32.AND.EX P4, PT, R42, -0x1, PT, P4 ;  /* 0xffffffff2a00780c */ /* 0x000fe40003f84140 */
[----:B------:R-:W-:-:S02]  /*84f0*/  IADD3.X R6, PT, PT, R46, -0x1, RZ, P3, !PT ;  /* 0xffffffff2e067810 */ /* 0x000fc40001ffe4ff */
[----:B------:R-:W-:Y:S02]  /*8500*/  SEL R50, R50, R43, P4 ;  /* 0x0000002b32327207 */ /* 0x000fe40002000000 */
[----:B------:R-:W-:Y:S01]  /*8510*/  SEL R51, R51, R42, P4 ;  /* 0x0000002a33337207 */ /* 0x000fe20002000000 */
[C---:B------:R-:W-:Y:S01]  /*8520*/  IMAD.WIDE.U32 R22, P4, R11.reuse, R35, R22 ;  /* 0x000000230b167225 */ /* 0x040fe20007880016 */
[----:B------:R-:W-:Y:S02]  /*8530*/  @P0 SEL R48, R48, R49, P5 ;  /* 0x0000003130300207 */ /* 0x000fe40002800000 */
[----:B------:R-:W-:Y:S01]  /*8540*/  @P1 SEL R46, R6, R46, !P2 ;  /* 0x0000002e062e1207 */ /* 0x000fe20005000000 */
[----:B------:R-:W-:Y:S01]  /*8550*/  IMAD.WIDE.U32 R6, R11, R34, RZ ;  /* 0x000000220b067225 */ /* 0x000fe200078e00ff */
[----:B------:R-:W-:Y:S02]  /*8560*/  IADD3 R45, P0, PT, R4, R45, RZ ;  /* 0x0000002d042d7210 */ /* 0x000fe40007f1e0ff */
[----:B------:R-:W-:Y:S01]  /*8570*/  @P1 SEL R27, R24, R27, !P2 ;  /* 0x0000001b181b1207 */ /* 0x000fe20005000000 */
[----:B------:R-:W-:Y:S01]  /*8580*/  IMAD.X R43, RZ, RZ, RZ, P4 ;  /* 0x000000ffff2b7224 */ /* 0x000fe200020e06ff */
[----:B------:R-:W-:Y:S01]  /*8590*/  ISETP.GE.U32.AND P3, PT, R45, R4, PT ;  /* 0x000000042d00720c */ /* 0x000fe20003f66070 */
[----:B------:R-:W-:Y:S01]  /*85a0*/  IMAD.MOV.U32 R42, RZ, RZ, R23 ;  /* 0x000000ffff2a7224 */ /* 0x000fe200078e0017 */
[----:B------:R-:W-:-:S02]  /*85b0*/  ISETP.GT.U32.AND P2, PT, R27, RZ, PT ;  /* 0x000000ff1b00720c */ /* 0x000fc40003f44070 */
[----:B------:R-:W-:Y:S01]  /*85c0*/  IADD3 R52, P5, PT, R37, R44, RZ ;  /* 0x0000002c25347210 */ /* 0x000fe20007fbe0ff */
[----:B------:R-:W-:Y:S01]  /*85d0*/  IMAD.X R44, R5, 0x1, R40, P0 ;  /* 0x00000001052c7824 */ /* 0x000fe200000e0628 */
[----:B------:R-:W-:Y:S02]  /*85e0*/  IADD3 R4, P1, PT, R7, R22, RZ ;  /* 0x0000001607047210 */ /* 0x000fe40007f3e0ff */
[----:B------:R-:W-:Y:S01]  /*85f0*/  IADD3 R24, P4, PT, R27, -0x1, RZ ;  /* 0xffffffff1b187810 */ /* 0x000fe20007f9e0ff */
[----:B------:R-:W-:Y:S01]  /*8600*/  IMAD.X R53, R36, 0x1, R41, P5 ;  /* 0x0000000124357824 */ /* 0x000fe200028e0629 */
[----:B------:R-:W-:Y:S01]  /*8610*/  ISETP.GT.U32.AND.EX P2, PT, R46, -0x1, PT, P2 ;  /* 0xffffffff2e00780c */ /* 0x000fe20003f44120 */
[----:B------:R-:W-:Y:S01]  /*8620*/  IMAD.WIDE.U32.X R22, R10, R35, R42, P1 ;  /* 0x000000230a167225 */ /* 0x000fe200008e042a */
[----:B------:R-:W-:Y:S02]  /*8630*/  ISETP.GE.U32.AND.EX P1, PT, R44, R5, PT, P3 ;  /* 0x000000052c00720c */ /* 0x000fe40003f26130 */
[----:B------:R-:W-:Y:S01]  /*8640*/  SEL R24, R24, R27, P2 ;  /* 0x0000001b18187207 */ /* 0x000fe20001000000 */
[----:B------:R-:W-:Y:S01]  /*8650*/  IMAD.X R5, RZ, RZ, R46, P4 ;  /* 0x000000ffff057224 */ /* 0x000fe200020e062e */
[----:B------:R-:W-:-:S02]  /*8660*/  IADD3 R7, P5, P6, RZ, R6, -R22 ;  /* 0x00000006ff077210 */ /* 0x000fc40007ebe816 */
[----:B------:R-:W-:Y:S02]  /*8670*/  IADD3 R27, P4, PT, R24, R47, RZ ;  /* 0x0000002f181b7210 */ /* 0x000fe40007f9e0ff */
[----:B------:R-:W-:Y:S02]  /*8680*/  SEL R5, R5, R46, P2 ;  /* 0x0000002e05057207 */ /* 0x000fe40001000000 */
[----:B------:R-:W-:Y:S02]  /*8690*/  ISETP.GT.U32.AND P2, PT, R45, RZ, PT ;  /* 0x000000ff2d00720c */ /* 0x000fe40003f44070 */
[----:B------:R-:W-:Y:S01]  /*86a0*/  ISETP.GE.U32.AND P0, PT, R52, R37, PT ;  /* 0x000000253400720c */ /* 0x000fe20003f06070 */
[----:B------:R-:W-:Y:S01]  /*86b0*/  IMAD.X R40, R5, 0x1, R48, P4 ;  /* 0x0000000105287824 */ /* 0x000fe200020e0630 */
[----:B------:R-:W-:Y:S02]  /*86c0*/  IADD3.X R43, PT, PT, R22, R4, ~R23, P5, P6 ;  /* 0x00000004162b7210 */ /* 0x000fe40002fecc17 */
[----:B------:R-:W-:-:S02]  /*86d0*/  IADD3 R46, P5, PT, R45, -0x1, RZ ;  /* 0xffffffff2d2e7810 */ /* 0x000fc40007fbe0ff */
[----:B------:R-:W-:Y:S02]  /*86e0*/  ISETP.GT.U32.AND.EX P4, PT, R44, -0x1, PT, P2 ;  /* 0xffffffff2c00780c */ /* 0x000fe40003f84120 */
[----:B------:R-:W-:Y:S01]  /*86f0*/  ISETP.GE.U32.AND.EX P0, PT, R53, R36, PT, P0 ;  /* 0x000000243500720c */ /* 0x000fe20003f06100 */
[----:B------:R-:W-:Y:S01]  /*8700*/  IMAD.X R47, RZ, RZ, R44, P5 ;  /* 0x000000ffff2f7224 */ /* 0x000fe200028e062c */
[----:B------:R-:W-:Y:S01]  /*8710*/  ISETP.GT.U32.AND P2, PT, R7, R6, PT ;  /* 0x000000060700720c */ /* 0x000fe20003f44070 */
[----:B------:R-:W0:Y:S01]  /*8720*/  LDC.64 R36, c[0x3][0x140] ;  /* 0x00c05000ff247b82 */ /* 0x000e220000000a00 */
[----:B------:R-:W-:Y:S02]  /*8730*/  ISETP.GE.U32.AND P3, PT, R27, R24, PT ;  /* 0x000000181b00720c */ /* 0x000fe40003f66070 */
[----:B------:R-:W-:Y:S02]  /*8740*/  ISETP.GT.U32.AND.EX P2, PT, R43, R4, PT, P2 ;  /* 0x000000042b00720c */ /* 0x000fe40003f44120 */
[----:B------:R-:W-:-:S02]  /*8750*/  IADD3 R4, P5, PT, R7, 0x1, RZ ;  /* 0x0000000107047810 */ /* 0x000fc40007fbe0ff */
[----:B------:R-:W-:Y:S02]  /*8760*/  ISETP.GE.U32.AND.EX P3, PT, R40, R5, PT, P3 ;  /* 0x000000052800720c */ /* 0x000fe40003f66130 */
[----:B------:R-:W-:Y:S02]  /*8770*/  IADD3.X R5, PT, PT, R43, -0x1, RZ, P5, !PT ;  /* 0xffffffff2b057810 */ /* 0x000fe40002ffe4ff */
[----:B------:R-:W-:Y:S02]  /*8780*/  @P1 SEL R46, R46, R45, P4 ;  /* 0x0000002d2e2e1207 */ /* 0x000fe40002000000 */
[----:B------:R-:W-:Y:S02]  /*8790*/  @P1 SEL R47, R47, R44, P4 ;  /* 0x0000002c2f2f1207 */ /* 0x000fe40002000000 */
[----:B------:R-:W-:Y:S02]  /*87a0*/  ISETP.GT.U32.AND P5, PT, R22, RZ, PT ;  /* 0x000000ff1600720c */ /* 0x000fe40003fa4070 */
[----:B------:R-:W-:-:S02]  /*87b0*/  IADD3 R24, P4, PT, R27, -0x1, RZ ;  /* 0xffffffff1b187810 */ /* 0x000fc40007f9e0ff */
[----:B------:R-:W-:Y:S02]  /*87c0*/  ISETP.GT.U32.AND P1, PT, R27, RZ, PT ;  /* 0x000000ff1b00720c */ /* 0x000fe40003f24070 */
[----:B------:R-:W-:Y:S01]  /*87d0*/  ISETP.GT.U32.AND.EX P5, PT, R23, R22, PT, P5 ;  /* 0x000000161700720c */ /* 0x000fe20003fa4150 */
[----:B------:R-:W-:Y:S01]  /*87e0*/  IMAD.X R45, RZ, RZ, R40, P4 ;  /* 0x000000ffff2d7224 */ /* 0x000fe200020e0628 */
[----:B------:R-:W-:Y:S02]  /*87f0*/  ISETP.GT.U32.AND.EX P1, PT, R40, -0x1, PT, P1 ;  /* 0xffffffff2800780c */ /* 0x000fe40003f24110 */
[----:B------:R-:W-:Y:S02]  /*8800*/  @P2 SEL R7, R4, R7, !P5 ;  /* 0x0000000704072207 */ /* 0x000fe40006800000 */
[----:B------:R-:W-:Y:S02]  /*8810*/  IADD3 R49, P4, PT, R50, R38, RZ ;  /* 0x0000002632317210 */ /* 0x000fe40007f9e0ff */
[----:B------:R-:W-:-:S02]  /*8820*/  @P3 SEL R24, R24, R27, P1 ;  /* 0x0000001b18183207 */ /* 0x000fc40000800000 */
[----:B------:R-:W-:Y:S01]  /*8830*/  @P3 SEL R45, R45, R40, P1 ;  /* 0x000000282d2d3207 */ /* 0x000fe20000800000 */
[----:B------:R-:W-:Y:S01]  /*8840*/  IMAD.X R44, R51, 0x1, R39, P4 ;  /* 0x00000001332c7824 */ /* 0x000fe200020e0627 */
[----:B------:R-:W-:Y:S01]  /*8850*/  @P2 SEL R43, R5, R43, !P5 ;  /* 0x0000002b052b2207 */ /* 0x000fe20006800000 */
[----:B0-----:R-:W-:Y:S01]  /*8860*/  IMAD.WIDE.U32 R4, R21, R36, RZ ;  /* 0x0000002415047225 */ /* 0x001fe200078e00ff */
[C---:B------:R-:W-:Y:S01]  /*8870*/  ISETP.GT.U32.AND P3, PT, R7.reuse, RZ, PT ;  /* 0x000000ff0700720c */ /* 0x040fe20003f64070 */
[----:B------:R-:W0:Y:S01]  /*8880*/  LDC.64 R40, c[0x3][0x148] ;  /* 0x00c05200ff287b82 */ /* 0x000e220000000a00 */
[----:B------:R-:W-:Y:S02]  /*8890*/  IADD3 R27, P4, PT, R7, -0x1, RZ ;  /* 0xffffffff071b7810 */ /* 0x000fe40007f9e0ff */
[----:B------:R-:W-:Y:S01]  /*88a0*/  ISETP.GT.U32.AND.EX P3, PT, R43, -0x1, PT, P3 ;  /* 0xffffffff2b00780c */ /* 0x000fe20003f64130 */
[----:B------:R-:W-:Y:S01]  /*88b0*/  IMAD.WIDE.U32 R4, P6, R20, R37, R4 ;  /* 0x0000002514047225 */ /* 0x000fe200078c0004 */
[----:B------:R-:W-:-:S02]  /*88c0*/  IADD3 R61, P5, PT, R52, -0x1, RZ ;  /* 0xffffffff343d7810 */ /* 0x000fc40007fbe0ff */
[----:B------:R-:W-:Y:S01]  /*88d0*/  SEL R27, R27, R7, P3 ;  /* 0x000000071b1b7207 */ /* 0x000fe20001800000 */
[----:B------:R-:W-:Y:S01]  /*88e0*/  IMAD.X R42, RZ, RZ, R43, P4 ;  /* 0x000000ffff2a7224 */ /* 0x000fe200020e062b */
[----:B------:R-:W1:Y:S01]  /*88f0*/  LDC.64 R38, c[0x3][0x130] ;  /* 0x00c04c00ff267b82 */ /* 0x000e620000000a00 */
[----:B------:R-:W-:Y:S01]  /*8900*/  IMAD.WIDE.U32 R6, R20, R36, RZ ;  /* 0x0000002414067225 */ /* 0x000fe200078e00ff */
[----:B------:R-:W-:Y:S02]  /*8910*/  ISETP.GE.U32.AND P1, PT, R49, R50, PT ;  /* 0x000000323100720c */ /* 0x000fe40003f26070 */
[----:B------:R-:W-:Y:S01]  /*8920*/  IADD3 R24, P4, PT, R27, R24, RZ ;  /* 0x000000181b187210 */ /* 0x000fe20007f9e0ff */
[----:B------:R-:W-:Y:S01]  /*8930*/  IMAD.X R23, RZ, RZ, RZ, P6 ;  /* 0x000000ffff177224 */ /* 0x000fe200030e06ff */
[----:B------:R-:W-:Y:S01]  /*8940*/  SEL R42, R42, R43, P3 ;  /* 0x0000002b2a2a7207 */ /* 0x000fe20001800000 */
[----:B------:R-:W-:Y:S01]  /*8950*/  IMAD.MOV.U32 R22, RZ, RZ, R5 ;  /* 0x000000ffff167224 */ /* 0x000fe200078e0005 */
[----:B------:R-:W-:Y:S01]  /*8960*/  ISETP.GT.U32.AND P2, PT, R52, RZ, PT ;  /* 0x000000ff3400720c */ /* 0x000fe20003f44070 */
[----:B------:R-:W-:Y:S01]  /*8970*/  IMAD.X R62, RZ, RZ, R53, P5 ;  /* 0x000000ffff3e7224 */ /* 0x000fe200028e0635 */
[----:B------:R-:W-:-:S02]  /*8980*/  IADD3 R7, P6, PT, R7, R4, RZ ;  /* 0x0000000407077210 */ /* 0x000fc40007fde0ff */
[----:B------:R-:W-:Y:S02]  /*8990*/  ISETP.GE.U32.AND.EX P1, PT, R44, R51, PT, P1 ;  /* 0x000000332c00720c */ /* 0x000fe40003f26110 */
[----:B------:R-:W-:Y:S01]  /*89a0*/  ISETP.GE.U32.AND P3, PT, R24, R27, PT ;  /* 0x0000001b1800720c */ /* 0x000fe20003f66070 */
[----:B------:R-:W-:Y:S01]  /*89b0*/  IMAD.X R27, R42, 0x1, R45, P4 ;  /* 0x000000012a1b7824 */ /* 0x000fe200020e062d */
[----:B------:R-:W-:Y:S01]  /*89c0*/  ISETP.GT.U32.AND.EX P2, PT, R53, -0x1, PT, P2 ;  /* 0xffffffff3500780c */ /* 0x000fe20003f44120 */
[----:B------:R-:W-:Y:S01]  /*89d0*/  IMAD.WIDE.U32.X R4, R21, R37, R22, P6 ;  /* 0x0000002515047225 */ /* 0x000fe200030e0416 */
[----:B------:R-:W-:Y:S02]  /*89e0*/  ISETP.GT.U32.AND P5, PT, R49, RZ, PT ;  /* 0x000000ff3100720c */ /* 0x000fe40003fa4070 */
[----:B------:R-:W-:Y:S01]  /*89f0*/  @P0 SEL R61, R61, R52, P2 ;  /* 0x000000343d3d0207 */ /* 0x000fe20001000000 */
[----:B0-----:R-:W-:Y:S01]  /*8a00*/  IMAD.WIDE.U32 R22, R19, R40, RZ ;  /* 0x0000002813167225 */ /* 0x001fe200078e00ff */
[----:B------:R-:W-:-:S02]  /*8a10*/  @P0 SEL R62, R62, R53, P2 ;  /* 0x000000353e3e0207 */ /* 0x000fc40001000000 */
[----:B------:R-:W-:Y:S01]  /*8a20*/  ISETP.GE.U32.AND.EX P0, PT, R27, R42, PT, P3 ;  /* 0x0000002a1b00720c */ /* 0x000fe20003f06130 */
[----:B-1----:R-:W-:Y:S01]  /*8a30*/  IMAD.WIDE.U32 R42, R2, R38, RZ ;  /* 0x00000026022a7225 */ /* 0x002fe200078e00ff */
[-C--:B------:R-:W-:Y:S02]  /*8a40*/  IADD3 R51, P3, P4, RZ, R6.reuse, -R4 ;  /* 0x00000006ff337210 */ /* 0x080fe40007c7e804 */
[----:B------:R-:W-:Y:S02]  /*8a50*/  IADD3 R60, P2, PT, R49, -0x1, RZ ;  /* 0xffffffff313c7810 */ /* 0x000fe40007f5e0ff */
[----:B------:R-:W-:Y:S02]  /*8a60*/  ISETP.GT.U32.AND.EX P5, PT, R44, -0x1, PT, P5 ;  /* 0xffffffff2c00780c */ /* 0x000fe40003fa4150 */
[----:B------:R-:W-:Y:S01]  /*8a70*/  IADD3.X R50, PT, PT, R4, R7, ~R5, P3, P4 ;  /* 0x0000000704327210 */ /* 0x000fe20001fe8c05 */
[----:B------:R-:W-:Y:S01]  /*8a80*/  IMAD.X R59, RZ, RZ, R44, P2 ;  /* 0x000000ffff3b7224 */ /* 0x000fe200010e062c */
[----:B------:R-:W-:-:S02]  /*8a90*/  ISETP.GT.U32.AND P3, PT, R51, R6, PT ;  /* 0x000000063300720c */ /* 0x000fc40003f64070 */
[----:B------:R-:W-:Y:S01]  /*8aa0*/  @P1 SEL R60, R60, R49, P5 ;  /* 0x000000313c3c1207 */ /* 0x000fe20002800000 */
[----:B------:R-:W-:Y:S01]  /*8ab0*/  IMAD.WIDE.U32 R48, R18, R40, RZ ;  /* 0x0000002812307225 */ /* 0x000fe200078e00ff */
[----:B------:R-:W-:Y:S02]  /*8ac0*/  ISETP.GT.U32.AND.EX P3, PT, R50, R7, PT, P3 ;  /* 0x000000073200720c */ /* 0x000fe40003f64130 */
[----:B------:R-:W-:Y:S01]  /*8ad0*/  ISETP.GT.U32.AND P6, PT, R24, RZ, PT ;  /* 0x000000ff1800720c */ /* 0x000fe20003fc4070 */
[----:B------:R-:W-:Y:S01]  /*8ae0*/  IMAD.WIDE.U32 R6, R3, R38, RZ ;  /* 0x0000002603067225 */ /* 0x000fe200078e00ff */
[----:B------:R-:W-:Y:S02]  /*8af0*/  @P1 SEL R59, R59, R44, P5 ;  /* 0x0000002c3b3b1207 */ /* 0x000fe40002800000 */
[----:B------:R-:W-:Y:S01]  /*8b00*/  ISETP.GT.U32.AND P1, PT, R4, RZ, PT ;  /* 0x000000ff0400720c */ /* 0x000fe20003f24070 */
[----:B------:R-:W-:Y:S01]  /*8b10*/  IMAD.WIDE.U32 R48, P5, R19, R41, R48 ;  /* 0x0000002913307225 */ /* 0x000fe200078a0030 */
[----:B------:R-:W-:-:S02]  /*8b20*/  IADD3 R57, P4, PT, R24, -0x1, RZ ;  /* 0xffffffff18397810 */ /* 0x000fc40007f9e0ff */
[----:B------:R-:W-:Y:S01]  /*8b30*/  ISETP.GT.U32.AND.EX P2, PT, R27, -0x1, PT, P6 ;  /* 0xffffffff1b00780c */ /* 0x000fe20003f44160 */
[----:B------:R-:W-:Y:S01]  /*8b40*/  IMAD.WIDE.U32 R42, P6, R3, R39, R42 ;  /* 0x00000027032a7225 */ /* 0x000fe200078c002a */
[----:B------:R-:W-:Y:S02]  /*8b50*/  ISETP.GT.U32.AND.EX P1, PT, R5, R4, PT, P1 ;  /* 0x000000040500720c */ /* 0x000fe40003f24110 */
[----:B------:R-:W-:Y:S01]  /*8b60*/  @P0 SEL R57, R57, R24, P2 ;  /* 0x0000001839390207 */ /* 0x000fe20001000000 */
[----:B------:R-:W-:Y:S01]  /*8b70*/  IMAD.X R5, RZ, RZ, RZ, P5 ;  /* 0x000000ffff057224 */ /* 0x000fe200028e06ff */
[----:B------:R-:W-:Y:S01]  /*8b80*/  IADD3 R4, P5, PT, R51, 0x1, RZ ;  /* 0x0000000133047810 */ /* 0x000fe20007fbe0ff */
[----:B------:R-:W-:Y:S01]  /*8b90*/  IMAD.X R56, RZ, RZ, R27, P4 ;  /* 0x000000ffff387224 */ /* 0x000fe200020e061b */
[----:B------:R-:W-:Y:S01]  /*8ba0*/  IADD3 R55, P4, PT, R7, R42, RZ ;  /* 0x0000002a07377210 */ /* 0x000fe20007f9e0ff */
[----:B------:R-:W-:Y:S01]  /*8bb0*/  IMAD.X R45, RZ, RZ, RZ, P6 ;  /* 0x000000ffff2d7224 */ /* 0x000fe200030e06ff */
[----:B------:R-:W-:Y:S01]  /*8bc0*/  IADD3 R7, P6, PT, R23, R48, RZ ;  /* 0x0000003017077210 */ /* 0x000fe20007fde0ff */
[----:B------:R-:W-:Y:S01]  /*8bd0*/  IMAD.MOV.U32 R44, RZ, RZ, R43 ;  /* 0x000000ffff2c7224 */ /* 0x000fe200078e002b */
[----:B------:R-:W-:Y:S01]  /*8be0*/  @P3 SEL R51, R4, R51, !P1 ;  /* 0x0000003304333207 */ /* 0x000fe20004800000 */
[----:B------:R-:W-:Y:S01]  /*8bf0*/  IMAD.MOV.U32 R4, RZ, RZ, R49 ;  /* 0x000000ffff047224 */ /* 0x000fe200078e0031 */
[----:B------:R-:W0:Y:S01]  /*8c00*/  LDC.64 R42, c[0x3][0x150] ;  /* 0x00c05400ff2a7b82 */ /* 0x000e220000000a00 */
[----:B------:R-:W-:Y:S01]  /*8c10*/  IADD3.X R23, PT, PT, R50, -0x1, RZ, P5, !PT ;  /* 0xffffffff32177810 */ /* 0x000fe20002ffe4ff */
[----:B------:R-:W-:Y:S01]  /*8c20*/  IMAD.WIDE.U32.X R44, R2, R39, R44, P4 ;  /* 0x00000027022c7225 */ /* 0x000fe200020e042c */
[----:B------:R-:W-:-:S02]  /*8c30*/  @P0 SEL R56, R56, R27, P2 ;  /* 0x0000001b38380207 */ /* 0x000fc40001000000 */
[----:B------:R-:W-:Y:S01]  /*8c40*/  @P3 SEL R50, R23, R50, !P1 ;  /* 0x0000003217323207 */ /* 0x000fe20004800000 */
[----:B------:R-:W-:Y:S01]  /*8c50*/  IMAD.WIDE.U32.X R4, R18, R41, R4, P6 ;  /* 0x0000002912047225 */ /* 0x000fe200030e0404 */
[C---:B------:R-:W-:Y:S02]  /*8c60*/  IADD3 R27, P2, PT, R51.reuse, -0x1, RZ ;  /* 0xffffffff331b7810 */ /* 0x040fe40007f5e0ff */
[----:B------:R-:W-:Y:S02]  /*8c70*/  ISETP.GT.U32.AND P3, PT, R51, RZ, PT ;  /* 0x000000ff3300720c */ /* 0x000fe40003f64070 */
[----:B------:R-:W-:Y:S01]  /*8c80*/  IADD3 R49, P0, P1, RZ, R22, -R4 ;  /* 0x00000016ff317210 */ /* 0x000fe2000791e804 */
[----:B------:R-:W-:Y:S01]  /*8c90*/  IMAD.X R52, RZ, RZ, R50, P2 ;  /* 0x000000ffff347224 */ /* 0x000fe200010e0632 */
[----:B------:R-:W-:Y:S02]  /*8ca0*/  IADD3 R24, P4, P5, RZ, R6, -R44 ;  /* 0x00000006ff187210 */ /* 0x000fe40007d9e82c */
[----:B------:R-:W-:-:S02]  /*8cb0*/  IADD3.X R53, PT, PT, R4, R7, ~R5, P0, P1 ;  /* 0x0000000704357210 */ /* 0x000fc400007e2c05 */
[----:B------:R-:W-:Y:S02]  /*8cc0*/  ISETP.GT.U32.AND P2, PT, R49, R22, PT ;  /* 0x000000163100720c */ /* 0x000fe40003f44070 */
[----:B------:R-:W-:Y:S02]  /*8cd0*/  ISETP.GT.U32.AND.EX P3, PT, R50, -0x1, PT, P3 ;  /* 0xffffffff3200780c */ /* 0x000fe40003f64130 */
[----:B------:R-:W-:Y:S01]  /*8ce0*/  ISETP.GT.U32.AND.EX P2, PT, R53, R7, PT, P2 ;  /* 0x000000073500720c */ /* 0x000fe20003f44120 */
[----:B------:R-:W-:Y:S01]  /*8cf0*/  IMAD.MOV.U32 R7, RZ, RZ, R47 ;  /* 0x000000ffff077224 */ /* 0x000fe200078e002f */
[----:B------:R-:W-:Y:S01]  /*8d00*/  IADD3.X R58, PT, PT, R44, R55, ~R45, P4, P5 ;  /* 0x000000372c3a7210 */ /* 0x000fe200027eac2d */
[----:B0-----:R-:W-:Y:S01]  /*8d10*/  IMAD.WIDE.U32 R22, R17, R42, RZ ;  /* 0x0000002a11167225 */ /* 0x001fe200078e00ff */
[----:B------:R-:W-:Y:S02]  /*8d20*/  SEL R27, R27, R51, P3 ;  /* 0x000000331b1b7207 */ /* 0x000fe40001800000 */
[----:B------:R-:W-:-:S02]  /*8d30*/  ISETP.GT.U32.AND P4, PT, R4, RZ, PT ;  /* 0x000000ff0400720c */ /* 0x000fc40003f84070 */
[----:B------:R-:W-:Y:S02]  /*8d40*/  ISETP.GT.U32.AND P0, PT, R44, RZ, PT ;  /* 0x000000ff2c00720c */ /* 0x000fe40003f04070 */
[----:B------:R-:W-:Y:S02]  /*8d50*/  ISETP.GT.U32.AND P1, PT, R24, R6, PT ;  /* 0x000000061800720c */ /* 0x000fe40003f24070 */
[----:B------:R-:W-:Y:S02]  /*8d60*/  IADD3 R6, P6, PT, R49, 0x1, RZ ;  /* 0x0000000131067810 */ /* 0x000fe40007fde0ff */
[----:B------:R-:W-:Y:S01]  /*8d70*/  SEL R52, R52, R50, P3 ;  /* 0x0000003234347207 */ /* 0x000fe20001800000 */
[----:B------:R-:W-:Y:S01]  /*8d80*/  IMAD.WIDE.U32 R50, R16, R42, RZ ;  /* 0x0000002a10327225 */ /* 0x000fe200078e00ff */
[----:B------:R-:W-:Y:S02]  /*8d90*/  IADD3 R48, P5, PT, R27, -0x1, RZ ;  /* 0xffffffff1b307810 */ /* 0x000fe40007fbe0ff */
[----:B------:R-:W-:Y:S01]  /*8da0*/  ISETP.GT.U32.AND.EX P4, PT, R5, R4, PT, P4 ;  /* 0x000000040500720c */ /* 0x000fe20003f84140 */
[----:B------:R-:W-:Y:S01]  /*8db0*/  IMAD.MOV.U32 R5, RZ, RZ, R26 ;  /* 0x000000ffff057224 */ /* 0x000fe200078e001a */
[----:B------:R-:W-:-:S02]  /*8dc0*/  ISETP.GT.U32.AND.EX P0, PT, R45, R44, PT, P0 ;  /* 0x0000002c2d00720c */ /* 0x000fc40003f04100 */
[----:B------:R-:W-:Y:S01]  /*8dd0*/  ISETP.GT.U32.AND P3, PT, R27, RZ, PT ;  /* 0x000000ff1b00720c */ /* 0x000fe20003f64070 */
[----:B------:R-:W0:Y:S01]  /*8de0*/  LDC.64 R44, c[0x3][0x158] ;  /* 0x00c05600ff2c7b82 */ /* 0x000e220000000a00 */
[----:B------:R-:W-:Y:S02]  /*8df0*/  IADD3.X R4, PT, PT, R53, -0x1, RZ, P6, !PT ;  /* 0xffffffff35047810 */ /* 0x000fe400037fe4ff */
[----:B------:R-:W-:Y:S01]  /*8e00*/  ISETP.GT.U32.AND.EX P1, PT, R58, R55, PT, P1 ;  /* 0x000000373a00720c */ /* 0x000fe20003f24110 */
[----:B------:R-:W-:Y:S01]  /*8e10*/  IMAD.X R55, RZ, RZ, R52, P5 ;  /* 0x000000ffff377224 */ /* 0x000fe200028e0634 */
[----:B------:R-:W-:Y:S01]  /*8e20*/  @P2 SEL R49, R6, R49, !P4 ;  /* 0x0000003106312207 */ /* 0x000fe20006000000 */
[----:B------:R-:W-:Y:S01]  /*8e30*/  IMAD.WIDE.U32 R22, P5, R16, R43, R22 ;  /* 0x0000002b10167225 */ /* 0x000fe200078a0016 */
[----:B------:R-:W-:Y:S02]  /*8e40*/  ISETP.GT.U32.AND.EX P3, PT, R52, -0x1, PT, P3 ;  /* 0xffffffff3400780c */ /* 0x000fe40003f64130 */
[----:B------:R-:W-:Y:S01]  /*8e50*/  @P2 SEL R53, R4, R53, !P4 ;  /* 0x0000003504352207 */ /* 0x000fe20006000000 */
[----:B------:R-:W-:Y:S01]  /*8e60*/  IMAD.MOV.U32 R26, RZ, RZ, R23 ;  /* 0x000000ffff1a7224 */ /* 0x000fe200078e0017 */
[----:B------:R-:W-:Y:S01]  /*8e70*/  ISETP.GT.U32.AND P2, PT, R49, RZ, PT ;  /* 0x000000ff3100720c */ /* 0x000fe20003f44070 */
[----:B------:R-:W-:Y:S01]  /*8e80*/  IMAD.MOV.U32 R6, RZ, RZ, R46 ;  /* 0x000000ffff067224 */ /* 0x000fe200078e002e */
[----:B------:R-:W-:Y:S01]  /*8e90*/  SEL R48, R48, R27, P3 ;  /* 0x0000001b30307207 */ /* 0x000fe20001800000 */
[----:B------:R-:W-:Y:S01]  /*8ea0*/  IMAD.X R27, RZ, RZ, RZ, P5 ;  /* 0x000000ffff1b7224 */ /* 0x000fe200028e06ff */
[----:B------:R-:W-:Y:S01]  /*8eb0*/  IADD3 R51, P5, PT, R51, R22, RZ ;  /* 0x0000001633337210 */ /* 0x000fe20007fbe0ff */
[----:B------:R-:W-:Y:S01]  /*8ec0*/  IMAD.MOV.U32 R4, RZ, RZ, R25 ;  /* 0x000000ffff047224 */ /* 0x000fe200078e0019 */
[----:B------:R-:W-:-:S02]  /*8ed0*/  IADD3 R22, P4, PT, R49, -0x1, RZ ;  /* 0xffffffff31167810 */ /* 0x000fc40007f9e0ff */
[----:B------:R-:W-:Y:S02]  /*8ee0*/  ISETP.GT.U32.AND.EX P2, PT, R53, -0x1, PT, P2 ;  /* 0xffffffff3500780c */ /* 0x000fe40003f44120 */
[----:B------:R-:W-:Y:S01]  /*8ef0*/  SEL R55, R55, R52, P3 ;  /* 0x0000003437377207 */ /* 0x000fe20001800000 */
[----:B------:R-:W-:Y:S01]  /*8f00*/  IMAD.X R46, RZ, RZ, R53, P4 ;  /* 0x000000ffff2e7224 */ /* 0x000fe200020e0635 */
[----:B------:R-:W-:Y:S01]  /*8f10*/  SEL R47, R22, R49, P2 ;  /* 0x00000031162f7207 */ /* 0x000fe20001000000 */
[----:B------:R-:W-:Y:S01]  /*8f20*/  IMAD.WIDE.U32.X R22, R17, R43, R26, P5 ;  /* 0x0000002b11167225 */ /* 0x000fe200028e041a */
[----:B------:R-:W-:Y:S01]  /*8f30*/  IADD3 R63, P3, PT, R24, 0x1, RZ ;  /* 0x00000001183f7810 */ /* 0x000fe20007f7e0ff */
[----:B------:R1:W-:Y:S01]  /*8f40*/  STL.128 [R1], R4 ;  /* 0x0000000401007387 */ /* 0x0003e20000100c00 */
[----:B------:R-:W-:Y:S01]  /*8f50*/  IADD3 R48, P5, PT, R47, R48, RZ ;  /* 0x000000302f307210 */ /* 0x000fe20007fbe0ff */
[----:B0-----:R-:W-:Y:S01]  /*8f60*/  IMAD.WIDE.U32 R26, R15, R44, RZ ;  /* 0x0000002c0f1a7225 */ /* 0x001fe200078e00ff */
[----:B------:R-:W-:-:S02]  /*8f70*/  IADD3.X R49, PT, PT, R58, -0x1, RZ, P3, !PT ;  /* 0xffffffff3a317810 */ /* 0x000fc40001ffe4ff */
[----:B------:R-:W-:Y:S02]  /*8f80*/  IADD3 R25, P4, P3, RZ, R50, -R22 ;  /* 0x00000032ff197210 */ /* 0x000fe40007b9e816 */
[----:B------:R-:W-:Y:S02]  /*8f90*/  @P1 SEL R24, R63, R24, !P0 ;  /* 0x000000183f181207 */ /* 0x000fe40004000000 */
[----:B------:R-:W-:Y:S02]  /*8fa0*/  SEL R46, R46, R53, P2 ;  /* 0x000000352e2e7207 */ /* 0x000fe40001000000 */
[----:B------:R-:W-:Y:S02]  /*8fb0*/  @P1 SEL R58, R49, R58, !P0 ;  /* 0x0000003a313a1207 */ /* 0x000fe40004000000 */
[----:B------:R-:W-:Y:S02]  /*8fc0*/  ISETP.GT.U32.AND P0, PT, R25, R50, PT ;  /* 0x000000321900720c */ /* 0x000fe40003f04070 */
[----:B------:R-:W-:Y:S01]  /*8fd0*/  IADD3.X R64, PT, PT, R22, R51, ~R23, P4, P3 ;  /* 0x0000003316407210 */ /* 0x000fe200027e6c17 */
[----:B-1----:R-:W-:Y:S01]  /*8fe0*/  IMAD.X R7, R46, 0x1, R55, P5 ;  /* 0x000000012e077824 */ /* 0x002fe200028e0637 */
[----:B------:R-:W-:Y:S01]  /*8ff0*/  ISETP.GE.U32.AND P2, PT, R48, R47, PT ;  /* 0x0000002f3000720c */ /* 0x000fe20003f46070 */
[----:B------:R-:W-:Y:S01]  /*9000*/  IMAD.WIDE.U32 R26, P5, R14, R45, R26 ;  /* 0x0000002d0e1a7225 */ /* 0x000fe200078a001a */
[----:B------:R-:W-:-:S02]  /*9010*/  ISETP.GT.U32.AND.EX P0, PT, R64, R51, PT, P0 ;  /* 0x000000334000720c */ /* 0x000fc40003f04100 */
[----:B------:R-:W-:Y:S01]  /*9020*/  ISETP.GT.U32.AND P1, PT, R22, RZ, PT ;  /* 0x000000ff1600720c */ /* 0x000fe20003f24070 */
[----:B------:R-:W-:Y:S01]  /*9030*/  IMAD.WIDE.U32 R54, R14, R44, RZ ;  /* 0x0000002c0e367225 */ /* 0x000fe200078e00ff */
[----:B------:R-:W-:Y:S02]  /*9040*/  ISETP.GE.U32.AND.EX P2, PT, R7, R46, PT, P2 ;  /* 0x0000002e0700720c */ /* 0x000fe40003f46120 */
[----:B------:R-:W0:Y:S01]  /*9050*/  LDC.64 R46, c[0x3][0x160] ;  /* 0x00c05800ff2e7b82 */ /* 0x000e220000000a00 */
[----:B------:R-:W-:Y:S01]  /*9060*/  IADD3 R4, P6, PT, R25, 0x1, RZ ;  /* 0x0000000119047810 */ /* 0x000fe20007fde0ff */
[----:B------:R-:W-:Y:S01]  /*9070*/  IMAD.X R53, RZ, RZ, RZ, P5 ;  /* 0x000000ffff357224 */ /* 0x000fe200028e06ff */
[----:B------:R-:W-:Y:S01]  /*9080*/  IADD3 R49, P4, PT, R55, R26, RZ ;  /* 0x0000001a37317210 */ /* 0x000fe20007f9e0ff */
[----:B------:R-:W-:Y:S01]  /*9090*/  IMAD.MOV.U32 R52, RZ, RZ, R27 ;  /* 0x000000ffff347224 */ /* 0x000fe200078e001b */
[C---:B------:R-:W-:Y:S01]  /*90a0*/  IADD3 R55, P5, PT, R48.reuse, -0x1, RZ ;  /* 0xffffffff30377810 */ /* 0x040fe20007fbe0ff */
[----:B------:R-:W-:Y:S01]  /*90b0*/  IMAD.MOV.U32 R6, RZ, RZ, R60 ;  /* 0x000000ffff067224 */ /* 0x000fe200078e003c */
[----:B------:R-:W-:Y:S01]  /*90c0*/  ISETP.GT.U32.AND.EX P1, PT, R23, R22, PT, P1 ;  /* 0x000000161700720c */ /* 0x000fe20003f24110 */
[----:B------:R-:W-:Y:S01]  /*90d0*/  IMAD.WIDE.U32.X R52, R15, R45, R52, P4 ;  /* 0x0000002d0f347225 */ /* 0x000fe200020e0434 */
[----:B------:R-:W-:-:S02]  /*90e0*/  ISETP.GT.U32.AND P3, PT, R48, RZ, PT ;  /* 0x000000ff3000720c */ /* 0x000fc40003f64070 */
[----:B------:R-:W-:Y:S01]  /*90f0*/  IADD3.X R5, PT, PT, R64, -0x1, RZ, P6, !PT ;  /* 0xffffffff40057810 */ /* 0x000fe200037fe4ff */
[----:B------:R-:W-:Y:S01]  /*9100*/  IMAD.X R66, RZ, RZ, R7, P5 ;  /* 0x000000ffff427224 */ /* 0x000fe200028e0607 */
[----:B------:R-:W-:Y:S01]  /*9110*/  @P0 SEL R25, R4, R25, !P1 ;  /* 0x0000001904190207 */ /* 0x000fe20004800000 */
[----:B------:R-:W-:Y:S01]  /*9120*/  IMAD.MOV.U32 R4, RZ, RZ, R61 ;  /* 0x000000ffff047224 */ /* 0x000fe200078e003d */
[----:B------:R-:W-:Y:S02]  /*9130*/  ISETP.GT.U32.AND.EX P3, PT, R7, -0x1, PT, P3 ;  /* 0xffffffff0700780c */ /* 0x000fe40003f64130 */
[----:B------:R-:W-:Y:S01]  /*9140*/  @P0 SEL R64, R5, R64, !P1 ;  /* 0x0000004005400207 */ /* 0x000fe20004800000 */
[----:B------:R-:W-:Y:S01]  /*9150*/  IMAD.MOV.U32 R5, RZ, RZ, R62 ;  /* 0x000000ffff057224 */ /* 0x000fe200078e003e */
[----:B------:R-:W-:Y:S02]  /*9160*/  ISETP.GT.U32.AND P0, PT, R24, RZ, PT ;  /* 0x000000ff1800720c */ /* 0x000fe40003f04070 */
[----:B------:R-:W-:-:S02]  /*9170*/  IADD3 R26, P6, PT, R25, -0x1, RZ ;  /* 0xffffffff191a7810 */ /* 0x000fc40007fde0ff */
[----:B------:R-:W-:Y:S02]  /*9180*/  @P2 SEL R55, R55, R48, P3 ;  /* 0x0000003037372207 */ /* 0x000fe40001800000 */
[----:B------:R-:W-:Y:S01]  /*9190*/  @P2 SEL R66, R66, R7, P3 ;  /* 0x0000000742422207 */ /* 0x000fe20001800000 */
[----:B------:R-:W-:Y:S01]  /*91a0*/  IMAD.X R27, RZ, RZ, R64, P6 ;  /* 0x000000ffff1b7224 */ /* 0x000fe200030e0640 */
[----:B------:R-:W-:Y:S01]  /*91b0*/  ISETP.GT.U32.AND P2, PT, R25, RZ, PT ;  /* 0x000000ff1900720c */ /* 0x000fe20003f44070 */
[----:B------:R-:W-:Y:S01]  /*91c0*/  IMAD.MOV.U32 R7, RZ, RZ, R59 ;  /* 0x000000ffff077224 */ /* 0x000fe200078e003b */
[----:B------:R-:W-:Y:S02]  /*91d0*/  IADD3 R23, P5, PT, R24, -0x1, RZ ;  /* 0xffffffff18177810 */ /* 0x000fe40007fbe0ff */
[----:B------:R-:W-:Y:S02]  /*91e0*/  ISETP.GT.U32.AND.EX P0, PT, R58, -0x1, PT, P0 ;  /* 0xffffffff3a00780c */ /* 0x000fe40003f04100 */
[----:B------:R-:W-:Y:S01]  /*91f0*/  IADD3 R51, P4, P3, RZ, R54, -R52 ;  /* 0x00000036ff337210 */ /* 0x000fe20007b9e834 */
[----:B------:R-:W-:Y:S01]  /*9200*/  IMAD.X R48, RZ, RZ, R58, P5 ;  /* 0x000000ffff307224 */ /* 0x000fe200028e063a */
[----:B------:R-:W-:Y:S01]  /*9210*/  ISETP.GT.U32.AND.EX P2, PT, R64, -0x1, PT, P2 ;  /* 0xffffffff4000780c */ /* 0x000fe20003f44120 */
[----:B------:R1:W-:Y:S01]  /*9220*/  STL.128 [R1+0x10], R4 ;  /* 0x0000100401007387 */ /* 0x0003e20000100c00 */
[----:B------:R-:W-:Y:S01]  /*9230*/  SEL R50, R23, R24, P0 ;  /* 0x0000001817327207 */ /* 0x000fe20000000000 */
[----:B0-----:R-:W-:Y:S01]  /*9240*/  IMAD.WIDE.U32 R22, R13, R46, RZ ;  /* 0x0000002e0d167225 */ /* 0x001fe200078e00ff */
[----:B------:R-:W-:-:S02]  /*9250*/  ISETP.GT.U32.AND P1, PT, R51, R54, PT ;  /* 0x000000363300720c */ /* 0x000fc40003f24070 */
[----:B------:R-:W-:Y:S02]  /*9260*/  IADD3.X R24, PT, PT, R52, R49, ~R53, P4, P3 ;  /* 0x0000003134187210 */ /* 0x000fe400027e6c35 */
[----:B------:R-:W-:Y:S01]  /*9270*/  SEL R26, R26, R25, P2 ;  /* 0x000000191a1a7207 */ /* 0x000fe20001000000 */
[----:B------:R-:W-:Y:S01]  /*9280*/  IMAD.WIDE.U32 R22, P3, R12, R47, R22 ;  /* 0x0000002f0c167225 */ /* 0x000fe20007860016 */
[----:B------:R-:W-:Y:S02]  /*9290*/  SEL R27, R27, R64, P2 ;  /* 0x000000401b1b7207 */ /* 0x000fe40001000000 */
[----:B------:R-:W-:Y:S02]  /*92a0*/  ISETP.GT.U32.AND.EX P2, PT, R24, R49, PT, P1 ;  /* 0x000000311800720c */ /* 0x000fe40003f44110 */
[----:B------:R-:W-:Y:S02]  /*92b0*/  IADD3 R25, P4, PT, R26, R55, RZ ;  /* 0x000000371a197210 */ /* 0x000fe40007f9e0ff */
[----:B------:R-:W-:Y:S01]  /*92c0*/  SEL R55, R48, R58, P0 ;  /* 0x0000003a30377207 */ /* 0x000fe20000000000 */
[----:B-1----:R-:W-:Y:S01]  /*92d0*/  IMAD.WIDE.U32 R6, R12, R46, RZ ;  /* 0x0000002e0c067225 */ /* 0x002fe200078e00ff */
[----:B------:R-:W-:Y:S01]  /*92e0*/  ISETP.GT.U32.AND P0, PT, R52, RZ, PT ;  /* 0x000000ff3400720c */ /* 0x000fe20003f04070 */
[----:B------:R-:W0:Y:S01]  /*92f0*/  LDC.64 R48, c[0x3][0x168] ;  /* 0x00c05a00ff307b82 */ /* 0x000e220000000a00 */
[----:B------:R-:W-:Y:S01]  /*9300*/  ISETP.GE.U32.AND P1, PT, R25, R26, PT ;  /* 0x0000001a1900720c */ /* 0x000fe20003f26070 */
[----:B------:R-:W-:Y:S01]  /*9310*/  IMAD.X R54, R27, 0x1, R66, P4 ;  /* 0x000000011b367824 */ /* 0x000fe200020e0642 */
[----:B------:R-:W-:Y:S01]  /*9320*/  IADD3 R4, P4, PT, R51, 0x1, RZ ;  /* 0x0000000133047810 */ /* 0x000fe20007f9e0ff */
[----:B------:R-:W-:Y:S01]  /*9330*/  IMAD.X R5, RZ, RZ, RZ, P3 ;  /* 0x000000ffff057224 */ /* 0x000fe200018e06ff */
[----:B------:R-:W-:-:S02]  /*9340*/  ISETP.GT.U32.AND.EX P0, PT, R53, R52, PT, P0 ;  /* 0x000000343500720c */ /* 0x000fc40003f04100 */
[----:B------:R-:W-:Y:S02]  /*9350*/  IADD3 R7, P3, PT, R7, R22, RZ ;  /* 0x0000001607077210 */ /* 0x000fe40007f7e0ff */
[----:B------:R-:W-:Y:S01]  /*9360*/  @P2 SEL R51, R4, R51, !P0 ;  /* 0x0000003304332207 */ /* 0x000fe20004000000 */
[----:B------:R-:W-:Y:S01]  /*9370*/  IMAD.MOV.U32 R4, RZ, RZ, R23 ;  /* 0x000000ffff047224 */ /* 0x000fe200078e0017 */
[----:B------:R-:W-:Y:S02]  /*9380*/  ISETP.GE.U32.AND.EX P1, PT, R54, R27, PT, P1 ;  /* 0x0000001b3600720c */ /* 0x000fe40003f26110 */
[----:B------:R-:W-:Y:S01]  /*9390*/  IADD3.X R27, PT, PT, R24, -0x1, RZ, P4, !PT ;  /* 0xffffffff181b7810 */ /* 0x000fe200027fe4ff */
[----:B------:R-:W-:Y:S01]  /*93a0*/  IMAD.WIDE.U32.X R4, R13, R47, R4, P3 ;  /* 0x0000002f0d047225 */ /* 0x000fe200018e0404 */
[C---:B------:R-:W-:Y:S02]  /*93b0*/  IADD3 R26, P3, PT, R25.reuse, -0x1, RZ ;  /* 0xffffffff191a7810 */ /* 0x040fe40007f7e0ff */
[----:B------:R-:W-:-:S02]  /*93c0*/  ISETP.GT.U32.AND P4, PT, R25, RZ, PT ;  /* 0x000000ff1900720c */ /* 0x000fc40003f84070 */
[----:B------:R-:W-:Y:S01]  /*93d0*/  @P2 SEL R24, R27, R24, !P0 ;  /* 0x000000181b182207 */ /* 0x000fe20004000000 */
[----:B------:R-:W-:Y:S01]  /*93e0*/  IMAD.X R52, RZ, RZ, R54, P3 ;  /* 0x000000ffff347224 */ /* 0x000fe200018e0636 */
[C---:B------:R-:W-:Y:S02]  /*93f0*/  ISETP.GT.U32.AND P0, PT, R51.reuse, RZ, PT ;  /* 0x000000ff3300720c */ /* 0x040fe40003f04070 */
[----:B------:R-:W-:Y:S02]  /*9400*/  ISETP.GT.U32.AND.EX P4, PT, R54, -0x1, PT, P4 ;  /* 0xffffffff3600780c */ /* 0x000fe40003f84140 */
[----:B------:R-:W-:Y:S02]  /*9410*/  IADD3 R27, P3, P5, RZ, R6, -R4 ;  /* 0x00000006ff1b7210 */ /* 0x000fe40007d7e804 */
[----:B------:R-:W-:Y:S02]  /*9420*/  IADD3 R23, P2, PT, R51, -0x1, RZ ;  /* 0xffffffff33177810 */ /* 0x000fe40007f5e0ff */
[----:B------:R-:W-:-:S02]  /*9430*/  ISETP.GT.U32.AND.EX P0, PT, R24, -0x1, PT, P0 ;  /* 0xffffffff1800780c */ /* 0x000fc40003f04100 */
[----:B------:R-:W-:Y:S02]  /*9440*/  @P1 SEL R26, R26, R25, P4 ;  /* 0x000000191a1a1207 */ /* 0x000fe40002000000 */
[----:B------:R-:W-:Y:S02]  /*9450*/  @P1 SEL R52, R52, R54, P4 ;  /* 0x0000003634341207 */ /* 0x000fe40002000000 */
[----:B------:R-:W-:Y:S02]  /*9460*/  ISETP.GT.U32.AND P1, PT, R27, R6, PT ;  /* 0x000000061b00720c */ /* 0x000fe40003f24070 */
[----:B------:R-:W-:Y:S02]  /*9470*/  IADD3.X R25, PT, PT, R4, R7, ~R5, P3, P5 ;  /* 0x0000000704197210 */ /* 0x000fe40001feac05 */
[----:B------:R-:W-:Y:S01]  /*9480*/  SEL R23, R23, R51, P0 ;  /* 0x0000003317177207 */ /* 0x000fe20000000000 */
[----:B------:R-:W-:Y:S01]  /*9490*/  IMAD.X R51, RZ, RZ, R24, P2 ;  /* 0x000000ffff337224 */ /* 0x000fe200010e0618 */
[----:B------:R-:W-:-:S02]  /*94a0*/  IADD3 R59, P4, PT, R50, R57, RZ ;  /* 0x00000039323b7210 */ /* 0x000fc40007f9e0ff */
[----:B------:R-:W-:Y:S01]  /*94b0*/  ISETP.GT.U32.AND.EX P1, PT, R25, R7, PT, P1 ;  /* 0x000000071900720c */ /* 0x000fe20003f24110 */
[----:B0-----:R-:W-:Y:S01]  /*94c0*/  IMAD.WIDE.U32 R6, R10, R48, RZ ;  /* 0x000000300a067225 */ /* 0x001fe200078e00ff */
[----:B------:R-:W-:Y:S02]  /*94d0*/  IADD3 R26, P5, PT, R23, R26, RZ ;  /* 0x0000001a171a7210 */ /* 0x000fe40007fbe0ff */
[----:B------:R-:W-:Y:S01]  /*94e0*/  ISETP.GE.U32.AND P3, PT, R59, R50, PT ;  /* 0x000000323b00720c */ /* 0x000fe20003f66070 */
[----:B------:R-:W-:Y:S01]  /*94f0*/  IMAD.X R56, R55, 0x1, R56, P4 ;  /* 0x0000000137387824 */ /* 0x000fe200020e0638 */
[----:B------:R-:W-:Y:S02]  /*9500*/  SEL R51, R51, R24, P0 ;  /* 0x0000001833337207 */ /* 0x000fe40000000000 */
[----:B------:R-:W-:Y:S02]  /*9510*/  ISETP.GT.U32.AND P6, PT, R4, RZ, PT ;  /* 0x000000ff0400720c */ /* 0x000fe40003fc4070 */
[----:B------:R-:W-:Y:S01]  /*9520*/  IADD3 R22, P4, PT, R27, 0x1, RZ ;  /* 0x000000011b167810 */ /* 0x000fe20007f9e0ff */
[----:B------:R-:W-:Y:S01]  /*9530*/  IMAD.X R52, R51, 0x1, R52, P5 ;  /* 0x0000000133347824 */ /* 0x000fe200028e0634 */
[----:B------:R-:W-:-:S02]  /*9540*/  ISETP.GE.U32.AND P2, PT, R26, R23, PT ;  /* 0x000000171a00720c */ /* 0x000fc40003f46070 */
[----:B------:R-:W-:Y:S02]  /*9550*/  ISETP.GE.U32.AND.EX P0, PT, R56, R55, PT, P3 ;  /* 0x000000373800720c */ /* 0x000fe40003f06130 */
[----:B------:R-:W-:Y:S02]  /*9560*/  ISETP.GT.U32.AND.EX P3, PT, R5, R4, PT, P6 ;  /* 0x000000040500720c */ /* 0x000fe40003f64160 */
[----:B------:R-:W-:Y:S01]  /*9570*/  IADD3.X R23, PT, PT, R25, -0x1, RZ, P4, !PT ;  /* 0xffffffff19177810 */ /* 0x000fe200027fe4ff */
[----:B------:R-:W-:Y:S01]  /*9580*/  IMAD.WIDE.U32 R4, P4, R11, R49, R6 ;  /* 0x000000310b047225 */ /* 0x000fe20007880006 */
[----:B------:R-:W-:Y:S02]  /*9590*/  ISETP.GE.U32.AND.EX P2, PT, R52, R51, PT, P2 ;  /* 0x000000333400720c */ /* 0x000fe40003f46120 */
[----:B------:R-:W-:Y:S01]  /*95a0*/  @P1 SEL R25, R23, R25, !P3 ;  /* 0x0000001917191207 */ /* 0x000fe20005800000 */
[----:B------:R-:W-:Y:S01]  /*95b0*/  IMAD.X R23, RZ, RZ, RZ, P4 ;  /* 0x000000ffff177224 */ /* 0x000fe200020e06ff */
[----:B------:R-:W-:Y:S01]  /*95c0*/  IADD3 R55, P4, PT, R26, -0x1, RZ ;  /* 0xffffffff1a377810 */ /* 0x000fe20007f9e0ff */
[----:B------:R-:W-:Y:S01]  /*95d0*/  IMAD.WIDE.U32 R6, R11, R48, RZ ;  /* 0x000000300b067225 */ /* 0x000fe200078e00ff */
[----:B------:R-:W-:Y:S01]  /*95e0*/  @P1 SEL R27, R22, R27, !P3 ;  /* 0x0000001b161b1207 */ /* 0x000fe20005800000 */
[----:B------:R-:W0:Y:S01]  /*95f0*/  LDC.64 R50, c[0x3][0x170] ;  /* 0x00c05c00ff327b82 */ /* 0x000e220000000a00 */
[----:B------:R-:W-:Y:S01]  /*9600*/  ISETP.GT.U32.AND P1, PT, R26, RZ, PT ;  /* 0x000000ff1a00720c */ /* 0x000fe20003f24070 */
[----:B------:R-:W-:Y:S01]  /*9610*/  IMAD.X R57, RZ, RZ, R52, P4 ;  /* 0x000000ffff397224 */ /* 0x000fe200020e0634 */
[----:B------:R-:W-:Y:S01]  /*9620*/  ISETP.GT.U32.AND P3, PT, R27, RZ, PT ;  /* 0x000000ff1b00720c */ /* 0x000fe20003f64070 */
[----:B------:R-:W-:Y:S01]  /*9630*/  IMAD.MOV.U32 R22, RZ, RZ, R5 ;  /* 0x000000ffff167224 */ /* 0x000fe200078e0005 */
[----:B------:R-:W-:-:S02]  /*9640*/  IADD3 R7, P4, PT, R7, R4, RZ ;  /* 0x0000000407077210 */ /* 0x000fc40007f9e0ff */
[----:B------:R-:W-:Y:S02]  /*9650*/  IADD3 R24, P5, PT, R27, -0x1, RZ ;  /* 0xffffffff1b187810 */ /* 0x000fe40007fbe0ff */
[----:B------:R-:W-:Y:S01]  /*9660*/  ISETP.GT.U32.AND.EX P1, PT, R52, -0x1, PT, P1 ;  /* 0xffffffff3400780c */ /* 0x000fe20003f24110 */
[----:B------:R-:W-:Y:S01]  /*9670*/  IMAD.WIDE.U32.X R22, R10, R49, R22, P4 ;  /* 0x000000310a167225 */ /* 0x000fe200020e0416 */
[----:B------:R-:W-:Y:S02]  /*9680*/  ISETP.GT.U32.AND.EX P3, PT, R25, -0x1, PT, P3 ;  /* 0xffffffff1900780c */ /* 0x000fe40003f64130 */
[----:B------:R-:W-:Y:S01]  /*9690*/  @P2 SEL R55, R55, R26, P1 ;  /* 0x0000001a37372207 */ /* 0x000fe20000800000 */
[----:B------:R-:W-:Y:S01]  /*96a0*/  IMAD.X R26, RZ, RZ, R25, P5 ;  /* 0x000000ffff1a7224 */ /* 0x000fe200028e0619 */
[----:B------:R-:W-:Y:S02]  /*96b0*/  @P2 SEL R57, R57, R52, P1 ;  /* 0x0000003439392207 */ /* 0x000fe40000800000 */
[----:B------:R-:W-:Y:S01]  /*96c0*/  SEL R24, R24, R27, P3 ;  /* 0x0000001b18187207 */ /* 0x000fe20001800000 */
[----:B------:R-:W1:Y:S01]  /*96d0*/  LDC.64 R52, c[0x3][0x180] ;  /* 0x00c06000ff347b82 */ /* 0x000e620000000a00 */
[----:B------:R-:W-:-:S02]  /*96e0*/  IADD3 R4, P1, PT, R59, -0x1, RZ ;  /* 0xffffffff3b047810 */ /* 0x000fc40007f3e0ff */
[-C--:B------:R-:W-:Y:S02]  /*96f0*/  IADD3 R27, P6, P5, RZ, R6.reuse, -R22 ;  /* 0x00000006ff1b7210 */ /* 0x080fe40007dde816 */
[----:B------:R-:W-:Y:S01]  /*9700*/  SEL R26, R26, R25, P3 ;  /* 0x000000191a1a7207 */ /* 0x000fe20001800000 */
[----:B------:R-:W-:Y:S01]  /*9710*/  IMAD.X R5, RZ, RZ, R56, P1 ;  /* 0x000000ffff057224 */ /* 0x000fe200008e0638 */
[----:B------:R-:W-:Y:S02]  /*9720*/  IADD3 R55, P4, PT, R24, R55, RZ ;  /* 0x0000003718377210 */ /* 0x000fe40007f9e0ff */
[----:B------:R-:W-:Y:S02]  /*9730*/  ISETP.GT.U32.AND P2, PT, R59, RZ, PT ;  /* 0x000000ff3b00720c */ /* 0x000fe40003f44070 */
[----:B------:R-:W-:Y:S01]  /*9740*/  ISETP.GT.U32.AND P1, PT, R27, R6, PT ;  /* 0x000000061b00720c */ /* 0x000fe20003f24070 */
[----:B------:R-:W-:Y:S01]  /*9750*/  IMAD.X R57, R26, 0x1, R57, P4 ;  /* 0x000000011a397824 */ /* 0x000fe200020e0639 */
[----:B------:R-:W-:-:S02]  /*9760*/  IADD3.X R58, PT, PT, R22, R7, ~R23, P6, P5 ;  /* 0x00000007163a7210 */ /* 0x000fc400037eac17 */
[----:B------:R-:W-:Y:S02]  /*9770*/  ISETP.GT.U32.AND.EX P2, PT, R56, -0x1, PT, P2 ;  /* 0xffffffff3800780c */ /* 0x000fe40003f44120 */
[----:B------:R-:W-:Y:S01]  /*9780*/  ISETP.GE.U32.AND P3, PT, R55, R24, PT ;  /* 0x000000183700720c */ /* 0x000fe20003f66070 */
[-C--:B0-----:R-:W-:Y:S01]  /*9790*/  IMAD.WIDE.U32 R24, R2, R50.reuse, RZ ;  /* 0x0000003202187225 */ /* 0x081fe200078e00ff */
[----:B------:R-:W-:Y:S02]  /*97a0*/  ISETP.GT.U32.AND.EX P1, PT, R58, R7, PT, P1 ;  /* 0x000000073a00720c */ /* 0x000fe40003f24110 */
[----:B------:R-:W-:Y:S01]  /*97b0*/  @P0 SEL R4, R4, R59, P2 ;  /* 0x0000003b04040207 */ /* 0x000fe20001000000 */
[----:B------:R-:W-:Y:S01]  /*97c0*/  IMAD.WIDE.U32 R6, R3, R50, RZ ;  /* 0x0000003203067225 */ /* 0x000fe200078e00ff */
[----:B------:R-:W-:Y:S02]  /*97d0*/  @P0 SEL R5, R5, R56, P2 ;  /* 0x0000003805050207 */ /* 0x000fe40001000000 */
[----:B------:R-:W-:Y:S01]  /*97e0*/  ISETP.GE.U32.AND.EX P3, PT, R57, R26, PT, P3 ;  /* 0x0000001a3900720c */ /* 0x000fe20003f66130 */
[----:B------:R-:W-:Y:S01]  /*97f0*/  IMAD.WIDE.U32 R24, P6, R3, R51, R24 ;  /* 0x0000003303187225 */ /* 0x000fe200078c0018 */
[----:B------:R-:W-:-:S02]  /*9800*/  ISETP.GT.U32.AND P2, PT, R22, RZ, PT ;  /* 0x000000ff1600720c */ /* 0x000fc40003f44070 */
[----:B------:R-:W-:Y:S02]  /*9810*/  IADD3 R26, P5, PT, R27, 0x1, RZ ;  /* 0x000000011b1a7810 */ /* 0x000fe40007fbe0ff */
[----:B------:R-:W-:Y:S02]  /*9820*/  IADD3 R60, P4, PT, R55, -0x1, RZ ;  /* 0xffffffff373c7810 */ /* 0x000fe40007f9e0ff */
[----:B------:R-:W-:Y:S01]  /*9830*/  ISETP.GT.U32.AND.EX P2, PT, R23, R22, PT, P2 ;  /* 0x000000161700720c */ /* 0x000fe20003f44120 */
[----:B------:R-:W-:Y:S01]  /*9840*/  IMAD.X R23, RZ, RZ, RZ, P6 ;  /* 0x000000ffff177224 */ /* 0x000fe200030e06ff */
[----:B------:R-:W-:Y:S01]  /*9850*/  IADD3.X R22, PT, PT, R58, -0x1, RZ, P5, !PT ;  /* 0xffffffff3a167810 */ /* 0x000fe20002ffe4ff */
[----:B------:R-:W-:Y:S01]  /*9860*/  IMAD.X R68, RZ, RZ, R57, P4 ;  /* 0x000000ffff447224 */ /* 0x000fe200020e0639 */
[----:B------:R-:W-:Y:S02]  /*9870*/  ISETP.GT.U32.AND P0, PT, R55, RZ, PT ;  /* 0x000000ff3700720c */ /* 0x000fe40003f04070 */
[----:B------:R-:W-:-:S02]  /*9880*/  IADD3 R59, P5, PT, R7, R24, RZ ;  /* 0x00000018073b7210 */ /* 0x000fc40007fbe0ff */
[----:B------:R-:W-:Y:S01]  /*9890*/  @P1 SEL R58, R22, R58, !P2 ;  /* 0x0000003a163a1207 */ /* 0x000fe20005000000 */
[----:B------:R-:W-:Y:S01]  /*98a0*/  IMAD.MOV.U32 R22, RZ, RZ, R25 ;  /* 0x000000ffff167224 */ /* 0x000fe200078e0019 */
[----:B------:R-:W-:Y:S01]  /*98b0*/  ISETP.GT.U32.AND.EX P0, PT, R57, -0x1, PT, P0 ;  /* 0xffffffff3900780c */ /* 0x000fe20003f04100 */
[----:B-1----:R-:W-:Y:S01]  /*98c0*/  IMAD.WIDE.U32 R24, R21, R52, RZ ;  /* 0x0000003415187225 */ /* 0x002fe200078e00ff */
[----:B------:R-:W-:Y:S02]  /*98d0*/  @P1 SEL R27, R26, R27, !P2 ;  /* 0x0000001b1a1b1207 */ /* 0x000fe40005000000 */
[----:B------:R-:W-:Y:S01]  /*98e0*/  @P3 SEL R60, R60, R55, P0 ;  /* 0x000000373c3c3207 */ /* 0x000fe20000000000 */
[----:B------:R-:W-:Y:S01]  /*98f0*/  IMAD.WIDE.U32.X R22, R2, R51, R22, P5 ;  /* 0x0000003302167225 */ /* 0x000fe200028e0416 */
[----:B------:R-:W-:Y:S01]  /*9900*/  @P3 SEL R68, R68, R57, P0 ;  /* 0x0000003944443207 */ /* 0x000fe20000000000 */
[----:B------:R-:W0:Y:S01]  /*9910*/  LDC.64 R54, c[0x3][0x138] ;  /* 0x00c04e00ff367b82 */ /* 0x000e220000000a00 */
[C---:B------:R-:W-:Y:S01]  /*9920*/  ISETP.GT.U32.AND P1, PT, R27.reuse, RZ, PT ;  /* 0x000000ff1b00720c */ /* 0x040fe20003f24070 */
[----:B------:R-:W-:Y:S01]  /*9930*/  IMAD.WIDE.U32 R24, P5, R20, R53, R24 ;  /* 0x0000003514187225 */ /* 0x000fe200078a0018 */
[----:B------:R-:W-:-:S02]  /*9940*/  IADD3 R61, P2, PT, R27, -0x1, RZ ;  /* 0xffffffff1b3d7810 */ /* 0x000fc40007f5e0ff */
[-C--:B------:R-:W-:Y:S01]  /*9950*/  IADD3 R64, P3, P4, RZ, R6.reuse, -R22 ;  /* 0x00000006ff407210 */ /* 0x080fe20007c7e816 */
[----:B------:R-:W-:Y:S01]  /*9960*/  IMAD.MOV.U32 R26, RZ, RZ, R25 ;  /* 0x000000ffff1a7224 */ /* 0x000fe200078e0019 */
[----:B------:R-:W-:Y:S01]  /*9970*/  ISETP.GT.U32.AND.EX P1, PT, R58, -0x1, PT, P1 ;  /* 0xffffffff3a00780c */ /* 0x000fe20003f24110 */
[----:B------:R-:W1:Y:S01]  /*9980*/  LDC.64 R56, c[0x3][0x188] ;  /* 0x00c06200ff387b82 */ /* 0x000e620000000a00 */
[----:B------:R-:W-:Y:S01]  /*9990*/  ISETP.GT.U32.AND P0, PT, R64, R6, PT ;  /* 0x000000064000720c */ /* 0x000fe20003f04070 */
[----:B------:R-:W-:Y:S01]  /*99a0*/  IMAD.X R63, RZ, RZ, R58, P2 ;  /* 0x000000ffff3f7224 */ /* 0x000fe200010e063a */
[----:B------:R-:W-:Y:S01]  /*99b0*/  SEL R61, R61, R27, P1 ;  /* 0x0000001b3d3d7207 */ /* 0x000fe20000800000 */
[----:B------:R-:W-:Y:S01]  /*99c0*/  IMAD.WIDE.U32 R6, R20, R52, RZ ;  /* 0x0000003414067225 */ /* 0x000fe200078e00ff */
[----:B------:R-:W-:Y:S02]  /*99d0*/  IADD3.X R66, PT, PT, R22, R59, ~R23, P3, P4 ;  /* 0x0000003b16427210 */ /* 0x000fe40001fe8c17 */
[----:B------:R-:W-:Y:S01]  /*99e0*/  IADD3 R60, P2, PT, R61, R60, RZ ;  /* 0x0000003c3d3c7210 */ /* 0x000fe20007f5e0ff */
[----:B------:R-:W-:Y:S01]  /*99f0*/  IMAD.X R27, RZ, RZ, RZ, P5 ;  /* 0x000000ffff1b7224 */ /* 0x000fe200028e06ff */
[----:B------:R-:W-:-:S02]  /*9a00*/  SEL R63, R63, R58, P1 ;  /* 0x0000003a3f3f7207 */ /* 0x000fc40000800000 */
[----:B------:R-:W-:Y:S02]  /*9a10*/  IADD3 R69, P3, PT, R7, R24, RZ ;  /* 0x0000001807457210 */ /* 0x000fe40007f7e0ff */
[----:B------:R-:W-:Y:S01]  /*9a20*/  ISETP.GT.U32.AND.EX P0, PT, R66, R59, PT, P0 ;  /* 0x0000003b4200720c */ /* 0x000fe20003f04100 */
[----:B------:R-:W-:Y:S01]  /*9a30*/  IMAD.X R68, R63, 0x1, R68, P2 ;  /* 0x000000013f447824 */ /* 0x000fe200010e0644 */
[----:B------:R-:W-:Y:S01]  /*9a40*/  ISETP.GE.U32.AND P1, PT, R60, R61, PT ;  /* 0x0000003d3c00720c */ /* 0x000fe20003f26070 */
[----:B------:R-:W-:Y:S01]  /*9a50*/  IMAD.WIDE.U32.X R26, R21, R53, R26, P3 ;  /* 0x00000035151a7225 */ /* 0x000fe200018e041a */
[----:B------:R-:W-:Y:S02]  /*9a60*/  ISETP.GT.U32.AND P2, PT, R22, RZ, PT ;  /* 0x000000ff1600720c */ /* 0x000fe40003f44070 */
[----:B------:R-:W-:Y:S01]  /*9a70*/  IADD3 R7, P3, PT, R64, 0x1, RZ ;  /* 0x0000000140077810 */ /* 0x000fe20007f7e0ff */
[----:B0-----:R-:W-:Y:S01]  /*9a80*/  IMAD.WIDE.U32 R58, R8, R54, RZ ;  /* 0x00000036083a7225 */ /* 0x001fe200078e00ff */
[----:B------:R-:W-:-:S02]  /*9a90*/  ISETP.GE.U32.AND.EX P1, PT, R68, R63, PT, P1 ;  /* 0x0000003f4400720c */ /* 0x000fc40003f26110 */
[----:B------:R-:W-:Y:S01]  /*9aa0*/  ISETP.GT.U32.AND.EX P2, PT, R23, R22, PT, P2 ;  /* 0x000000161700720c */ /* 0x000fe20003f44120 */
[----:B-1----:R-:W-:Y:S01]  /*9ab0*/  IMAD.WIDE.U32 R62, R18, R56, RZ ;  /* 0x00000038123e7225 */ /* 0x002fe200078e00ff */
[----:B------:R-:W-:Y:S02]  /*9ac0*/  IADD3.X R23, PT, PT, R66, -0x1, RZ, P3, !PT ;  /* 0xffffffff42177810 */ /* 0x000fe40001ffe4ff */
[----:B------:R-:W-:Y:S01]  /*9ad0*/  IADD3 R67, P4, P5, RZ, R6, -R26 ;  /* 0x00000006ff437210 */ /* 0x000fe20007d9e81a */
[----:B------:R-:W-:Y:S01]  /*9ae0*/  IMAD.WIDE.U32 R58, P6, R9, R55, R58 ;  /* 0x00000037093a7225 */ /* 0x000fe200078c003a */
[----:B------:R-:W-:Y:S02]  /*9af0*/  @P0 SEL R64, R7, R64, !P2 ;  /* 0x0000004007400207 */ /* 0x000fe40005000000 */
[----:B------:R-:W-:Y:S01]  /*9b00*/  @P0 SEL R66, R23, R66, !P2 ;  /* 0x0000004217420207 */ /* 0x000fe20005000000 */
[----:B------:R-:W-:Y:S01]  /*9b10*/  IMAD.WIDE.U32 R22, R9, R54, RZ ;  /* 0x0000003609167225 */ /* 0x000fe200078e00ff */
[----:B------:R-:W-:-:S02]  /*9b20*/  ISETP.GT.U32.AND P0, PT, R67, R6, PT ;  /* 0x000000064300720c */ /* 0x000fc40003f04070 */
[----:B------:R-:W-:Y:S01]  /*9b30*/  ISETP.GT.U32.AND P2, PT, R60, RZ, PT ;  /* 0x000000ff3c00720c */ /* 0x000fe20003f44070 */
[C---:B------:R-:W-:Y:S01]  /*9b40*/  IMAD.WIDE.U32 R6, R19.reuse, R56, RZ ;  /* 0x0000003813067225 */ /* 0x040fe200078e00ff */
[----:B------:R-:W-:Y:S02]  /*9b50*/  IADD3.X R65, PT, PT, R26, R69, ~R27, P4, P5 ;  /* 0x000000451a417210 */ /* 0x000fe400027eac1b */
[----:B------:R-:W-:Y:S01]  /*9b60*/  IADD3 R73, P5, PT, R60, -0x1, RZ ;  /* 0xffffffff3c497810 */ /* 0x000fe20007fbe0ff */
[----:B------:R-:W-:Y:S01]  /*9b70*/  IMAD.WIDE.U32 R62, P3, R19, R57, R62 ;  /* 0x00000039133e7225 */ /* 0x000fe2000786003e */
[----:B------:R-:W-:Y:S02]  /*9b80*/  ISETP.GT.U32.AND.EX P2, PT, R68, -0x1, PT, P2 ;  /* 0xffffffff4400780c */ /* 0x000fe40003f44120 */
[----:B------:R-:W-:Y:S01]  /*9b90*/  IADD3 R23, P4, PT, R23, R58, RZ ;  /* 0x0000003a17177210 */ /* 0x000fe20007f9e0ff */
[----:B------:R-:W-:Y:S01]  /*9ba0*/  IMAD.X R25, RZ, RZ, RZ, P6 ;  /* 0x000000ffff197224 */ /* 0x000fe200030e06ff */
[----:B------:R-:W-:Y:S01]  /*9bb0*/  IADD3 R71, P6, PT, R7, R62, RZ ;  /* 0x0000003e07477210 */ /* 0x000fe20007fde0ff */
[----:B------:R-:W-:Y:S01]  /*9bc0*/  IMAD.MOV.U32 R24, RZ, RZ, R59 ;  /* 0x000000ffff187224 */ /* 0x000fe200078e003b */
[----:B------:R-:W-:Y:S01]  /*9bd0*/  @P1 SEL R73, R73, R60, P2 ;  /* 0x0000003c49491207 */ /* 0x000fe20001000000 */
[----:B------:R-:W-:Y:S01]  /*9be0*/  IMAD.X R62, RZ, RZ, R68, P5 ;  /* 0x000000ffff3e7224 */ /* 0x000fe200028e0644 */
[----:B------:R-:W0:Y:S01]  /*9bf0*/  LDC.64 R58, c[0x3][0x1c0] ;  /* 0x00c07000ff3a7b82 */ /* 0x000e220000000a00 */
[----:B------:R-:W-:Y:S01]  /*9c00*/  IMAD.X R61, RZ, RZ, RZ, P3 ;  /* 0x000000ffff3d7224 */ /* 0x000fe200018e06ff */
[C---:B------:R-:W-:Y:S01]  /*9c10*/  IADD3 R7, P5, PT, R64.reuse, -0x1, RZ ;  /* 0xffffffff40077810 */ /* 0x040fe20007fbe0ff */
[----:B------:R-:W-:Y:S01]  /*9c20*/  IMAD.MOV.U32 R60, RZ, RZ, R63 ;  /* 0x000000ffff3c7224 */ /* 0x000fe200078e003f */
[----:B------:R-:W-:Y:S01]  /*9c30*/  ISETP.GT.U32.AND P3, PT, R64, RZ, PT ;  /* 0x000000ff4000720c */ /* 0x000fe20003f64070 */
[----:B------:R-:W-:Y:S01]  /*9c40*/  IMAD.WIDE.U32.X R24, R8, R55, R24, P4 ;  /* 0x0000003708187225 */ /* 0x000fe200020e0418 */
[----:B------:R-:W-:-:S02]  /*9c50*/  ISETP.GT.U32.AND.EX P0, PT, R65, R69, PT, P0 ;  /* 0x000000454100720c */ /* 0x000fc40003f04100 */
[----:B------:R-:W-:Y:S01]  /*9c60*/  ISETP.GT.U32.AND.EX P3, PT, R66, -0x1, PT, P3 ;  /* 0xffffffff4200780c */ /* 0x000fe20003f64130 */
[----:B------:R-:W-:Y:S01]  /*9c70*/  IMAD.WIDE.U32.X R60, R18, R57, R60, P6 ;  /* 0x00000039123c7225 */ /* 0x000fe200030e043c */
[----:B------:R-:W-:Y:S02]  /*9c80*/  @P1 SEL R62, R62, R68, P2 ;  /* 0x000000443e3e1207 */ /* 0x000fe40001000000 */
[----:B------:R-:W-:Y:S01]  /*9c90*/  ISETP.GT.U32.AND P2, PT, R26, RZ, PT ;  /* 0x000000ff1a00720c */ /* 0x000fe20003f44070 */
[----:B------:R-:W-:Y:S01]  /*9ca0*/  IMAD.X R63, RZ, RZ, R66, P5 ;  /* 0x000000ffff3f7224 */ /* 0x000fe200028e0642 */
[----:B------:R-:W-:Y:S02]  /*9cb0*/  SEL R64, R7, R64, P3 ;  /* 0x0000004007407207 */ /* 0x000fe40001800000 */
[----:B------:R-:W-:Y:S02]  /*9cc0*/  IADD3 R7, P1, P6, RZ, R6, -R60 ;  /* 0x00000006ff077210 */ /* 0x000fe40007e3e83c */
[----:B------:R-:W-:-:S02]  /*9cd0*/  SEL R63, R63, R66, P3 ;  /* 0x000000423f3f7207 */ /* 0x000fc40001800000 */
[----:B------:R-:W-:Y:S02]  /*9ce0*/  ISETP.GT.U32.AND.EX P3, PT, R27, R26, PT, P2 ;  /* 0x0000001a1b00720c */ /* 0x000fe40003f64120 */
[----:B------:R-:W-:Y:S02]  /*9cf0*/  IADD3 R26, P2, PT, R67, 0x1, RZ ;  /* 0x00000001431a7810 */ /* 0x000fe40007f5e0ff */
[----:B------:R-:W-:Y:S02]  /*9d00*/  IADD3.X R66, PT, PT, R60, R71, ~R61, P1, P6 ;  /* 0x000000473c427210 */ /* 0x000fe40000fecc3d */
[----:B------:R-:W-:Y:S02]  /*9d10*/  ISETP.GT.U32.AND P6, PT, R7, R6, PT ;  /* 0x000000060700720c */ /* 0x000fe40003fc4070 */
[----:B------:R-:W-:Y:S02]  /*9d20*/  IADD3.X R6, PT, PT, R65, -0x1, RZ, P2, !PT ;  /* 0xffffffff41067810 */ /* 0x000fe400017fe4ff */
[----:B------:R-:W-:-:S02]  /*9d30*/  IADD3 R69, P5, PT, R64, R73, RZ ;  /* 0x0000004940457210 */ /* 0x000fc40007fbe0ff */
[----:B------:R-:W-:Y:S01]  /*9d40*/  @P0 SEL R67, R26, R67, !P3 ;  /* 0x000000431a430207 */ /* 0x000fe20005800000 */
[----:B0-----:R-:W-:Y:S01]  /*9d50*/  IMAD.WIDE.U32 R26, R21, R58, RZ ;  /* 0x0000003a151a7225 */ /* 0x001fe200078e00ff */
[----:B------:R-:W-:Y:S02]  /*9d60*/  ISETP.GT.U32.AND.EX P2, PT, R66, R71, PT, P6 ;  /* 0x000000474200720c */ /* 0x000fe40003f44160 */
[----:B------:R-:W-:Y:S01]  /*9d70*/  @P0 SEL R65, R6, R65, !P3 ;  /* 0x0000004106410207 */ /* 0x000fe20005800000 */
[----:B------:R-:W-:Y:S01]  /*9d80*/  IMAD.X R68, R63, 0x1, R62, P5 ;  /* 0x000000013f447824 */ /* 0x000fe200028e063e */
[----:B------:R-:W-:Y:S02]  /*9d90*/  ISETP.GT.U32.AND P0, PT, R60, RZ, PT ;  /* 0x000000ff3c00720c */ /* 0x000fe40003f04070 */
[----:B------:R-:W-:Y:S02]  /*9da0*/  ISETP.GT.U32.AND P3, PT, R67, RZ, PT ;  /* 0x000000ff4300720c */ /* 0x000fe40003f64070 */
[----:B------:R-:W-:-:S02]  /*9db0*/  ISETP.GE.U32.AND P1, PT, R69, R64, PT ;  /* 0x000000404500720c */ /* 0x000fc40003f26070 */
[----:B------:R-:W-:Y:S02]  /*9dc0*/  IADD3 R62, P5, PT, R67, -0x1, RZ ;  /* 0xffffffff433e7810 */ /* 0x000fe40007fbe0ff */
[----:B------:R-:W-:Y:S02]  /*9dd0*/  IADD3 R6, P6, PT, R7, 0x1, RZ ;  /* 0x0000000107067810 */ /* 0x000fe40007fde0ff */
[----:B------:R-:W-:Y:S01]  /*9de0*/  ISETP.GT.U32.AND.EX P0, PT, R61, R60, PT, P0 ;  /* 0x0000003c3d00720c */ /* 0x000fe20003f04100 */
[----:B------:R-:W-:Y:S01]  /*9df0*/  IMAD.X R74, RZ, RZ, R65, P5 ;  /* 0x000000ffff4a7224 */ /* 0x000fe200028e0641 */
[----:B------:R-:W-:Y:S01]  /*9e00*/  ISETP.GT.U32.AND.EX P3, PT, R65, -0x1, PT, P3 ;  /* 0xffffffff4100780c */ /* 0x000fe20003f64130 */
[----:B------:R-:W0:Y:S01]  /*9e10*/  LDC.64 R60, c[0x3][0x1c8] ;  /* 0x00c07200ff3c7b82 */ /* 0x000e220000000a00 */
[----:B------:R-:W-:Y:S01]  /*9e20*/  ISETP.GE.U32.AND.EX P1, PT, R68, R63, PT, P1 ;  /* 0x0000003f4400720c */ /* 0x000fe20003f26110 */
[----:B------:R-:W-:Y:S01]  /*9e30*/  IMAD.WIDE.U32 R26, P5, R20, R59, R26 ;  /* 0x0000003b141a7225 */ /* 0x000fe200078a001a */
[----:B------:R-:W-:-:S02]  /*9e40*/  IADD3.X R63, PT, PT, R66, -0x1, RZ, P6, !PT ;  /* 0xffffffff423f7810 */ /* 0x000fc400037fe4ff */
[----:B------:R-:W-:Y:S01]  /*9e50*/  SEL R71, R62, R67, P3 ;  /* 0x000000433e477207 */ /* 0x000fe20001800000 */
[----:B------:R-:W-:Y:S01]  /*9e60*/  IMAD.MOV.U32 R62, RZ, RZ, R27 ;  /* 0x000000ffff3e7224 */ /* 0x000fe200078e001b */
[----:B------:R-:W-:Y:S01]  /*9e70*/  @P2 SEL R66, R63, R66, !P0 ;  /* 0x000000423f422207 */ /* 0x000fe20004000000 */
[----:B------:R-:W-:Y:S01]  /*9e80*/  IMAD.X R63, RZ, RZ, RZ, P5 ;  /* 0x000000ffff3f7224 */ /* 0x000fe200028e06ff */
[----:B------:R-:W-:Y:S01]  /*9e90*/  SEL R74, R74, R65, P3 ;  /* 0x000000414a4a7207 */ /* 0x000fe20001800000 */
[----:B------:R-:W-:Y:S01]  /*9ea0*/  IMAD.WIDE.U32 R64, R20, R58, RZ ;  /* 0x0000003a14407225 */ /* 0x000fe200078e00ff */
[C---:B------:R-:W-:Y:S02]  /*9eb0*/  IADD3 R76, P5, PT, R71.reuse, -0x1, RZ ;  /* 0xffffffff474c7810 */ /* 0x040fe40007fbe0ff */
[----:B------:R-:W-:Y:S02]  /*9ec0*/  @P2 SEL R7, R6, R7, !P0 ;  /* 0x0000000706072207 */ /* 0x000fe40004000000 */
[----:B------:R-:W-:Y:S01]  /*9ed0*/  ISETP.GT.U32.AND P3, PT, R71, RZ, PT ;  /* 0x000000ff4700720c */ /* 0x000fe20003f64070 */
[----:B------:R-:W-:Y:S01]  /*9ee0*/  IMAD.X R75, RZ, RZ, R74, P5 ;  /* 0x000000ffff4b7224 */ /* 0x000fe200028e064a */
[----:B------:R-:W-:-:S02]  /*9ef0*/  IADD3 R70, P5, PT, R65, R26, RZ ;  /* 0x0000001a41467210 */ /* 0x000fc40007fbe0ff */
[C---:B------:R-:W-:Y:S02]  /*9f00*/  IADD3 R72, P0, PT, R7.reuse, -0x1, RZ ;  /* 0xffffffff07487810 */ /* 0x040fe40007f1e0ff */
[----:B------:R-:W-:Y:S01]  /*9f10*/  ISETP.GT.U32.AND P6, PT, R7, RZ, PT ;  /* 0x000000ff0700720c */ /* 0x000fe20003fc4070 */
[----:B------:R-:W-:Y:S01]  /*9f20*/  IMAD.WIDE.U32.X R20, R21, R59, R62, P5 ;  /* 0x0000003b15147225 */ /* 0x000fe200028e043e */
[----:B------:R-:W-:Y:S01]  /*9f30*/  ISETP.GT.U32.AND.EX P3, PT, R74, -0x1, PT, P3 ;  /* 0xffffffff4a00780c */ /* 0x000fe20003f64130 */
[----:B------:R-:W1:Y:S01]  /*9f40*/  LDC.64 R62, c[0x3][0x190] ;  /* 0x00c06400ff3e7b82 */ /* 0x000e620000000a00 */
[----:B------:R-:W-:Y:S01]  /*9f50*/  ISETP.GT.U32.AND.EX P6, PT, R66, -0x1, PT, P6 ;  /* 0xffffffff4200780c */ /* 0x000fe20003fc4160 */
[----:B------:R-:W-:Y:S01]  /*9f60*/  IMAD.X R67, RZ, RZ, R66, P0 ;  /* 0x000000ffff437224 */ /* 0x000fe200000e0642 */
[C---:B------:R-:W-:Y:S01]  /*9f70*/  ISETP.GT.U32.AND P0, PT, R69.reuse, RZ, PT ;  /* 0x000000ff4500720c */ /* 0x040fe20003f04070 */
[----:B0-----:R-:W-:Y:S01]  /*9f80*/  IMAD.WIDE.U32 R26, R18, R60, RZ ;  /* 0x0000003c121a7225 */ /* 0x001fe200078e00ff */
[----:B------:R-:W-:-:S02]  /*9f90*/  IADD3 R6, P2, PT, R69, -0x1, RZ ;  /* 0xffffffff45067810 */ /* 0x000fc40007f5e0ff */
[----:B------:R-:W-:Y:S02]  /*9fa0*/  ISETP.GT.U32.AND.EX P0, PT, R68, -0x1, PT, P0 ;  /* 0xffffffff4400780c */ /* 0x000fe40003f04100 */
[----:B------:R-:W-:Y:S02]  /*9fb0*/  SEL R76, R76, R71, P3 ;  /* 0x000000474c4c7207 */ /* 0x000fe40001800000 */
[----:B------:R-:W-:Y:S02]  /*9fc0*/  SEL R75, R75, R74, P3 ;  /* 0x0000004a4b4b7207 */ /* 0x000fe40001800000 */
[----:B------:R-:W-:Y:S02]  /*9fd0*/  IADD3 R71, P3, P5, RZ, R64, -R20 ;  /* 0x00000040ff477210 */ /* 0x000fe40007d7e814 */
[----:B------:R-:W-:Y:S01]  /*9fe0*/  SEL R73, R72, R7, P6 ;  /* 0x0000000748497207 */ /* 0x000fe20003000000 */
[----:B------:R-:W-:Y:S01]  /*9ff0*/  IMAD.X R7, RZ, RZ, R68, P2 ;  /* 0x000000ffff077224 */ /* 0x000fe200010e0644 */
[----:B------:R-:W-:Y:S01]  /*a000*/  SEL R74, R67, R66, P6 ;  /* 0x00000042434a7207 */ /* 0x000fe20003000000 */
[----:B------:R-:W-:Y:S01]  /*a010*/  IMAD.WIDE.U32 R26, P6, R19, R61, R26 ;  /* 0x0000003d131a7225 */ /* 0x000fe200078c001a */
[----:B------:R-:W-:-:S02]  /*a020*/  @P1 SEL R6, R6, R69, P0 ;  /* 0x0000004506061207 */ /* 0x000fc40000000000 */
[----:B------:R-:W-:Y:S01]  /*a030*/  IADD3.X R69, PT, PT, R20, R70, ~R21, P3, P5 ;  /* 0x0000004614457210 */ /* 0x000fe20001feac15 */
[----:B------:R-:W-:Y:S01]  /*a040*/  IMAD.WIDE.U32 R66, R19, R60, RZ ;  /* 0x0000003c13427225 */ /* 0x000fe200078e00ff */
[----:B------:R-:W-:Y:S02]  /*a050*/  ISETP.GT.U32.AND P3, PT, R71, R64, PT ;  /* 0x000000404700720c */ /* 0x000fe40003f64070 */
[----:B------:R-:W-:Y:S01]  /*a060*/  IADD3 R72, P5, PT, R73, R76, RZ ;  /* 0x0000004c49487210 */ /* 0x000fe20007fbe0ff */
[----:B------:R-:W-:Y:S01]  /*a070*/  IMAD.X R65, RZ, RZ, RZ, P6 ;  /* 0x000000ffff417224 */ /* 0x000fe200030e06ff */
[----:B------:R-:W-:Y:S01]  /*a080*/  IADD3 R77, P6, PT, R67, R26, RZ ;  /* 0x0000001a434d7210 */ /* 0x000fe20007fde0ff */
[----:B------:R-:W-:Y:S01]  /*a090*/  IMAD.MOV.U32 R64, RZ, RZ, R27 ;  /* 0x000000ffff407224 */ /* 0x000fe200078e001b */
[----:B------:R-:W-:Y:S02]  /*a0a0*/  ISETP.GT.U32.AND.EX P3, PT, R69, R70, PT, P3 ;  /* 0x000000464500720c */ /* 0x000fe40003f64130 */
[----:B------:R-:W-:Y:S01]  /*a0b0*/  @P1 SEL R7, R7, R68, P0 ;  /* 0x0000004407071207 */ /* 0x000fe20000000000 */
[----:B------:R-:W-:Y:S01]  /*a0c0*/  IMAD.WIDE.U32.X R18, R18, R61, R64, P6 ;  /* 0x0000003d12127225 */ /* 0x000fe200030e0440 */
[----:B------:R-:W-:-:S02]  /*a0d0*/  ISETP.GT.U32.AND P0, PT, R20, RZ, PT ;  /* 0x000000ff1400720c */ /* 0x000fc40003f04070 */
[----:B------:R-:W-:Y:S01]  /*a0e0*/  IADD3 R26, P6, PT, R71, 0x1, RZ ;  /* 0x00000001471a7810 */ /* 0x000fe20007fde0ff */
[----:B-1----:R-:W-:Y:S01]  /*a0f0*/  IMAD.WIDE.U32 R64, R17, R62, RZ ;  /* 0x0000003e11407225 */ /* 0x002fe200078e00ff */
[----:B------:R-:W-:Y:S02]  /*a100*/  ISETP.GE.U32.AND P2, PT, R72, R73, PT ;  /* 0x000000494800720c */ /* 0x000fe40003f46070 */
[----:B------:R-:W-:Y:S01]  /*a110*/  ISETP.GT.U32.AND.EX P0, PT, R21, R20, PT, P0 ;  /* 0x000000141500720c */ /* 0x000fe20003f04100 */
[----:B------:R-:W-:Y:S01]  /*a120*/  IMAD.X R73, R74, 0x1, R75, P5 ;  /* 0x000000014a497824 */ /* 0x000fe200028e064b */
[----:B------:R-:W-:Y:S02]  /*a130*/  IADD3 R67, P5, P1, RZ, R66, -R18 ;  /* 0x00000042ff437210 */ /* 0x000fe400079be812 */
[----:B------:R-:W-:Y:S02]  /*a140*/  IADD3.X R20, PT, PT, R69, -0x1, RZ, P6, !PT ;  /* 0xffffffff45147810 */ /* 0x000fe400037fe4ff */
[----:B------:R-:W-:-:S02]  /*a150*/  ISETP.GE.U32.AND.EX P2, PT, R73, R74, PT, P2 ;  /* 0x0000004a4900720c */ /* 0x000fc40003f46120 */
[----:B------:R-:W-:Y:S02]  /*a160*/  ISETP.GT.U32.AND P6, PT, R67, R66, PT ;  /* 0x000000424300720c */ /* 0x000fe40003fc4070 */
[----:B------:R-:W-:Y:S02]  /*a170*/  @P3 SEL R71, R26, R71, !P0 ;  /* 0x000000471a473207 */ /* 0x000fe40004000000 */
[----:B------:R-:W-:Y:S01]  /*a180*/  @P3 SEL R69, R20, R69, !P0 ;  /* 0x0000004514453207 */ /* 0x000fe20004000000 */
[----:B------:R-:W-:Y:S01]  /*a190*/  IMAD.WIDE.U32 R64, P3, R16, R63, R64 ;  /* 0x0000003f10407225 */ /* 0x000fe20007860040 */
[----:B------:R-:W-:Y:S02]  /*a1a0*/  IADD3.X R66, PT, PT, R18, R77, ~R19, P5, P1 ;  /* 0x0000004d12427210 */ /* 0x000fe40002fe2c13 */
[C---:B------:R-:W-:Y:S01]  /*a1b0*/  IADD3 R79, P5, PT, R72.reuse, -0x1, RZ ;  /* 0xffffffff484f7810 */ /* 0x040fe20007fbe0ff */
[----:B------:R-:W-:Y:S01]  /*a1c0*/  IMAD.X R27, RZ, RZ, RZ, P3 ;  /* 0x000000ffff1b7224 */ /* 0x000fe200018e06ff */
[----:B------:R-:W-:Y:S01]  /*a1d0*/  ISETP.GT.U32.AND P1, PT, R72, RZ, PT ;  /* 0x000000ff4800720c */ /* 0x000fe20003f24070 */
[----:B------:R-:W-:Y:S01]  /*a1e0*/  IMAD.WIDE.U32 R20, R16, R62, RZ ;  /* 0x0000003e10147225 */ /* 0x000fe200078e00ff */
[----:B------:R-:W-:-:S02]  /*a1f0*/  ISETP.GT.U32.AND P3, PT, R71, RZ, PT ;  /* 0x000000ff4700720c */ /* 0x000fc40003f64070 */
[----:B------:R-:W-:Y:S01]  /*a200*/  ISETP.GT.U32.AND.EX P0, PT, R66, R77, PT, P6 ;  /* 0x0000004d4200720c */ /* 0x000fe20003f04160 */
[----:B------:R-:W-:Y:S01]  /*a210*/  IMAD.X R70, RZ, RZ, R73, P5 ;  /* 0x000000ffff467224 */ /* 0x000fe200028e0649 */
[----:B------:R-:W-:Y:S02]  /*a220*/  ISETP.GT.U32.AND.EX P1, PT, R73, -0x1, PT, P1 ;  /* 0xffffffff4900780c */ /* 0x000fe40003f24110 */
[----:B------:R-:W-:Y:S02]  /*a230*/  ISETP.GT.U32.AND P6, PT, R18, RZ, PT ;  /* 0x000000ff1200720c */ /* 0x000fe40003fc4070 */
[----:B------:R-:W-:Y:S02]  /*a240*/  IADD3 R26, P5, PT, R71, -0x1, RZ ;  /* 0xffffffff471a7810 */ /* 0x000fe40007fbe0ff */
[----:B------:R-:W-:Y:S02]  /*a250*/  ISETP.GT.U32.AND.EX P3, PT, R69, -0x1, PT, P3 ;  /* 0xffffffff4500780c */ /* 0x000fe40003f64130 */
[----:B------:R-:W-:Y:S01]  /*a260*/  @P2 SEL R79, R79, R72, P1 ;  /* 0x000000484f4f2207 */ /* 0x000fe20000800000 */
[----:B------:R-:W-:Y:S01]  /*a270*/  IMAD.X R72, RZ, RZ, R69, P5 ;  /* 0x000000ffff487224 */ /* 0x000fe200028e0645 */
[----:B------:R-:W-:-:S02]  /*a280*/  @P2 SEL R70, R70, R73, P1 ;  /* 0x0000004946462207 */ /* 0x000fc40000800000 */
[----:B------:R-:W-:Y:S02]  /*a290*/  ISETP.GT.U32.AND.EX P1, PT, R19, R18, PT, P6 ;  /* 0x000000121300720c */ /* 0x000fe40003f24160 */
[----:B------:R-:W-:Y:S01]  /*a2a0*/  SEL R71, R26, R71, P3 ;  /* 0x000000471a477207 */ /* 0x000fe20001800000 */
[----:B------:R-:W-:Y:S01]  /*a2b0*/  IMAD.MOV.U32 R26, RZ, RZ, R65 ;  /* 0x000000ffff1a7224 */ /* 0x000fe200078e0041 */
[----:B------:R-:W-:Y:S02]  /*a2c0*/  IADD3 R19, P6, PT, R21, R64, RZ ;  /* 0x0000004015137210 */ /* 0x000fe40007fde0ff */
[----:B------:R-:W-:Y:S01]  /*a2d0*/  IADD3 R18, P2, PT, R67, 0x1, RZ ;  /* 0x0000000143127810 */ /* 0x000fe20007f5e0ff */
[----:B------:R-:W0:Y:S01]  /*a2e0*/  LDC.64 R64, c[0x3][0x1d0] ;  /* 0x00c07400ff407b82 */ /* 0x000e220000000a00 */
[----:B------:R-:W-:Y:S01]  /*a2f0*/  SEL R72, R72, R69, P3 ;  /* 0x0000004548487207 */ /* 0x000fe20001800000 */
[----:B------:R-:W-:Y:S01]  /*a300*/  IMAD.WIDE.U32.X R26, R17, R63, R26, P6 ;  /* 0x0000003f111a7225 */ /* 0x000fe200030e041a */
[----:B------:R-:W-:-:S02]  /*a310*/  IADD3.X R21, PT, PT, R66, -0x1, RZ, P2, !PT ;  /* 0xffffffff42157810 */ /* 0x000fc400017fe4ff */
[----:B------:R-:W-:Y:S02]  /*a320*/  ISETP.GT.U32.AND P6, PT, R71, RZ, PT ;  /* 0x000000ff4700720c */ /* 0x000fe40003fc4070 */
[----:B------:R-:W-:Y:S02]  /*a330*/  @P0 SEL R67, R18, R67, !P1 ;  /* 0x0000004312430207 */ /* 0x000fe40004800000 */
[----:B------:R-:W-:Y:S02]  /*a340*/  IADD3 R69, P3, P2, RZ, R20, -R26 ;  /* 0x00000014ff457210 */ /* 0x000fe40007a7e81a */
[----:B------:R-:W-:Y:S02]  /*a350*/  @P0 SEL R66, R21, R66, !P1 ;  /* 0x0000004215420207 */ /* 0x000fe40004800000 */
[----:B------:R-:W-:Y:S02]  /*a360*/  IADD3 R18, P5, PT, R71, -0x1, RZ ;  /* 0xffffffff47127810 */ /* 0x000fe40007fbe0ff */
[----:B------:R-:W-:-:S02]  /*a370*/  ISETP.GT.U32.AND.EX P0, PT, R72, -0x1, PT, P6 ;  /* 0xffffffff4800780c */ /* 0x000fc40003f04160 */
[----:B------:R-:W-:Y:S01]  /*a380*/  ISETP.GT.U32.AND P1, PT, R69, R20, PT ;  /* 0x000000144500720c */ /* 0x000fe20003f24070 */
[----:B------:R-:W-:Y:S01]  /*a390*/  IMAD.X R75, RZ, RZ, R72, P5 ;  /* 0x000000ffff4b7224 */ /* 0x000fe200028e0648 */
[----:B------:R-:W-:Y:S02]  /*a3a0*/  IADD3.X R68, PT, PT, R26, R19, ~R27, P3, P2 ;  /* 0x000000131a447210 */ /* 0x000fe40001fe4c1b */
[----:B------:R-:W-:Y:S02]  /*a3b0*/  SEL R20, R18, R71, P0 ;  /* 0x0000004712147207 */ /* 0x000fe40000000000 */
[C---:B------:R-:W-:Y:S02]  /*a3c0*/  ISETP.GT.U32.AND P2, PT, R67.reuse, RZ, PT ;  /* 0x000000ff4300720c */ /* 0x040fe40003f44070 */
[----:B------:R-:W-:Y:S02]  /*a3d0*/  IADD3 R18, P3, PT, R67, -0x1, RZ ;  /* 0xffffffff43127810 */ /* 0x000fe40007f7e0ff */
[----:B------:R-:W-:-:S02]  /*a3e0*/  ISETP.GT.U32.AND.EX P2, PT, R66, -0x1, PT, P2 ;  /* 0xffffffff4200780c */ /* 0x000fc40003f44120 */
[----:B------:R-:W-:Y:S01]  /*a3f0*/  ISETP.GT.U32.AND.EX P1, PT, R68, R19, PT, P1 ;  /* 0x000000134400720c */ /* 0x000fe20003f24110 */
[----:B------:R-:W-:Y:S01]  /*a400*/  IMAD.X R21, RZ, RZ, R66, P3 ;  /* 0x000000ffff157224 */ /* 0x000fe200018e0642 */
[----:B------:R-:W-:Y:S02]  /*a410*/  ISETP.GT.U32.AND P3, PT, R26, RZ, PT ;  /* 0x000000ff1a00720c */ /* 0x000fe40003f64070 */
[----:B------:R-:W-:Y:S02]  /*a420*/  SEL R19, R18, R67, P2 ;  /* 0x0000004312137207 */ /* 0x000fe40001000000 */
[----:B------:R-:W-:Y:S02]  /*a430*/  SEL R75, R75, R72, P0 ;  /* 0x000000484b4b7207 */ /* 0x000fe40000000000 */
[----:B------:R-:W-:Y:S02]  /*a440*/  SEL R72, R21, R66, P2 ;  /* 0x0000004215487207 */ /* 0x000fe40001000000 */
[----:B------:R-:W-:Y:S01]  /*a450*/  ISETP.GT.U32.AND.EX P2, PT, R27, R26, PT, P3 ;  /* 0x0000001a1b00720c */ /* 0x000fe20003f44130 */
[----:B------:R-:W1:Y:S01]  /*a460*/  LDC.64 R66, c[0x3][0x198] ;  /* 0x00c06600ff427b82 */ /* 0x000e620000000a00 */
[----:B------:R-:W-:Y:S01]  /*a470*/  IADD3 R26, P5, PT, R19, R20, RZ ;  /* 0x00000014131a7210 */ /* 0x000fe20007fbe0ff */
[----:B0-----:R-:W-:Y:S01]  /*a480*/  IMAD.WIDE.U32 R20, R17, R64, RZ ;  /* 0x0000004011147225 */ /* 0x001fe200078e00ff */
[----:B------:R-:W-:-:S02]  /*a490*/  IADD3 R18, P3, PT, R69, 0x1, RZ ;  /* 0x0000000145127810 */ /* 0x000fc40007f7e0ff */
[----:B------:R-:W-:Y:S01]  /*a4a0*/  ISETP.GE.U32.AND P0, PT, R26, R19, PT ;  /* 0x000000131a00720c */ /* 0x000fe20003f06070 */
[----:B------:R-:W-:Y:S01]  /*a4b0*/  IMAD.X R75, R72, 0x1, R75, P5 ;  /* 0x00000001484b7824 */ /* 0x000fe200028e064b */
[----:B------:R-:W-:Y:S01]  /*a4c0*/  IADD3.X R19, PT, PT, R68, -0x1, RZ, P3, !PT ;  /* 0xffffffff44137810 */ /* 0x000fe20001ffe4ff */
[----:B------:R-:W-:Y:S01]  /*a4d0*/  IMAD.WIDE.U32 R20, P3, R16, R65, R20 ;  /* 0x0000004110147225 */ /* 0x000fe20007860014 */
[----:B------:R-:W-:Y:S02]  /*a4e0*/  @P1 SEL R69, R18, R69, !P2 ;  /* 0x0000004512451207 */ /* 0x000fe40005000000 */
[----:B------:R-:W-:Y:S01]  /*a4f0*/  ISETP.GE.U32.AND.EX P0, PT, R75, R72, PT, P0 ;  /* 0x000000484b00720c */ /* 0x000fe20003f06100 */
[----:B------:R-:W-:Y:S01]  /*a500*/  IMAD.X R27, RZ, RZ, RZ, P3 ;  /* 0x000000ffff1b7224 */ /* 0x000fe200018e06ff */
[----:B------:R-:W-:Y:S01]  /*a510*/  @P1 SEL R68, R19, R68, !P2 ;  /* 0x0000004413441207 */ /* 0x000fe20005000000 */
[----:B------:R-:W-:Y:S01]  /*a520*/  IMAD.WIDE.U32 R18, R16, R64, RZ ;  /* 0x0000004010127225 */ /* 0x000fe200078e00ff */
[----:B------:R-:W-:-:S02]  /*a530*/  ISETP.GT.U32.AND P1, PT, R69, RZ, PT ;  /* 0x000000ff4500720c */ /* 0x000fc40003f24070 */
[----:B------:R-:W-:Y:S02]  /*a540*/  ISETP.GT.U32.AND P2, PT, R26, RZ, PT ;  /* 0x000000ff1a00720c */ /* 0x000fe40003f44070 */
[----:B------:R-:W-:Y:S02]  /*a550*/  IADD3 R72, P3, PT, R69, -0x1, RZ ;  /* 0xffffffff45487810 */ /* 0x000fe40007f7e0ff */
[----:B------:R-:W-:Y:S02]  /*a560*/  ISETP.GT.U32.AND.EX P1, PT, R68, -0x1, PT, P1 ;  /* 0xffffffff4400780c */ /* 0x000fe40003f24110 */
[----:B------:R-:W-:Y:S01]  /*a570*/  IADD3 R71, P5, PT, R26, -0x1, RZ ;  /* 0xffffffff1a477810 */ /* 0x000fe20007fbe0ff */
[----:B------:R-:W-:Y:S01]  /*a580*/  IMAD.X R73, RZ, RZ, R68, P3 ;  /* 0x000000ffff497224 */ /* 0x000fe200018e0644 */
[----:B------:R-:W-:Y:S02]  /*a590*/  ISETP.GT.U32.AND.EX P2, PT, R75, -0x1, PT, P2 ;  /* 0xffffffff4b00780c */ /* 0x000fe40003f44120 */
[----:B------:R-:W-:-:S02]  /*a5a0*/  SEL R72, R72, R69, P1 ;  /* 0x0000004548487207 */ /* 0x000fc40000800000 */
[----:B------:R-:W-:Y:S02]  /*a5b0*/  IADD3 R81, P6, PT, R19, R20, RZ ;  /* 0x0000001413517210 */ /* 0x000fe40007fde0ff */
[----:B------:R-:W-:Y:S01]  /*a5c0*/  @P0 SEL R71, R71, R26, P2 ;  /* 0x0000001a47470207 */ /* 0x000fe20001000000 */
[----:B------:R-:W-:Y:S01]  /*a5d0*/  IMAD.MOV.U32 R26, RZ, RZ, R21 ;  /* 0x000000ffff1a7224 */ /* 0x000fe200078e0015 */
[----:B------:R-:W-:Y:S01]  /*a5e0*/  SEL R19, R73, R68, P1 ;  /* 0x0000004449137207 */ /* 0x000fe20000800000 */
[----:B-1----:R-:W-:Y:S01]  /*a5f0*/  IMAD.WIDE.U32 R20, R14, R66, RZ ;  /* 0x000000420e147225 */ /* 0x002fe200078e00ff */
[----:B------:R-:W-:Y:S01]  /*a600*/  IADD3 R79, P3, PT, R72, R79, RZ ;  /* 0x0000004f484f7210 */ /* 0x000fe20007f7e0ff */
[----:B------:R-:W0:Y:S02]  /*a610*/  LDC.64 R68, c[0x3][0x1d8] ;  /* 0x00c07600ff447b82 */ /* 0x000e240000000a00 */
[----:B------:R-:W-:Y:S01]  /*a620*/  IMAD.WIDE.U32.X R16, R17, R65, R26, P6 ;  /* 0x0000004111107225 */ /* 0x000fe200030e041a */
[----:B------:R-:W-:-:S03]  /*a630*/  ISETP.GE.U32.AND P1, PT, R79, R72, PT ;  /* 0x000000484f00720c */ /* 0x000fc60003f26070 */
[----:B------:R-:W-:-:S04]  /*a640*/  IMAD.WIDE.U32 R26, R15, R66, RZ ;  /* 0x000000420f1a7225 */ /* 0x000fc800078e00ff */
[----:B------:R-:W-:Y:S02]  /*a650*/  IMAD.X R76, R19, 0x1, R70, P3 ;  /* 0x00000001134c7824 */ /* 0x000fe400018e0646 */
[----:B------:R-:W-:Y:S01]  /*a660*/  IMAD.X R70, RZ, RZ, R75, P5 ;  /* 0x000000ffff467224 */ /* 0x000fe200028e064b */
[-C--:B------:R-:W-:Y:S01]  /*a670*/  IADD3 R73, P3, P5, RZ, R18.reuse, -R16 ;  /* 0x00000012ff497210 */ /* 0x080fe20007d7e810 */
[----:B------:R-:W-:Y:S01]  /*a680*/  IMAD.WIDE.U32 R26, P6, R14, R67, R26 ;  /* 0x000000430e1a7225 */ /* 0x000fe200078c001a */
[----:B------:R-:W-:Y:S02]  /*a690*/  ISETP.GE.U32.AND.EX P1, PT, R76, R19, PT, P1 ;  /* 0x000000134c00720c */ /* 0x000fe40003f26110 */
[----:B------:R-:W-:Y:S01]  /*a6a0*/  IADD3.X R72, PT, PT, R16, R81, ~R17, P3, P5 ;  /* 0x0000005110487210 */ /* 0x000fe20001feac11 */
[----:B------:R-:W-:Y:S01]  /*a6b0*/  IMAD.X R19, RZ, RZ, RZ, P6 ;  /* 0x000000ffff137224 */ /* 0x000fe200030e06ff */
[----:B------:R-:W-:Y:S01]  /*a6c0*/  ISETP.GT.U32.AND P3, PT, R73, R18, PT ;  /* 0x000000124900720c */ /* 0x000fe20003f64070 */
[----:B------:R-:W-:Y:S01]  /*a6d0*/  IMAD.MOV.U32 R18, RZ, RZ, R27 ;  /* 0x000000ffff127224 */ /* 0x000fe200078e001b */
[----:B------:R-:W-:-:S02]  /*a6e0*/  IADD3 R74, P5, PT, R79, -0x1, RZ ;  /* 0xffffffff4f4a7810 */ /* 0x000fc40007fbe0ff */
[----:B------:R-:W-:Y:S02]  /*a6f0*/  @P0 SEL R70, R70, R75, P2 ;  /* 0x0000004b46460207 */ /* 0x000fe40001000000 */
[----:B------:R-:W-:Y:S01]  /*a700*/  IADD3 R77, P6, PT, R21, R26, RZ ;  /* 0x0000001a154d7210 */ /* 0x000fe20007fde0ff */
[----:B------:R-:W-:Y:S01]  /*a710*/  IMAD.X R75, RZ, RZ, R76, P5 ;  /* 0x000000ffff4b7224 */ /* 0x000fe200028e064c */
[----:B------:R-:W-:Y:S02]  /*a720*/  ISETP.GT.U32.AND.EX P0, PT, R72, R81, PT, P3 ;  /* 0x000000514800720c */ /* 0x000fe40003f04130 */
[----:B------:R-:W-:Y:S01]  /*a730*/  ISETP.GT.U32.AND P2, PT, R79, RZ, PT ;  /* 0x000000ff4f00720c */ /* 0x000fe20003f44070 */
[----:B------:R-:W-:Y:S01]  /*a740*/  IMAD.WIDE.U32.X R18, R15, R67, R18, P6 ;  /* 0x000000430f127225 */ /* 0x000fe200030e0412 */
[----:B------:R-:W-:Y:S02]  /*a750*/  ISETP.GT.U32.AND P3, PT, R16, RZ, PT ;  /* 0x000000ff1000720c */ /* 0x000fe40003f64070 */
[----:B------:R-:W-:-:S02]  /*a760*/  ISETP.GT.U32.AND.EX P2, PT, R76, -0x1, PT, P2 ;  /* 0xffffffff4c00780c */ /* 0x000fc40003f44120 */
[----:B------:R-:W-:Y:S02]  /*a770*/  IADD3 R26, P5, PT, R73, 0x1, RZ ;  /* 0x00000001491a7810 */ /* 0x000fe40007fbe0ff */
[----:B------:R-:W-:Y:S01]  /*a780*/  ISETP.GT.U32.AND.EX P3, PT, R17, R16, PT, P3 ;  /* 0x000000101100720c */ /* 0x000fe20003f64130 */
[----:B0-----:R-:W-:Y:S01]  /*a790*/  IMAD.WIDE.U32 R16, R15, R68, RZ ;  /* 0x000000440f107225 */ /* 0x001fe200078e00ff */
[----:B------:R-:W-:Y:S02]  /*a7a0*/  @P1 SEL R74, R74, R79, P2 ;  /* 0x0000004f4a4a1207 */ /* 0x000fe40001000000 */
[----:B------:R-:W-:Y:S02]  /*a7b0*/  IADD3.X R21, PT, PT, R72, -0x1, RZ, P5, !PT ;  /* 0xffffffff48157810 */ /* 0x000fe40002ffe4ff */
[----:B------:R-:W-:Y:S02]  /*a7c0*/  IADD3 R79, P6, P5, RZ, R20, -R18 ;  /* 0x00000014ff4f7210 */ /* 0x000fe40007dde812 */
[----:B------:R-:W-:-:S02]  /*a7d0*/  @P1 SEL R75, R75, R76, P2 ;  /* 0x0000004c4b4b1207 */ /* 0x000fc40001000000 */
[----:B------:R-:W-:Y:S02]  /*a7e0*/  @P0 SEL R73, R26, R73, !P3 ;  /* 0x000000491a490207 */ /* 0x000fe40005800000 */
[----:B------:R-:W-:Y:S02]  /*a7f0*/  @P0 SEL R72, R21, R72, !P3 ;  /* 0x0000004815480207 */ /* 0x000fe40005800000 */
[----:B------:R-:W-:Y:S01]  /*a800*/  ISETP.GT.U32.AND P1, PT, R79, R20, PT ;  /* 0x000000144f00720c */ /* 0x000fe20003f24070 */
[C---:B------:R-:W-:Y:S01]  /*a810*/  IMAD.WIDE.U32 R20, P3, R14.reuse, R69, R16 ;  /* 0x000000450e147225 */ /* 0x040fe20007860010 */
[C---:B------:R-:W-:Y:S02]  /*a820*/  IADD3 R26, P2, PT, R73.reuse, -0x1, RZ ;  /* 0xffffffff491a7810 */ /* 0x040fe40007f5e0ff */
[----:B------:R-:W-:Y:S01]  /*a830*/  ISETP.GT.U32.AND P0, PT, R73, RZ, PT ;  /* 0x000000ff4900720c */ /* 0x000fe20003f04070 */
[----:B------:R-:W-:Y:S01]  /*a840*/  IMAD.WIDE.U32 R16, R14, R68, RZ ;  /* 0x000000440e107225 */ /* 0x000fe200078e00ff */
[----:B------:R-:W-:-:S02]  /*a850*/  IADD3.X R14, PT, PT, R18, R77, ~R19, P6, P5 ;  /* 0x0000004d120e7210 */ /* 0x000fc400037eac13 */
[----:B------:R-:W-:Y:S01]  /*a860*/  ISETP.GT.U32.AND.EX P0, PT, R72, -0x1, PT, P0 ;  /* 0xffffffff4800780c */ /* 0x000fe20003f04100 */
[----:B------:R-:W-:Y:S01]  /*a870*/  IMAD.X R81, RZ, RZ, R72, P2 ;  /* 0x000000ffff517224 */ /* 0x000fe200010e0648 */
[----:B------:R-:W-:Y:S01]  /*a880*/  ISETP.GT.U32.AND.EX P1, PT, R14, R77, PT, P1 ;  /* 0x0000004d0e00720c */ /* 0x000fe20003f24110 */
[----:B------:R-:W-:Y:S01]  /*a890*/  IMAD.X R27, RZ, RZ, RZ, P3 ;  /* 0x000000ffff1b7224 */ /* 0x000fe200018e06ff */
[----:B------:R-:W-:Y:S02]  /*a8a0*/  ISETP.GT.U32.AND P2, PT, R18, RZ, PT ;  /* 0x000000ff1200720c */ /* 0x000fe40003f44070 */
[----:B------:R-:W-:Y:S02]  /*a8b0*/  IADD3 R17, P3, PT, R17, R20, RZ ;  /* 0x0000001411117210 */ /* 0x000fe40007f7e0ff */
[----:B------:R-:W-:Y:S01]  /*a8c0*/  SEL R73, R26, R73, P0 ;  /* 0x000000491a497207 */ /* 0x000fe20000000000 */
[----:B------:R-:W-:Y:S01]  /*a8d0*/  IMAD.MOV.U32 R26, RZ, RZ, R21 ;  /* 0x000000ffff1a7224 */ /* 0x000fe200078e0015 */
[----:B------:R-:W-:-:S02]  /*a8e0*/  SEL R76, R81, R72, P0 ;  /* 0x00000048514c7207 */ /* 0x000fc40000000000 */
[----:B------:R-:W-:Y:S01]  /*a8f0*/  IADD3 R72, P0, PT, R79, 0x1, RZ ;  /* 0x000000014f487810 */ /* 0x000fe20007f1e0ff */
[----:B------:R-:W-:Y:S01]  /*a900*/  IMAD.WIDE.U32.X R20, R15, R69, R26, P3 ;  /* 0x000000450f147225 */ /* 0x000fe200018e041a */
[----:B------:R-:W-:Y:S02]  /*a910*/  ISETP.GT.U32.AND.EX P2, PT, R19, R18, PT, P2 ;  /* 0x000000121300720c */ /* 0x000fe40003f44120 */
[----:B------:R-:W-:Y:S02]  /*a920*/  IADD3 R26, P3, PT, R73, R71, RZ ;  /* 0x00000047491a7210 */ /* 0x000fe40007f7e0ff */
[----:B------:R-:W-:Y:S02]  /*a930*/  IADD3.X R15, PT, PT, R14, -0x1, RZ, P0, !PT ;  /* 0xffffffff0e0f7810 */ /* 0x000fe400007fe4ff */
[----:B------:R-:W-:Y:S01]  /*a940*/  @P1 SEL R79, R72, R79, !P2 ;  /* 0x0000004f484f1207 */ /* 0x000fe20005000000 */
[----:B------:R-:W-:Y:S01]  /*a950*/  IMAD.X R27, R76, 0x1, R70, P3 ;  /* 0x000000014c1b7824 */ /* 0x000fe200018e0646 */
[----:B------:R-:W-:-:S02]  /*a960*/  @P1 SEL R14, R15, R14, !P2 ;  /* 0x0000000e0f0e1207 */ /* 0x000fc40005000000 */
[C---:B------:R-:W-:Y:S02]  /*a970*/  ISETP.GT.U32.AND P1, PT, R79.reuse, RZ, PT ;  /* 0x000000ff4f00720c */ /* 0x040fe40003f24070 */
[----:B------:R-:W-:Y:S02]  /*a980*/  IADD3 R70, P3, PT, R79, -0x1, RZ ;  /* 0xffffffff4f467810 */ /* 0x000fe40007f7e0ff */
[----:B------:R-:W-:Y:S02]  /*a990*/  IADD3 R19, P5, P6, RZ, R16, -R20 ;  /* 0x00000010ff137210 */ /* 0x000fe40007ebe814 */
[----:B------:R-:W-:Y:S02]  /*a9a0*/  ISETP.GT.U32.AND.EX P1, PT, R14, -0x1, PT, P1 ;  /* 0xffffffff0e00780c */ /* 0x000fe40003f24110 */
[----:B------:R-:W-:Y:S01]  /*a9b0*/  ISETP.GE.U32.AND P0, PT, R26, R73, PT ;  /* 0x000000491a00720c */ /* 0x000fe20003f06070 */
[----:B------:R-:W-:Y:S01]  /*a9c0*/  IMAD.X R73, RZ, RZ, R14, P3 ;  /* 0x000000ffff497224 */ /* 0x000fe200018e060e */
[----:B------:R-:W-:-:S02]  /*a9d0*/  IADD3.X R18, PT, PT, R20, R17, ~R21, P5, P6 ;  /* 0x0000001114127210 */ /* 0x000fc40002fecc15 */
[----:B------:R-:W-:Y:S02]  /*a9e0*/  ISETP.GT.U32.AND P3, PT, R19, R16, PT ;  /* 0x000000101300720c */ /* 0x000fe40003f64070 */
[----:B------:R-:W-:Y:S02]  /*a9f0*/  SEL R79, R70, R79, P1 ;  /* 0x0000004f464f7207 */ /* 0x000fe40000800000 */
[----:B------:R-:W0:Y:S01]  /*aa00*/  LDC.64 R70, c[0x3][0x1a0] ;  /* 0x00c06800ff467b82 */ /* 0x000e220000000a00 */
[----:B------:R-:W-:Y:S02]  /*aa10*/  IADD3 R15, P2, P4, RZ, R22, -R24 ;  /* 0x00000016ff0f7210 */ /* 0x000fe40007c5e818 */
[----:B------:R-:W-:Y:S02]  /*aa20*/  ISETP.GT.U32.AND.EX P3, PT, R18, R17, PT, P3 ;  /* 0x000000111200720c */ /* 0x000fe40003f64130 */
[----:B------:R-:W-:Y:S02]  /*aa30*/  SEL R16, R73, R14, P1 ;  /* 0x0000000e49107207 */ /* 0x000fe40000800000 */
[----:B------:R-:W-:Y:S01]  /*aa40*/  ISETP.GT.U32.AND P5, PT, R15, R22, PT ;  /* 0x000000160f00720c */ /* 0x000fe20003fa4070 */
[----:B------:R-:W1:Y:S01]  /*aa50*/  LDC.64 R72, c[0x3][0x1e0] ;  /* 0x00c07800ff487b82 */ /* 0x000e620000000a00 */
[----:B------:R-:W-:-:S02]  /*aa60*/  IADD3.X R14, PT, PT, R24, R23, ~R25, P2, P4 ;  /* 0x00000017180e7210 */ /* 0x000fc400017e8c19 */
[----:B------:R-:W-:Y:S02]  /*aa70*/  ISETP.GE.U32.AND.EX P0, PT, R27, R76, PT, P0 ;  /* 0x0000004c1b00720c */ /* 0x000fe40003f06100 */
[----:B------:R-:W-:Y:S02]  /*aa80*/  IADD3 R22, P6, PT, R19, 0x1, RZ ;  /* 0x0000000113167810 */ /* 0x000fe40007fde0ff */
[----:B------:R-:W-:Y:S02]  /*aa90*/  ISETP.GT.U32.AND P4, PT, R20, RZ, PT ;  /* 0x000000ff1400720c */ /* 0x000fe40003f84070 */
[----:B------:R-:W-:Y:S02]  /*aaa0*/  ISETP.GT.U32.AND P1, PT, R24, RZ, PT ;  /* 0x000000ff1800720c */ /* 0x000fe40003f24070 */
[----:B------:R-:W-:Y:S02]  /*aab0*/  IADD3.X R17, PT, PT, R18, -0x1, RZ, P6, !PT ;  /* 0xffffffff12117810 */ /* 0x000fe400037fe4ff */
[----:B------:R-:W-:-:S02]  /*aac0*/  ISETP.GT.U32.AND.EX P4, PT, R21, R20, PT, P4 ;  /* 0x000000141500720c */ /* 0x000fc40003f84140 */
[C---:B------:R-:W-:Y:S02]  /*aad0*/  ISETP.GT.U32.AND P2, PT, R26.reuse, RZ, PT ;  /* 0x000000ff1a00720c */ /* 0x040fe40003f44070 */
[----:B------:R-:W-:Y:S02]  /*aae0*/  IADD3 R81, P6, PT, R26, -0x1, RZ ;  /* 0xffffffff1a517810 */ /* 0x000fe40007fde0ff */
[----:B------:R-:W-:Y:S02]  /*aaf0*/  ISETP.GT.U32.AND.EX P1, PT, R25, R24, PT, P1 ;  /* 0x000000181900720c */ /* 0x000fe40003f24110 */
[----:B------:R-:W-:Y:S01]  /*ab00*/  @P3 SEL R19, R22, R19, !P4 ;  /* 0x0000001316133207 */ /* 0x000fe20006000000 */
[----:B------:R-:W-:Y:S01]  /*ab10*/  IMAD.X R76, RZ, RZ, R27, P6 ;  /* 0x000000ffff4c7224 */ /* 0x000fe200030e061b */
[----:B------:R-:W-:Y:S01]  /*ab20*/  @P3 SEL R18, R17, R18, !P4 ;  /* 0x0000001211123207 */ /* 0x000fe20006000000 */
[----:B-1----:R-:W-:Y:S01]  /*ab30*/  IMAD.WIDE.U32 R20, R13, R72, RZ ;  /* 0x000000480d147225 */ /* 0x002fe200078e00ff */
[----:B------:R-:W-:-:S02]  /*ab40*/  ISETP.GT.U32.AND.EX P2, PT, R27, -0x1, PT, P2 ;  /* 0xffffffff1b00780c */ /* 0x000fc40003f44120 */
[----:B------:R-:W-:Y:S02]  /*ab50*/  IADD3 R25, P4, PT, R79, R74, RZ ;  /* 0x0000004a4f197210 */ /* 0x000fe40007f9e0ff */
[----:B------:R-:W-:Y:S02]  /*ab60*/  @P0 SEL R81, R81, R26, P2 ;  /* 0x0000001a51510207 */ /* 0x000fe40001000000 */
[C---:B------:R-:W-:Y:S01]  /*ab70*/  IADD3 R78, P6, PT, R19.reuse, -0x1, RZ ;  /* 0xffffffff134e7810 */ /* 0x040fe20007fde0ff */
[----:B------:R-:W-:Y:S01]  /*ab80*/  IMAD.X R26, R16, 0x1, R75, P4 ;  /* 0x00000001101a7824 */ /* 0x000fe200020e064b */
[----:B------:R-:W-:Y:S01]  /*ab90*/  ISETP.GT.U32.AND P3, PT, R19, RZ, PT ;  /* 0x000000ff1300720c */ /* 0x000fe20003f64070 */
[----:B------:R-:W1:Y:S01]  /*aba0*/  LDC.64 R74, c[0x3][0x1a8] ;  /* 0x00c06a00ff4a7b82 */ /* 0x000e620000000a00 */
[----:B------:R-:W-:Y:S01]  /*abb0*/  ISETP.GE.U32.AND P4, PT, R25, R79, PT ;  /* 0x0000004f1900720c */ /* 0x000fe20003f86070 */
[----:B------:R-:W-:Y:S01]  /*abc0*/  IMAD.X R17, RZ, RZ, R18, P6 ;  /* 0x000000ffff117224 */ /* 0x000fe200030e0612 */
[----:B------:R-:W-:Y:S01]  /*abd0*/  ISETP.GT.U32.AND.EX P5, PT, R14, R23, PT, P5 ;  /* 0x000000170e00720c */ /* 0x000fe20003fa4150 */
[----:B0-----:R-:W-:Y:S01]  /*abe0*/  IMAD.WIDE.U32 R22, R13, R70, RZ ;  /* 0x000000460d167225 */ /* 0x001fe200078e00ff */
[----:B------:R-:W-:-:S02]  /*abf0*/  ISETP.GT.U32.AND.EX P3, PT, R18, -0x1, PT, P3 ;  /* 0xffffffff1200780c */ /* 0x000fc40003f64130 */
[----:B------:R-:W-:Y:S02]  /*ac00*/  ISETP.GE.U32.AND.EX P4, PT, R26, R16, PT, P4 ;  /* 0x000000101a00720c */ /* 0x000fe40003f86140 */
[----:B------:R-:W-:Y:S01]  /*ac10*/  @P0 SEL R76, R76, R27, P2 ;  /* 0x0000001b4c4c0207 */ /* 0x000fe20001000000 */
[----:B------:R-:W-:Y:S01]  /*ac20*/  IMAD.WIDE.U32 R22, P2, R12, R71, R22 ;  /* 0x000000470c167225 */ /* 0x000fe20007840016 */
[----:B------:R-:W-:Y:S02]  /*ac30*/  SEL R78, R78, R19, P3 ;  /* 0x000000134e4e7207 */ /* 0x000fe40001800000 */
[----:B------:R-:W-:Y:S01]  /*ac40*/  SEL R27, R17, R18, P3 ;  /* 0x00000012111b7207 */ /* 0x000fe20001800000 */
[----:B------:R-:W-:Y:S01]  /*ac50*/  IMAD.WIDE.U32 R16, R12, R70, RZ ;  /* 0x000000460c107225 */ /* 0x000fe200078e00ff */
[C---:B------:R-:W-:Y:S02]  /*ac60*/  ISETP.GT.U32.AND P3, PT, R25.reuse, RZ, PT ;  /* 0x000000ff1900720c */ /* 0x040fe40003f64070 */
[----:B------:R-:W-:Y:S01]  /*ac70*/  IADD3 R81, P0, PT, R78, R81, RZ ;  /* 0x000000514e517210 */ /* 0x000fe20007f1e0ff */
[----:B------:R-:W-:Y:S01]  /*ac80*/  IMAD.X R19, RZ, RZ, RZ, P2 ;  /* 0x000000ffff137224 */ /* 0x000fe200010e06ff */
[----:B------:R-:W-:Y:S01]  /*ac90*/  IADD3 R24, P2, PT, R25, -0x1, RZ ;  /* 0xffffffff19187810 */ /* 0x000fe20007f5e0ff */
[----:B------:R-:W-:Y:S01]  /*aca0*/  IMAD.MOV.U32 R18, RZ, RZ, R23 ;  /* 0x000000ffff127224 */ /* 0x000fe200078e0017 */
[----:B------:R-:W-:Y:S01]  /*acb0*/  ISETP.GT.U32.AND.EX P3, PT, R26, -0x1, PT, P3 ;  /* 0xffffffff1a00780c */ /* 0x000fe20003f64130 */
[----:B------:R-:W-:Y:S01]  /*acc0*/  IMAD.X R76, R27, 0x1, R76, P0 ;  /* 0x000000011b4c7824 */ /* 0x000fe200000e064c */
[----:B------:R-:W-:Y:S01]  /*acd0*/  IADD3 R79, P6, PT, R17, R22, RZ ;  /* 0x00000016114f7210 */ /* 0x000fe20007fde0ff */
[----:B------:R-:W-:Y:S01]  /*ace0*/  IMAD.WIDE.U32 R22, R12, R72, RZ ;  /* 0x000000480c167225 */ /* 0x000fe200078e00ff */
[----:B------:R-:W-:-:S02]  /*acf0*/  @P4 SEL R24, R24, R25, P3 ;  /* 0x0000001918184207 */ /* 0x000fc40001800000 */
[----:B------:R-:W-:Y:S01]  /*ad00*/  ISETP.GE.U32.AND P0, PT, R81, R78, PT ;  /* 0x0000004e5100720c */ /* 0x000fe20003f06070 */
[----:B------:R-:W-:Y:S02]  /*ad10*/  IMAD.X R25, RZ, RZ, R26, P2 ;  /* 0x000000ffff197224 */ /* 0x000fe400010e061a */
[----:B------:R-:W-:Y:S01]  /*ad20*/  IMAD.WIDE.U32.X R18, R13, R71, R18, P6 ;  /* 0x000000470d127225 */ /* 0x000fe200030e0412 */
[----:B------:R-:W-:Y:S02]  /*ad30*/  ISETP.GE.U32.AND.EX P0, PT, R76, R27, PT, P0 ;  /* 0x0000001b4c00720c */ /* 0x000fe40003f06100 */
[----:B------:R-:W-:Y:S01]  /*ad40*/  @P4 SEL R25, R25, R26, P3 ;  /* 0x0000001a19194207 */ /* 0x000fe20001800000 */
[----:B------:R-:W-:Y:S01]  /*ad50*/  IMAD.WIDE.U32 R20, P2, R12, R73, R20 ;  /* 0x000000490c147225 */ /* 0x000fe20007840014 */
[----:B------:R-:W-:Y:S02]  /*ad60*/  IADD3 R27, P4, P6, RZ, R16, -R18 ;  /* 0x00000010ff1b7210 */ /* 0x000fe40007e9e812 */
[----:B------:R-:W-:Y:S01]  /*ad70*/  ISETP.GT.U32.AND P3, PT, R81, RZ, PT ;  /* 0x000000ff5100720c */ /* 0x000fe20003f64070 */
[----:B------:R-:W-:Y:S01]  /*ad80*/  IMAD.X R17, RZ, RZ, RZ, P2 ;  /* 0x000000ffff117224 */ /* 0x000fe200010e06ff */
[----:B------:R-:W-:-:S02]  /*ad90*/  IADD3.X R26, PT, PT, R18, R79, ~R19, P4, P6 ;  /* 0x0000004f121a7210 */ /* 0x000fc400027ecc13 */
[----:B------:R-:W-:Y:S02]  /*ada0*/  IADD3 R77, P2, PT, R23, R20, RZ ;  /* 0x00000014174d7210 */ /* 0x000fe40007f5e0ff */
[----:B------:R-:W-:Y:S01]  /*adb0*/  ISETP.GT.U32.AND P6, PT, R27, R16, PT ;  /* 0x000000101b00720c */ /* 0x000fe20003fc4070 */
[----:B------:R-:W-:Y:S01]  /*adc0*/  IMAD.MOV.U32 R16, RZ, RZ, R21 ;  /* 0x000000ffff107224 */ /* 0x000fe200078e0015 */
[----:B------:R-:W-:Y:S01]  /*add0*/  IADD3 R12, P4, PT, R81, -0x1, RZ ;  /* 0xffffffff510c7810 */ /* 0x000fe20007f9e0ff */
[----:B-1----:R-:W-:Y:S01]  /*ade0*/  IMAD.WIDE.U32 R20, R10, R74, RZ ;  /* 0x0000004a0a147225 */ /* 0x002fe200078e00ff */
[----:B------:R-:W-:-:S03]  /*adf0*/  ISETP.GT.U32.AND.EX P3, PT, R76, -0x1, PT, P3 ;  /* 0xffffffff4c00780c */ /* 0x000fc60003f64130 */
[----:B------:R-:W-:Y:S01]  /*ae00*/  IMAD.WIDE.U32.X R16, R13, R73, R16, P2 ;  /* 0x000000490d107225 */ /* 0x000fe200010e0410 */
[----:B------:R-:W-:Y:S02]  /*ae10*/  ISETP.GT.U32.AND.EX P2, PT, R26, R79, PT, P6 ;  /* 0x0000004f1a00720c */ /* 0x000fe40003f44160 */
[----:B------:R-:W-:Y:S01]  /*ae20*/  @P0 SEL R12, R12, R81, P3 ;  /* 0x000000510c0c0207 */ /* 0x000fe20001800000 */
[----:B------:R-:W-:Y:S01]  /*ae30*/  IMAD.X R13, RZ, RZ, R76, P4 ;  /* 0x000000ffff0d7224 */ /* 0x000fe200020e064c */
[----:B------:R-:W-:-:S04]  /*ae40*/  IADD3 R79, P6, P4, RZ, R22, -R16 ;  /* 0x00000016ff4f7210 */ /* 0x000fc80007cde810 */
[----:B------:R-:W-:Y:S02]  /*ae50*/  @P0 SEL R13, R13, R76, P3 ;  /* 0x0000004c0d0d0207 */ /* 0x000fe40001800000 */
[----:B------:R-:W-:Y:S02]  /*ae60*/  ISETP.GT.U32.AND P0, PT, R18, RZ, PT ;  /* 0x000000ff1200720c */ /* 0x000fe40003f04070 */
[----:B------:R-:W-:Y:S02]  /*ae70*/  IADD3 R76, P3, PT, R27, 0x1, RZ ;  /* 0x000000011b4c7810 */ /* 0x000fe40007f7e0ff */
[----:B------:R-:W-:Y:S01]  /*ae80*/  ISETP.GT.U32.AND.EX P0, PT, R19, R18, PT, P0 ;  /* 0x000000121300720c */ /* 0x000fe20003f04100 */
[C---:B------:R-:W-:Y:S01]  /*ae90*/  IMAD.WIDE.U32 R18, R11.reuse, R74, RZ ;  /* 0x0000004a0b127225 */ /* 0x040fe200078e00ff */
[----:B------:R-:W-:Y:S02]  /*aea0*/  IADD3.X R78, PT, PT, R16, R77, ~R17, P6, P4 ;  /* 0x0000004d104e7210 */ /* 0x000fe400037e8c11 */
[----:B------:R-:W-:Y:S01]  /*aeb0*/  IADD3.X R81, PT, PT, R26, -0x1, RZ, P3, !PT ;  /* 0xffffffff1a517810 */ /* 0x000fe20001ffe4ff */
[----:B------:R-:W-:Y:S01]  /*aec0*/  IMAD.WIDE.U32 R20, P4, R11, R75, R20 ;  /* 0x0000004b0b147225 */ /* 0x000fe20007880014 */
[----:B------:R-:W-:-:S02]  /*aed0*/  ISETP.GT.U32.AND P6, PT, R79, R22, PT ;  /* 0x000000164f00720c */ /* 0x000fc40003fc4070 */
[----:B------:R-:W-:Y:S01]  /*aee0*/  @P2 SEL R27, R76, R27, !P0 ;  /* 0x0000001b4c1b2207 */ /* 0x000fe20004000000 */
[----:B------:R-:W-:Y:S01]  /*aef0*/  IMAD.X R23, RZ, RZ, RZ, P4 ;  /* 0x000000ffff177224 */ /* 0x000fe200020e06ff */
[----:B------:R-:W-:Y:S01]  /*af00*/  @P2 SEL R26, R81, R26, !P0 ;  /* 0x0000001a511a2207 */ /* 0x000fe20004000000 */
[----:B------:R-:W-:Y:S01]  /*af10*/  IMAD.MOV.U32 R22, RZ, RZ, R21 ;  /* 0x000000ffff167224 */ /* 0x000fe200078e0015 */
[----:B------:R-:W-:Y:S02]  /*af20*/  ISETP.GT.U32.AND.EX P0, PT, R78, R77, PT, P6 ;  /* 0x0000004d4e00720c */ /* 0x000fe40003f04160 */
[----:B------:R-:W-:Y:S01]  /*af30*/  IADD3 R19, P6, PT, R19, R20, RZ ;  /* 0x0000001413137210 */ /* 0x000fe20007fde0ff */
[----:B------:R-:W0:Y:S01]  /*af40*/  LDC.64 R76, c[0x3][0x1e8] ;  /* 0x00c07a00ff4c7b82 */ /* 0x000e220000000a00 */
[C---:B------:R-:W-:Y:S02]  /*af50*/  IADD3 R20, P3, PT, R27.reuse, -0x1, RZ ;  /* 0xffffffff1b147810 */ /* 0x040fe40007f7e0ff */
[----:B------:R-:W-:Y:S01]  /*af60*/  ISETP.GT.U32.AND P4, PT, R27, RZ, PT ;  /* 0x000000ff1b00720c */ /* 0x000fe20003f84070 */
[----:B------:R-:W-:Y:S01]  /*af70*/  IMAD.WIDE.U32.X R22, R10, R75, R22, P6 ;  /* 0x0000004b0a167225 */ /* 0x000fe200030e0416 */
[----:B------:R-:W-:-:S02]  /*af80*/  ISETP.GT.U32.AND P2, PT, R16, RZ, PT ;  /* 0x000000ff1000720c */ /* 0x000fc40003f44070 */
[----:B------:R-:W-:Y:S01]  /*af90*/  ISETP.GT.U32.AND.EX P4, PT, R26, -0x1, PT, P4 ;  /* 0xffffffff1a00780c */ /* 0x000fe20003f84140 */
[----:B------:R-:W-:Y:S01]  /*afa0*/  IMAD.X R21, RZ, RZ, R26, P3 ;  /* 0x000000ffff157224 */ /* 0x000fe200018e061a */
[----:B------:R-:W-:Y:S02]  /*afb0*/  ISETP.GT.U32.AND.EX P2, PT, R17, R16, PT, P2 ;  /* 0x000000101100720c */ /* 0x000fe40003f44120 */
[----:B------:R-:W-:Y:S02]  /*afc0*/  IADD3 R16, P3, PT, R79, 0x1, RZ ;  /* 0x000000014f107810 */ /* 0x000fe40007f7e0ff */
[----:B------:R-:W-:Y:S02]  /*afd0*/  SEL R17, R20, R27, P4 ;  /* 0x0000001b14117207 */ /* 0x000fe40002000000 */
[----:B------:R-:W-:Y:S02]  /*afe0*/  SEL R26, R21, R26, P4 ;  /* 0x0000001a151a7207 */ /* 0x000fe40002000000 */
[----:B------:R-:W-:-:S02]  /*aff0*/  IADD3 R27, P4, P6, RZ, R18, -R22 ;  /* 0x00000012ff1b7210 */ /* 0x000fc40007e9e816 */
[----:B------:R-:W-:Y:S02]  /*b000*/  IADD3.X R21, PT, PT, R78, -0x1, RZ, P3, !PT ;  /* 0xffffffff4e157810 */ /* 0x000fe40001ffe4ff */
[----:B------:R-:W-:Y:S02]  /*b010*/  IADD3 R20, P3, PT, R17, R24, RZ ;  /* 0x0000001811147210 */ /* 0x000fe40007f7e0ff */
[----:B------:R-:W-:Y:S02]  /*b020*/  @P0 SEL R79, R16, R79, !P2 ;  /* 0x0000004f104f0207 */ /* 0x000fe40005000000 */
[----:B------:R-:W-:Y:S01]  /*b030*/  IADD3.X R24, PT, PT, R22, R19, ~R23, P4, P6 ;  /* 0x0000001316187210 */ /* 0x000fe200027ecc17 */
[----:B------:R-:W-:Y:S01]  /*b040*/  IMAD.X R25, R26, 0x1, R25, P3 ;  /* 0x000000011a197824 */ /* 0x000fe200018e0619 */
[----:B------:R-:W-:Y:S02]  /*b050*/  ISETP.GT.U32.AND P4, PT, R27, R18, PT ;  /* 0x000000121b00720c */ /* 0x000fe40003f84070 */
[----:B------:R-:W-:-:S02]  /*b060*/  @P0 SEL R78, R21, R78, !P2 ;  /* 0x0000004e154e0207 */ /* 0x000fc40005000000 */
[C---:B------:R-:W-:Y:S02]  /*b070*/  IADD3 R80, P6, PT, R79.reuse, -0x1, RZ ;  /* 0xffffffff4f507810 */ /* 0x040fe40007fde0ff */
[----:B------:R-:W-:Y:S01]  /*b080*/  ISETP.GT.U32.AND.EX P0, PT, R24, R19, PT, P4 ;  /* 0x000000131800720c */ /* 0x000fe20003f04140 */
[----:B0-----:R-:W-:Y:S01]  /*b090*/  IMAD.WIDE.U32 R18, R10, R76, RZ ;  /* 0x0000004c0a127225 */ /* 0x001fe200078e00ff */
[----:B------:R-:W-:Y:S02]  /*b0a0*/  ISETP.GT.U32.AND P4, PT, R79, RZ, PT ;  /* 0x000000ff4f00720c */ /* 0x000fe40003f84070 */
[----:B------:R-:W-:Y:S01]  /*b0b0*/  ISETP.GE.U32.AND P2, PT, R20, R17, PT ;  /* 0x000000111400720c */ /* 0x000fe20003f46070 */
[----:B------:R-:W-:Y:S01]  /*b0c0*/  IMAD.X R81, RZ, RZ, R78, P6 ;  /* 0x000000ffff517224 */ /* 0x000fe200030e064e */
[----:B------:R-:W-:Y:S02]  /*b0d0*/  ISETP.GT.U32.AND P3, PT, R22, RZ, PT ;  /* 0x000000ff1600720c */ /* 0x000fe40003f64070 */
[----:B------:R-:W-:-:S02]  /*b0e0*/  IADD3 R16, P6, PT, R27, 0x1, RZ ;  /* 0x000000011b107810 */ /* 0x000fc40007fde0ff */
[----:B------:R-:W-:Y:S02]  /*b0f0*/  ISETP.GT.U32.AND.EX P4, PT, R78, -0x1, PT, P4 ;  /* 0xffffffff4e00780c */ /* 0x000fe40003f84140 */
[----:B------:R-:W-:Y:S02]  /*b100*/  ISETP.GE.U32.AND.EX P2, PT, R25, R26, PT, P2 ;  /* 0x0000001a1900720c */ /* 0x000fe40003f46120 */
[----:B------:R-:W-:Y:S02]  /*b110*/  ISETP.GT.U32.AND.EX P3, PT, R23, R22, PT, P3 ;  /* 0x000000161700720c */ /* 0x000fe40003f64130 */
[----:B------:R-:W-:Y:S02]  /*b120*/  IADD3.X R17, PT, PT, R24, -0x1, RZ, P6, !PT ;  /* 0xffffffff18117810 */ /* 0x000fe400037fe4ff */
[----:B------:R-:W-:Y:S02]  /*b130*/  SEL R26, R80, R79, P4 ;  /* 0x0000004f501a7207 */ /* 0x000fe40002000000 */
[----:B------:R-:W-:Y:S01]  /*b140*/  SEL R81, R81, R78, P4 ;  /* 0x0000004e51517207 */ /* 0x000fe20002000000 */
[----:B------:R-:W-:Y:S01]  /*b150*/  IMAD.WIDE.U32 R18, P4, R11, R77, R18 ;  /* 0x0000004d0b127225 */ /* 0x000fe20007880012 */
[----:B------:R-:W-:Y:S01]  /*b160*/  @P0 SEL R27, R16, R27, !P3 ;  /* 0x0000001b101b0207 */ /* 0x000fe20005800000 */
[----:B------:R-:W0:Y:S01]  /*b170*/  LDC.64 R78, c[0x3][0x1b0] ;  /* 0x00c06c00ff4e7b82 */ /* 0x000e220000000a00 */
[----:B------:R-:W-:Y:S01]  /*b180*/  @P0 SEL R24, R17, R24, !P3 ;  /* 0x0000001811180207 */ /* 0x000fe20005800000 */
[----:B------:R-:W-:Y:S01]  /*b190*/  IMAD.X R21, RZ, RZ, RZ, P4 ;  /* 0x000000ffff157224 */ /* 0x000fe200020e06ff */
[----:B------:R-:W-:Y:S01]  /*b1a0*/  IADD3 R23, P0, PT, R26, R12, RZ ;  /* 0x0000000c1a177210 */ /* 0x000fe20007f1e0ff */
[----:B------:R-:W-:Y:S01]  /*b1b0*/  IMAD.WIDE.U32 R16, R11, R76, RZ ;  /* 0x0000004c0b107225 */ /* 0x000fe200078e00ff */
[----:B------:R-:W-:-:S02]  /*b1c0*/  ISETP.GT.U32.AND P3, PT, R20, RZ, PT ;  /* 0x000000ff1400720c */ /* 0x000fc40003f64070 */
[----:B------:R-:W-:Y:S01]  /*b1d0*/  IADD3 R85, P4, PT, R20, -0x1, RZ ;  /* 0xffffffff14557810 */ /* 0x000fe20007f9e0ff */
[----:B------:R-:W-:Y:S01]  /*b1e0*/  IMAD.X R22, R81, 0x1, R13, P0 ;  /* 0x0000000151167824 */ /* 0x000fe200000e060d */
[----:B------:R-:W-:Y:S02]  /*b1f0*/  ISETP.GT.U32.AND P0, PT, R27, RZ, PT ;  /* 0x000000ff1b00720c */ /* 0x000fe40003f04070 */
[----:B------:R-:W-:Y:S01]  /*b200*/  ISETP.GT.U32.AND.EX P3, PT, R25, -0x1, PT, P3 ;  /* 0xffffffff1900780c */ /* 0x000fe20003f64130 */
[----:B------:R-:W-:Y:S01]  /*b210*/  IMAD.X R80, RZ, RZ, R25, P4 ;  /* 0x000000ffff507224 */ /* 0x000fe200020e0619 */
[----:B------:R-:W-:Y:S02]  /*b220*/  IADD3 R12, P6, PT, R27, -0x1, RZ ;  /* 0xffffffff1b0c7810 */ /* 0x000fe40007fde0ff */
[----:B------:R-:W-:Y:S02]  /*b230*/  ISETP.GT.U32.AND.EX P0, PT, R24, -0x1, PT, P0 ;  /* 0xffffffff1800780c */ /* 0x000fe40003f04100 */
[----:B------:R-:W-:Y:S01]  /*b240*/  IADD3 R17, P4, PT, R17, R18, RZ ;  /* 0x0000001211117210 */ /* 0x000fe20007f9e0ff */
[----:B------:R-:W-:Y:S01]  /*b250*/  IMAD.X R11, RZ, RZ, R24, P6 ;  /* 0x000000ffff0b7224 */ /* 0x000fe200030e0618 */
[----:B------:R-:W-:Y:S01]  /*b260*/  @P2 SEL R85, R85, R20, P3 ;  /* 0x0000001455552207 */ /* 0x000fe20001800000 */
[----:B------:R-:W-:Y:S01]  /*b270*/  IMAD.MOV.U32 R20, RZ, RZ, R19 ;  /* 0x000000ffff147224 */ /* 0x000fe200078e0013 */
[----:B------:R-:W-:-:S02]  /*b280*/  SEL R27, R12, R27, P0 ;  /* 0x0000001b0c1b7207 */ /* 0x000fc40000000000 */
[----:B------:R-:W-:Y:S01]  /*b290*/  @P2 SEL R80, R80, R25, P3 ;  /* 0x0000001950502207 */ /* 0x000fe20001800000 */
[----:B------:R-:W-:Y:S01]  /*b2a0*/  IMAD.WIDE.U32.X R12, R10, R77, R20, P4 ;  /* 0x0000004d0a0c7225 */ /* 0x000fe200020e0414 */
[----:B------:R-:W-:Y:S02]  /*b2b0*/  ISETP.GE.U32.AND P4, PT, R23, R26, PT ;  /* 0x0000001a1700720c */ /* 0x000fe40003f86070 */
[----:B------:R-:W-:Y:S01]  /*b2c0*/  SEL R20, R11, R24, P0 ;  /* 0x000000180b147207 */ /* 0x000fe20000000000 */
[----:B0-----:R-:W-:Y:S01]  /*b2d0*/  IMAD.WIDE.U32 R18, R2, R78, RZ ;  /* 0x0000004e02127225 */ /* 0x001fe200078e00ff */
[----:B------:R-:W-:Y:S02]  /*b2e0*/  IADD3 R21, P3, P6, RZ, R16, -R12 ;  /* 0x00000010ff157210 */ /* 0x000fe40007e7e80c */
[----:B------:R-:W-:Y:S01]  /*b2f0*/  IADD3 R26, P2, PT, R27, R85, RZ ;  /* 0x000000551b1a7210 */ /* 0x000fe20007f5e0ff */
[----:B------:R-:W-:Y:S01]  /*b300*/  IMAD.WIDE.U32 R10, R3, R78, RZ ;  /* 0x0000004e030a7225 */ /* 0x000fe200078e00ff */
[----:B------:R-:W-:-:S02]  /*b310*/  IADD3.X R24, PT, PT, R12, R17, ~R13, P3, P6 ;  /* 0x000000110c187210 */ /* 0x000fc40001fecc0d */
[C---:B------:R-:W-:Y:S02]  /*b320*/  IADD3 R88, P6, PT, R21.reuse, 0x1, RZ ;  /* 0x0000000115587810 */ /* 0x040fe40007fde0ff */
[----:B------:R-:W-:Y:S01]  /*b330*/  ISETP.GE.U32.AND P0, PT, R26, R27, PT ;  /* 0x0000001b1a00720c */ /* 0x000fe20003f06070 */
[----:B------:R-:W-:Y:S01]  /*b340*/  IMAD.X R27, R20, 0x1, R80, P2 ;  /* 0x00000001141b7824 */ /* 0x000fe200010e0650 */
[----:B------:R-:W-:Y:S01]  /*b350*/  ISETP.GT.U32.AND P3, PT, R21, R16, PT ;  /* 0x000000101500720c */ /* 0x000fe20003f64070 */
[----:B------:R-:W-:Y:S01]  /*b360*/  IMAD.WIDE.U32 R18, P2, R3, R79, R18 ;  /* 0x0000004f03127225 */ /* 0x000fe20007840012 */
[----:B------:R-:W-:Y:S02]  /*b370*/  IADD3.X R85, PT, PT, R24, -0x1, RZ, P6, !PT ;  /* 0xffffffff18557810 */ /* 0x000fe400037fe4ff */
[----:B------:R-:W-:Y:S01]  /*b380*/  IADD3 R86, P6, PT, R23, -0x1, RZ ;  /* 0xffffffff17567810 */ /* 0x000fe20007fde0ff */
[----:B------:R-:W-:Y:S01]  /*b390*/  IMAD.MOV.U32 R16, RZ, RZ, R19 ;  /* 0x000000ffff107224 */ /* 0x000fe200078e0013 */
[----:B------:R-:W-:-:S02]  /*b3a0*/  ISETP.GE.U32.AND.EX P4, PT, R22, R81, PT, P4 ;  /* 0x000000511600720c */ /* 0x000fc40003f86140 */
[----:B------:R-:W-:Y:S01]  /*b3b0*/  ISETP.GT.U32.AND.EX P3, PT, R24, R17, PT, P3 ;  /* 0x000000111800720c */ /* 0x000fe20003f64130 */
[----:B------:R-:W-:Y:S01]  /*b3c0*/  IMAD.X R17, RZ, RZ, RZ, P2 ;  /* 0x000000ffff117224 */ /* 0x000fe200010e06ff */
[----:B------:R-:W-:Y:S01]  /*b3d0*/  IADD3 R11, P2, PT, R11, R18, RZ ;  /* 0x000000120b0b7210 */ /* 0x000fe20007f5e0ff */
[----:B------:R-:W-:Y:S01]  /*b3e0*/  IMAD.X R25, RZ, RZ, R22, P6 ;  /* 0x000000ffff197224 */ /* 0x000fe200030e0616 */
[----:B------:R-:W-:Y:S01]  /*b3f0*/  ISETP.GT.U32.AND P6, PT, R23, RZ, PT ;  /* 0x000000ff1700720c */ /* 0x000fe20003fc4070 */
[----:B------:R-:W0:Y:S01]  /*b400*/  LDC.64 R80, c[0x3][0x1f0] ;  /* 0x00c07c00ff507b82 */ /* 0x000e220000000a00 */
[----:B------:R-:W-:Y:S01]  /*b410*/  ISETP.GE.U32.AND.EX P0, PT, R27, R20, PT, P0 ;  /* 0x000000141b00720c */ /* 0x000fe20003f06100 */
[----:B------:R-:W-:Y:S01]  /*b420*/  IMAD.WIDE.U32.X R16, R2, R79, R16, P2 ;  /* 0x0000004f02107225 */ /* 0x000fe200010e0410 */
[----:B------:R-:W-:Y:S02]  /*b430*/  ISETP.GT.U32.AND.EX P6, PT, R22, -0x1, PT, P6 ;  /* 0xffffffff1600780c */ /* 0x000fe40003fc4160 */
[----:B------:R-:W-:-:S02]  /*b440*/  ISETP.GT.U32.AND P2, PT, R12, RZ, PT ;  /* 0x000000ff0c00720c */ /* 0x000fc40003f44070 */
[----:B------:R-:W-:Y:S02]  /*b450*/  @P4 SEL R86, R86, R23, P6 ;  /* 0x0000001756564207 */ /* 0x000fe40003000000 */
[----:B------:R-:W-:Y:S02]  /*b460*/  @P4 SEL R25, R25, R22, P6 ;  /* 0x0000001619194207 */ /* 0x000fe40003000000 */
[----:B------:R-:W-:Y:S02]  /*b470*/  IADD3 R23, P4, P6, RZ, R10, -R16 ;  /* 0x0000000aff177210 */ /* 0x000fe40007e9e810 */
[----:B------:R-:W-:Y:S02]  /*b480*/  ISETP.GT.U32.AND.EX P2, PT, R13, R12, PT, P2 ;  /* 0x0000000c0d00720c */ /* 0x000fe40003f44120 */
[----:B------:R-:W-:Y:S02]  /*b490*/  IADD3.X R18, PT, PT, R16, R11, ~R17, P4, P6 ;  /* 0x0000000b10127210 */ /* 0x000fe400027ecc11 */
[----:B------:R-:W-:-:S02]  /*b4a0*/  IADD3 R19, P4, PT, R26, -0x1, RZ ;  /* 0xffffffff1a137810 */ /* 0x000fc40007f9e0ff */
[----:B------:R-:W-:Y:S02]  /*b4b0*/  @P3 SEL R21, R88, R21, !P2 ;  /* 0x0000001558153207 */ /* 0x000fe40005000000 */
[----:B------:R-:W-:Y:S01]  /*b4c0*/  @P3 SEL R24, R85, R24, !P2 ;  /* 0x0000001855183207 */ /* 0x000fe20005000000 */
[----:B------:R-:W-:Y:S01]  /*b4d0*/  IMAD.X R20, RZ, RZ, R27, P4 ;  /* 0x000000ffff147224 */ /* 0x000fe200020e061b */
[----:B------:R-:W-:Y:S02]  /*b4e0*/  ISETP.GT.U32.AND P3, PT, R23, R10, PT ;  /* 0x0000000a1700720c */ /* 0x000fe40003f64070 */
[C---:B------:R-:W-:Y:S02]  /*b4f0*/  IADD3 R10, P4, PT, R21.reuse, -0x1, RZ ;  /* 0xffffffff150a7810 */ /* 0x040fe40007f9e0ff */
[----:B------:R-:W-:Y:S02]  /*b500*/  ISETP.GT.U32.AND P2, PT, R26, RZ, PT ;  /* 0x000000ff1a00720c */ /* 0x000fe40003f44070 */
[----:B------:R-:W-:Y:S01]  /*b510*/  ISETP.GT.U32.AND.EX P3, PT, R18, R11, PT, P3 ;  /* 0x0000000b1200720c */ /* 0x000fe20003f64130 */
[----:B------:R-:W-:Y:S01]  /*b520*/  IMAD.X R11, RZ, RZ, R24, P4 ;  /* 0x000000ffff0b7224 */ /* 0x000fe200020e0618 */
[----:B------:R-:W-:-:S02]  /*b530*/  ISETP.GT.U32.AND P6, PT, R21, RZ, PT ;  /* 0x000000ff1500720c */ /* 0x000fc40003fc4070 */
[----:B------:R-:W-:Y:S02]  /*b540*/  ISETP.GT.U32.AND.EX P2, PT, R27, -0x1, PT, P2 ;  /* 0xffffffff1b00780c */ /* 0x000fe40003f44120 */
[----:B------:R-:W-:Y:S02]  /*b550*/  ISETP.GT.U32.AND P4, PT, R16, RZ, PT ;  /* 0x000000ff1000720c */ /* 0x000fe40003f84070 */
[----:B------:R-:W-:Y:S02]  /*b560*/  ISETP.GT.U32.AND.EX P6, PT, R24, -0x1, PT, P6 ;  /* 0xffffffff1800780c */ /* 0x000fe40003fc4160 */
[----:B------:R-:W-:Y:S02]  /*b570*/  @P0 SEL R19, R19, R26, P2 ;  /* 0x0000001a13130207 */ /* 0x000fe40001000000 */
[----:B------:R-:W-:Y:S02]  /*b580*/  @P0 SEL R20, R20, R27, P2 ;  /* 0x0000001b14140207 */ /* 0x000fe40001000000 */
[----:B------:R-:W-:Y:S01]  /*b590*/  ISETP.GT.U32.AND.EX P2, PT, R17, R16, PT, P4 ;  /* 0x000000101100720c */ /* 0x000fe20003f44140 */
[----:B------:R-:W1:Y:S01]  /*b5a0*/  LDC.64 R26, c[0x3][0x178] ;  /* 0x00c05e00ff1a7b82 */ /* 0x000e620000000a00 */
[----:B------:R-:W-:-:S02]  /*b5b0*/  IADD3 R12, P4, PT, R23, 0x1, RZ ;  /* 0x00000001170c7810 */ /* 0x000fc40007f9e0ff */
[----:B------:R-:W-:Y:S02]  /*b5c0*/  SEL R21, R10, R21, P6 ;  /* 0x000000150a157207 */ /* 0x000fe40003000000 */
[----:B------:R-:W-:Y:S01]  /*b5d0*/  SEL R24, R11, R24, P6 ;  /* 0x000000180b187207 */ /* 0x000fe20003000000 */
[----:B0-----:R-:W-:Y:S01]  /*b5e0*/  IMAD.WIDE.U32 R10, R2, R80, RZ ;  /* 0x00000050020a7225 */ /* 0x001fe200078e00ff */
[----:B------:R-:W-:Y:S02]  /*b5f0*/  IADD3.X R13, PT, PT, R18, -0x1, RZ, P4, !PT ;  /* 0xffffffff120d7810 */ /* 0x000fe400027fe4ff */
[----:B------:R-:W-:Y:S02]  /*b600*/  IADD3 R86, P6, PT, R21, R86, RZ ;  /* 0x0000005615567210 */ /* 0x000fe40007fde0ff */
[----:B------:R-:W-:Y:S01]  /*b610*/  @P3 SEL R23, R12, R23, !P2 ;  /* 0x000000170c173207 */ /* 0x000fe20005000000 */
[----:B------:R-:W-:Y:S01]  /*b620*/  IMAD.WIDE.U32 R10, P4, R3, R81, R10 ;  /* 0x00000051030a7225 */ /* 0x000fe2000788000a */
[----:B------:R-:W-:-:S02]  /*b630*/  @P3 SEL R18, R13, R18, !P2 ;  /* 0x000000120d123207 */ /* 0x000fc40005000000 */
[C---:B------:R-:W-:Y:S01]  /*b640*/  ISETP.GT.U32.AND P3, PT, R23.reuse, RZ, PT ;  /* 0x000000ff1700720c */ /* 0x040fe20003f64070 */
[----:B------:R-:W-:Y:S01]  /*b650*/  IMAD.X R25, R24, 0x1, R25, P6 ;  /* 0x0000000118197824 */ /* 0x000fe200030e0619 */
[----:B------:R-:W-:Y:S01]  /*b660*/  IADD3 R16, P6, PT, R23, -0x1, RZ ;  /* 0xffffffff17107810 */ /* 0x000fe20007fde0ff */
[----:B------:R-:W-:Y:S01]  /*b670*/  IMAD.WIDE.U32 R12, R3, R80, RZ ;  /* 0x00000050030c7225 */ /* 0x000fe200078e00ff */
[----:B------:R-:W-:Y:S02]  /*b680*/  ISETP.GE.U32.AND P0, PT, R86, R21, PT ;  /* 0x000000155600720c */ /* 0x000fe40003f06070 */
[----:B------:R-:W-:Y:S01]  /*b690*/  ISETP.GT.U32.AND.EX P3, PT, R18, -0x1, PT, P3 ;  /* 0xffffffff1200780c */ /* 0x000fe20003f64130 */
[----:B------:R-:W-:Y:S01]  /*b6a0*/  IMAD.X R3, RZ, RZ, R18, P6 ;  /* 0x000000ffff037224 */ /* 0x000fe200030e0612 */
[----:B------:R-:W-:Y:S01]  /*b6b0*/  ISETP.GE.U32.AND.EX P0, PT, R25, R24, PT, P0 ;  /* 0x000000181900720c */ /* 0x000fe20003f06100 */
[----:B------:R-:W-:Y:S01]  /*b6c0*/  IMAD.X R17, RZ, RZ, RZ, P4 ;  /* 0x000000ffff117224 */ /* 0x000fe200020e06ff */
[----:B------:R-:W-:-:S02]  /*b6d0*/  IADD3 R21, P6, PT, R13, R10, RZ ;  /* 0x0000000a0d157210 */ /* 0x000fc40007fde0ff */
[----:B------:R-:W-:Y:S01]  /*b6e0*/  SEL R23, R16, R23, P3 ;  /* 0x0000001710177207 */ /* 0x000fe20001800000 */
[----:B------:R-:W-:Y:S01]  /*b6f0*/  IMAD.MOV.U32 R16, RZ, RZ, R11 ;  /* 0x000000ffff107224 */ /* 0x000fe200078e000b */
[C---:B------:R-:W-:Y:S02]  /*b700*/  IADD3 R87, P4, PT, R86.reuse, -0x1, RZ ;  /* 0xffffffff56577810 */ /* 0x040fe40007f9e0ff */
[----:B------:R-:W-:Y:S01]  /*b710*/  ISETP.GT.U32.AND P2, PT, R86, RZ, PT ;  /* 0x000000ff5600720c */ /* 0x000fe20003f44070 */
[----:B------:R-:W-:Y:S01]  /*b720*/  IMAD.WIDE.U32.X R10, R2, R81, R16, P6 ;  /* 0x00000051020a7225 */ /* 0x000fe200030e0410 */
[----:B------:R-:W-:Y:S02]  /*b730*/  SEL R17, R3, R18, P3 ;  /* 0x0000001203117207 */ /* 0x000fe40001800000 */
[----:B------:R-:W-:Y:S01]  /*b740*/  ISETP.GT.U32.AND.EX P2, PT, R25, -0x1, PT, P2 ;  /* 0xffffffff1900780c */ /* 0x000fe20003f44120 */
[----:B------:R-:W-:Y:S01]  /*b750*/  IMAD.X R18, RZ, RZ, R25, P4 ;  /* 0x000000ffff127224 */ /* 0x000fe200020e0619 */
[----:B------:R-:W-:Y:S01]  /*b760*/  IADD3 R22, P3, PT, R23, R19, RZ ;  /* 0x0000001317167210 */ /* 0x000fe20007f7e0ff */
[----:B-1----:R-:W-:Y:S01]  /*b770*/  IMAD.WIDE.U32 R2, R8, R26, RZ ;  /* 0x0000001a08027225 */ /* 0x002fe200078e00ff */
[----:B------:R-:W-:-:S02]  /*b780*/  IADD3 R85, P4, P6, RZ, R12, -R10 ;  /* 0x0000000cff557210 */ /* 0x000fc40007e9e80a */
[----:B------:R-:W-:Y:S01]  /*b790*/  @P0 SEL R87, R87, R86, P2 ;  /* 0x0000005657570207 */ /* 0x000fe20001000000 */
[----:B------:R-:W-:Y:S01]  /*b7a0*/  IMAD.X R86, R17, 0x1, R20, P3 ;  /* 0x0000000111567824 */ /* 0x000fe200018e0614 */
[----:B------:R-:W-:Y:S02]  /*b7b0*/  @P0 SEL R18, R18, R25, P2 ;  /* 0x0000001912120207 */ /* 0x000fe40001000000 */
[----:B------:R-:W-:Y:S01]  /*b7c0*/  ISETP.GT.U32.AND P2, PT, R85, R12, PT ;  /* 0x0000000c5500720c */ /* 0x000fe20003f44070 */
[C---:B------:R-:W-:Y:S01]  /*b7d0*/  IMAD.WIDE.U32 R12, P3, R9.reuse, R27, R2 ;  /* 0x0000001b090c7225 */ /* 0x040fe20007860002 */
[----:B------:R-:W-:Y:S01]  /*b7e0*/  ISETP.GE.U32.AND P0, PT, R22, R23, PT ;  /* 0x000000171600720c */ /* 0x000fe20003f06070 */
[----:B------:R-:W0:Y:S01]  /*b7f0*/  LDC.64 R24, c[0x3][0x1b8] ;  /* 0x00c06e00ff187b82 */ /* 0x000e220000000a00 */
[C---:B------:R-:W-:Y:S01]  /*b800*/  IADD3.X R20, PT, PT, R10.reuse, R21, ~R11, P4, P6 ;  /* 0x000000150a147210 */ /* 0x040fe200027ecc0b */
[----:B------:R-:W-:Y:S01]  /*b810*/  IMAD.WIDE.U32 R2, R9, R26, RZ ;  /* 0x0000001a09027225 */ /* 0x000fe200078e00ff */
[----:B------:R-:W-:-:S02]  /*b820*/  ISETP.GT.U32.AND P4, PT, R10, RZ, PT ;  /* 0x000000ff0a00720c */ /* 0x000fc40003f84070 */
[----:B------:R-:W-:Y:S01]  /*b830*/  ISETP.GE.U32.AND.EX P0, PT, R86, R17, PT, P0 ;  /* 0x000000115600720c */ /* 0x000fe20003f06100 */
[----:B------:R-:W-:Y:S01]  /*b840*/  IMAD.X R17, RZ, RZ, RZ, P3 ;  /* 0x000000ffff117224 */ /* 0x000fe200018e06ff */
[----:B------:R-:W-:Y:S01]  /*b850*/  ISETP.GT.U32.AND.EX P2, PT, R20, R21, PT, P2 ;  /* 0x000000151400720c */ /* 0x000fe20003f44120 */
[----:B------:R-:W-:Y:S01]  /*b860*/  IMAD.MOV.U32 R16, RZ, RZ, R13 ;  /* 0x000000ffff107224 */ /* 0x000fe200078e000d */
[----:B------:R-:W-:Y:S02]  /*b870*/  IADD3 R19, P3, PT, R3, R12, RZ ;  /* 0x0000000c03137210 */ /* 0x000fe40007f7e0ff */
[----:B------:R-:W-:Y:S02]  /*b880*/  ISETP.GT.U32.AND.EX P4, PT, R11, R10, PT, P4 ;  /* 0x0000000a0b00720c */ /* 0x000fe40003f84140 */
[----:B------:R-:W-:Y:S01]  /*b890*/  IADD3 R11, P6, PT, R22, -0x1, RZ ;  /* 0xffffffff160b7810 */ /* 0x000fe20007fde0ff */
[----:B------:R-:W-:Y:S01]  /*b8a0*/  IMAD.WIDE.U32.X R12, R8, R27, R16, P3 ;  /* 0x0000001b080c7225 */ /* 0x000fe200018e0410 */
[----:B------:R-:W-:-:S03]  /*b8b0*/  IADD3 R10, P3, PT, R85, 0x1, RZ ;  /* 0x00000001550a7810 */ /* 0x000fc60007f7e0ff */
[----:B------:R-:W-:Y:S01]  /*b8c0*/  IMAD.X R21, RZ, RZ, R86, P6 ;  /* 0x000000ffff157224 */ /* 0x000fe200030e0656 */
[----:B------:R-:W-:Y:S02]  /*b8d0*/  ISETP.GT.U32.AND P6, PT, R22, RZ, PT ;  /* 0x000000ff1600720c */ /* 0x000fe40003fc4070 */
[----:B------:R-:W-:Y:S02]  /*b8e0*/  IADD3.X R3, PT, PT, R20, -0x1, RZ, P3, !PT ;  /* 0xffffffff14037810 */ /* 0x000fe40001ffe4ff */
[----:B------:R-:W-:Y:S02]  /*b8f0*/  @P2 SEL R85, R10, R85, !P4 ;  /* 0x000000550a552207 */ /* 0x000fe40006000000 */
[----:B------:R-:W-:Y:S02]  /*b900*/  ISETP.GT.U32.AND.EX P6, PT, R86, -0x1, PT, P6 ;  /* 0xffffffff5600780c */ /* 0x000fe40003fc4160 */
[----:B------:R-:W-:Y:S02]  /*b910*/  @P2 SEL R20, R3, R20, !P4 ;  /* 0x0000001403142207 */ /* 0x000fe40006000000 */
[----:B------:R-:W-:-:S02]  /*b920*/  @P0 SEL R11, R11, R22, P6 ;  /* 0x000000160b0b0207 */ /* 0x000fc40003000000 */
[----:B------:R-:W-:Y:S02]  /*b930*/  ISETP.GT.U32.AND P2, PT, R85, RZ, PT ;  /* 0x000000ff5500720c */ /* 0x000fe40003f44070 */
[----:B------:R-:W-:Y:S02]  /*b940*/  @P0 SEL R21, R21, R86, P6 ;  /* 0x0000005615150207 */ /* 0x000fe40003000000 */
[----:B------:R-:W-:Y:S02]  /*b950*/  IADD3 R10, P0, PT, R85, -0x1, RZ ;  /* 0xffffffff550a7810 */ /* 0x000fe40007f1e0ff */
[----:B------:R-:W-:Y:S02]  /*b960*/  ISETP.GT.U32.AND.EX P2, PT, R20, -0x1, PT, P2 ;  /* 0xffffffff1400780c */ /* 0x000fe40003f44120 */
[----:B------:R-:W-:Y:S01]  /*b970*/  IADD3 R23, P6, P3, RZ, R2, -R12 ;  /* 0x00000002ff177210 */ /* 0x000fe20007bde80c */
[----:B------:R-:W-:Y:S01]  /*b980*/  IMAD.X R17, RZ, RZ, R20, P0 ;  /* 0x000000ffff117224 */ /* 0x000fe200000e0614 */
[----:B------:R-:W-:-:S02]  /*b990*/  SEL R10, R10, R85, P2 ;  /* 0x000000550a0a7207 */ /* 0x000fc40001000000 */
[----:B------:R-:W-:Y:S01]  /*b9a0*/  ISETP.GT.U32.AND P4, PT, R23, R2, PT ;  /* 0x000000021700720c */ /* 0x000fe20003f84070 */
[----:B0-----:R-:W-:Y:S01]  /*b9b0*/  IMAD.WIDE.U32 R2, R8, R24, RZ ;  /* 0x0000001808027225 */ /* 0x001fe200078e00ff */
[----:B------:R-:W-:Y:S02]  /*b9c0*/  SEL R20, R17, R20, P2 ;  /* 0x0000001411147207 */ /* 0x000fe40001000000 */
[----:B------:R-:W-:Y:S02]  /*b9d0*/  IADD3 R87, P2, PT, R10, R87, RZ ;  /* 0x000000570a577210 */ /* 0x000fe40007f5e0ff */
[C---:B------:R-:W-:Y:S01]  /*b9e0*/  IADD3.X R22, PT, PT, R12.reuse, R19, ~R13, P6, P3 ;  /* 0x000000130c167210 */ /* 0x040fe200037e6c0d */
[----:B------:R-:W-:Y:S01]  /*b9f0*/  IMAD.WIDE.U32 R2, P6, R9, R25, R2 ;  /* 0x0000001909027225 */ /* 0x000fe200078c0002 */
[----:B------:R-:W-:Y:S02]  /*ba00*/  ISETP.GT.U32.AND P3, PT, R12, RZ, PT ;  /* 0x000000ff0c00720c */ /* 0x000fe40003f64070 */
[----:B------:R-:W-:Y:S01]  /*ba10*/  ISETP.GE.U32.AND P0, PT, R87, R10, PT ;  /* 0x0000000a5700720c */ /* 0x000fe20003f06070 */
[----:B------:R-:W-:Y:S01]  /*ba20*/  IMAD.X R89, R20, 0x1, R18, P2 ;  /* 0x0000000114597824 */ /* 0x000fe200010e0612 */
[----:B------:R-:W-:Y:S01]  /*ba30*/  ISETP.GT.U32.AND.EX P3, PT, R13, R12, PT, P3 ;  /* 0x0000000c0d00720c */ /* 0x000fe20003f64130 */
[----:B------:R-:W-:Y:S01]  /*ba40*/  IMAD.WIDE.U32 R12, R9, R24, RZ ;  /* 0x00000018090c7225 */ /* 0x000fe200078e00ff */
[----:B------:R-:W-:-:S02]  /*ba50*/  ISETP.GT.U32.AND.EX P4, PT, R22, R19, PT, P4 ;  /* 0x000000131600720c */ /* 0x000fc40003f84140 */
[----:B------:R-:W-:Y:S01]  /*ba60*/  ISETP.GE.U32.AND.EX P0, PT, R89, R20, PT, P0 ;  /* 0x000000145900720c */ /* 0x000fe20003f06100 */
[----:B------:R-:W-:Y:S01]  /*ba70*/  IMAD.X R17, RZ, RZ, RZ, P6 ;  /* 0x000000ffff117224 */ /* 0x000fe200030e06ff */
[----:B------:R-:W-:Y:S01]  /*ba80*/  IADD3 R20, P2, PT, R87, -0x1, RZ ;  /* 0xffffffff57147810 */ /* 0x000fe20007f5e0ff */
[----:B------:R-:W-:Y:S01]  /*ba90*/  IMAD.MOV.U32 R16, RZ, RZ, R3 ;  /* 0x000000ffff107224 */ /* 0x000fe200078e0003 */
[----:B------:R-:W-:Y:S02]  /*baa0*/  IADD3 R85, P6, PT, R13, R2, RZ ;  /* 0x000000020d557210 */ /* 0x000fe40007fde0ff */
[----:B------:R-:W0:Y:S01]  /*bab0*/  LDC.64 R2, c[0x3][0x1f8] ;  /* 0x00c07e00ff027b82 */ /* 0x000e220000000a00 */
[----:B------:R-:W-:Y:S01]  /*bac0*/  IMAD.X R10, RZ, RZ, R89, P2 ;  /* 0x000000ffff0a7224 */ /* 0x000fe200010e0659 */
[----:B------:R-:W-:Y:S01]  /*bad0*/  ISETP.GT.U32.AND P2, PT, R87, RZ, PT ;  /* 0x000000ff5700720c */ /* 0x000fe20003f44070 */
[----:B------:R-:W-:-:S03]  /*bae0*/  IMAD.WIDE.U32.X R16, R8, R25, R16, P6 ;  /* 0x0000001908107225 */ /* 0x000fc600030e0410 */
[----:B------:R-:W-:-:S04]  /*baf0*/  ISETP.GT.U32.AND.EX P2, PT, R89, -0x1, PT, P2 ;  /* 0xffffffff5900780c */ /* 0x000fc80003f44120 */
[----:B------:R-:W-:Y:S02]  /*bb00*/  @P0 SEL R20, R20, R87, P2 ;  /* 0x0000005714140207 */ /* 0x000fe40001000000 */
[----:B------:R-:W-:Y:S02]  /*bb10*/  @P0 SEL R10, R10, R89, P2 ;  /* 0x000000590a0a0207 */ /* 0x000fe40001000000 */
[----:B------:R-:W-:-:S04]  /*bb20*/  IADD3 R87, P0, P6, RZ, R12, -R16 ;  /* 0x0000000cff577210 */ /* 0x000fc80007e1e810 */
[----:B------:R-:W-:Y:S02]  /*bb30*/  ISETP.GT.U32.AND P2, PT, R87, R12, PT ;  /* 0x0000000c5700720c */ /* 0x000fe40003f44070 */
[C---:B------:R-:W-:Y:S02]  /*bb40*/  IADD3.X R86, PT, PT, R16.reuse, R85, ~R17, P0, P6 ;  /* 0x0000005510567210 */ /* 0x040fe400007ecc11 */
[----:B------:R-:W-:Y:S02]  /*bb50*/  IADD3 R12, P6, PT, R15, 0x1, RZ ;  /* 0x000000010f0c7810 */ /* 0x000fe40007fde0ff */
[----:B------:R-:W-:Y:S02]  /*bb60*/  ISETP.GT.U32.AND P0, PT, R16, RZ, PT ;  /* 0x000000ff1000720c */ /* 0x000fe40003f04070 */
[----:B------:R-:W-:Y:S01]  /*bb70*/  @P5 SEL R15, R12, R15, !P1 ;  /* 0x0000000f0c0f5207 */ /* 0x000fe20004800000 */
[----:B0-----:R-:W-:Y:S01]  /*bb80*/  IMAD.WIDE.U32 R12, R8, R2, RZ ;  /* 0x00000002080c7225 */ /* 0x001fe200078e00ff */
[----:B------:R-:W-:-:S02]  /*bb90*/  ISETP.GT.U32.AND.EX P0, PT, R17, R16, PT, P0 ;  /* 0x000000101100720c */ /* 0x000fc40003f04100 */
[----:B------:R-:W-:Y:S02]  /*bba0*/  IADD3.X R17, PT, PT, R14, -0x1, RZ, P6, !PT ;  /* 0xffffffff0e117810 */ /* 0x000fe400037fe4ff */
[----:B------:R-:W-:Y:S02]  /*bbb0*/  ISETP.GT.U32.AND.EX P2, PT, R86, R85, PT, P2 ;  /* 0x000000555600720c */ /* 0x000fe40003f44120 */
[----:B------:R-:W-:Y:S01]  /*bbc0*/  @P5 SEL R14, R17, R14, !P1 ;  /* 0x0000000e110e5207 */ /* 0x000fe20004800000 */
[----:B------:R-:W-:-:S04]  /*bbd0*/  IMAD.WIDE.U32 R12, P1, R9, R3, R12 ;  /* 0x00000003090c7225 */ /* 0x000fc8000782000c */
[----:B------:R-:W-:-:S04]  /*bbe0*/  IMAD.WIDE.U32 R16, R9, R2, RZ ;  /* 0x0000000209107225 */ /* 0x000fc800078e00ff */
[----:B------:R-:W-:Y:S01]  /*bbf0*/  IMAD.X R19, RZ, RZ, RZ, P1 ;  /* 0x000000ffff137224 */ /* 0x000fe200008e06ff */
[----:B------:R-:W-:Y:S01]  /*bc00*/  IADD3 R17, P5, PT, R17, R12, RZ ;  /* 0x0000000c11117210 */ /* 0x000fe20007fbe0ff */
[----:B------:R-:W-:Y:S01]  /*bc10*/  IMAD.MOV.U32 R18, RZ, RZ, R13 ;  /* 0x000000ffff127224 */ /* 0x000fe200078e000d */
[----:B------:R-:W-:-:S03]  /*bc20*/  ISETP.GT.U32.AND P1, PT, R15, RZ, PT ;  /* 0x000000ff0f00720c */ /* 0x000fc60003f24070 */
[----:B------:R-:W-:Y:S01]  /*bc30*/  IMAD.WIDE.U32.X R8, R8, R3, R18, P5 ;  /* 0x0000000308087225 */ /* 0x000fe200028e0412 */
[----:B------:R-:W-:Y:S02]  /*bc40*/  IADD3 R12, P5, PT, R15, -0x1, RZ ;  /* 0xffffffff0f0c7810 */ /* 0x000fe40007fbe0ff */
[----:B------:R-:W-:-:S03]  /*bc50*/  ISETP.GT.U32.AND.EX P1, PT, R14, -0x1, PT, P1 ;  /* 0xffffffff0e00780c */ /* 0x000fc60003f24110 */
[----:B------:R-:W-:Y:S01]  /*bc60*/  IMAD.X R13, RZ, RZ, R14, P5 ;  /* 0x000000ffff0d7224 */ /* 0x000fe200028e060e */
[----:B------:R-:W-:-:S04]  /*bc70*/  SEL R15, R12, R15, P1 ;  /* 0x0000000f0c0f7207 */ /* 0x000fc80000800000 */
[----:B------:R-:W-:Y:S02]  /*bc80*/  SEL R18, R13, R14, P1 ;  /* 0x0000000e0d127207 */ /* 0x000fe40000800000 */
[----:B------:R-:W-:Y:S02]  /*bc90*/  IADD3 R14, P1, PT, R23, 0x1, RZ ;  /* 0x00000001170e7810 */ /* 0x000fe40007f3e0ff */
[----:B------:R-:W-:Y:S02]  /*bca0*/  IADD3 R12, P5, PT, R15, R4, RZ ;  /* 0x000000040f0c7210 */ /* 0x000fe40007fbe0ff */
[----:B------:R-:W-:Y:S02]  /*bcb0*/  IADD3.X R13, PT, PT, R22, -0x1, RZ, P1, !PT ;  /* 0xffffffff160d7810 */ /* 0x000fe40000ffe4ff */
[----:B------:R-:W-:Y:S01]  /*bcc0*/  @P4 SEL R23, R14, R23, !P3 ;  /* 0x000000170e174207 */ /* 0x000fe20005800000 */
[----:B------:R-:W-:Y:S01]  /*bcd0*/  IMAD.X R5, R18, 0x1, R5, P5 ;  /* 0x0000000112057824 */ /* 0x000fe200028e0605 */
[----:B------:R-:W-:-:S02]  /*bce0*/  @P4 SEL R22, R13, R22, !P3 ;  /* 0x000000160d164207 */ /* 0x000fc40005800000 */
[-C--:B------:R-:W-:Y:S02]  /*bcf0*/  IADD3 R13, P4, P3, RZ, R16.reuse, -R8 ;  /* 0x00000010ff0d7210 */ /* 0x080fe40007b9e808 */
[----:B------:R-:W-:Y:S02]  /*bd00*/  ISETP.GE.U32.AND P1, PT, R12, R15, PT ;  /* 0x0000000f0c00720c */ /* 0x000fe40003f26070 */
[----:B------:R-:W-:Y:S02]  /*bd10*/  IADD3.X R4, PT, PT, R8, R17, ~R9, P4, P3 ;  /* 0x0000001108047210 */ /* 0x000fe400027e6c09 */
[----:B------:R-:W-:Y:S02]  /*bd20*/  ISETP.GT.U32.AND P6, PT, R13, R16, PT ;  /* 0x000000100d00720c */ /* 0x000fe40003fc4070 */
[----:B------:R-:W-:Y:S02]  /*bd30*/  IADD3 R14, P4, PT, R87, 0x1, RZ ;  /* 0x00000001570e7810 */ /* 0x000fe40007f9e0ff */
[----:B------:R-:W-:-:S02]  /*bd40*/  IADD3 R16, P3, PT, R23, -0x1, RZ ;  /* 0xffffffff17107810 */ /* 0x000fc40007f7e0ff */
[----:B------:R-:W-:Y:S02]  /*bd50*/  IADD3.X R15, PT, PT, R86, -0x1, RZ, P4, !PT ;  /* 0xffffffff560f7810 */ /* 0x000fe400027fe4ff */
[----:B------:R-:W-:Y:S01]  /*bd60*/  ISETP.GT.U32.AND.EX P6, PT, R4, R17, PT, P6 ;  /* 0x000000110400720c */ /* 0x000fe20003fc4160 */
[----:B------:R-:W-:Y:S01]  /*bd70*/  IMAD.X R19, RZ, RZ, R22, P3 ;  /* 0x000000ffff137224 */ /* 0x000fe200018e0616 */
[----:B------:R-:W-:Y:S02]  /*bd80*/  ISETP.GT.U32.AND P5, PT, R23, RZ, PT ;  /* 0x000000ff1700720c */ /* 0x000fe40003fa4070 */
[----:B------:R-:W-:Y:S02]  /*bd90*/  ISETP.GE.U32.AND.EX P1, PT, R5, R18, PT, P1 ;  /* 0x000000120500720c */ /* 0x000fe40003f26110 */
[----:B------:R-:W-:Y:S02]  /*bda0*/  @P2 SEL R87, R14, R87, !P0 ;  /* 0x000000570e572207 */ /* 0x000fe40004000000 */
[----:B------:R-:W-:-:S02]  /*bdb0*/  @P2 SEL R86, R15, R86, !P0 ;  /* 0x000000560f562207 */ /* 0x000fc40004000000 */
[----:B------:R-:W-:Y:S02]  /*bdc0*/  ISETP.GT.U32.AND P3, PT, R8, RZ, PT ;  /* 0x000000ff0800720c */ /* 0x000fe40003f64070 */
[----:B------:R-:W-:Y:S02]  /*bdd0*/  ISETP.GT.U32.AND.EX P5, PT, R22, -0x1, PT, P5 ;  /* 0xffffffff1600780c */ /* 0x000fe40003fa4150 */
[----:B------:R-:W-:Y:S02]  /*bde0*/  IADD3 R14, P0, PT, R13, 0x1, RZ ;  /* 0x000000010d0e7810 */ /* 0x000fe40007f1e0ff */
[----:B------:R-:W-:Y:S02]  /*bdf0*/  ISETP.GT.U32.AND P2, PT, R12, RZ, PT ;  /* 0x000000ff0c00720c */ /* 0x000fe40003f44070 */
[----:B------:R-:W-:Y:S02]  /*be00*/  ISETP.GT.U32.AND.EX P3, PT, R9, R8, PT, P3 ;  /* 0x000000080900720c */ /* 0x000fe40003f64130 */
[----:B------:R-:W-:-:S02]  /*be10*/  SEL R23, R16, R23, P5 ;  /* 0x0000001710177207 */ /* 0x000fc40002800000 */
[----:B------:R-:W-:Y:S02]  /*be20*/  IADD3.X R9, PT, PT, R4, -0x1, RZ, P0, !PT ;  /* 0xffffffff04097810 */ /* 0x000fe400007fe4ff */
[----:B------:R-:W-:Y:S02]  /*be30*/  IADD3 R16, P4, PT, R12, -0x1, RZ ;  /* 0xffffffff0c107810 */ /* 0x000fe40007f9e0ff */
[----:B------:R-:W-:Y:S02]  /*be40*/  ISETP.GT.U32.AND.EX P2, PT, R5, -0x1, PT, P2 ;  /* 0xffffffff0500780c */ /* 0x000fe40003f44120 */
[----:B------:R-:W-:Y:S01]  /*be50*/  SEL R22, R19, R22, P5 ;  /* 0x0000001613167207 */ /* 0x000fe20002800000 */
[----:B------:R-:W-:Y:S01]  /*be60*/  IMAD.X R17, RZ, RZ, R5, P4 ;  /* 0x000000ffff117224 */ /* 0x000fe200020e0605 */
[----:B------:R-:W-:Y:S02]  /*be70*/  @P6 SEL R13, R14, R13, !P3 ;  /* 0x0000000d0e0d6207 */ /* 0x000fe40005800000 */
[----:B------:R-:W-:-:S02]  /*be80*/  @P6 SEL R4, R9, R4, !P3 ;  /* 0x0000000409046207 */ /* 0x000fc40005800000 */
[----:B------:R-:W-:Y:S02]  /*be90*/  IADD3 R6, P5, PT, R23, R6, RZ ;  /* 0x0000000617067210 */ /* 0x000fe40007fbe0ff */
[----:B------:R-:W-:Y:S02]  /*bea0*/  @P1 SEL R16, R16, R12, P2 ;  /* 0x0000000c10101207 */ /* 0x000fe40001000000 */
[C---:B------:R-:W-:Y:S01]  /*beb0*/  ISETP.GT.U32.AND P3, PT, R87.reuse, RZ, PT ;  /* 0x000000ff5700720c */ /* 0x040fe20003f64070 */
[----:B------:R-:W-:Y:S01]  /*bec0*/  IMAD.X R14, R22, 0x1, R7, P5 ;  /* 0x00000001160e7824 */ /* 0x000fe200028e0607 */
[----:B------:R-:W-:Y:S02]  /*bed0*/  IADD3 R12, P6, PT, R87, -0x1, RZ ;  /* 0xffffffff570c7810 */ /* 0x000fe40007fde0ff */
[----:B------:R-:W-:Y:S02]  /*bee0*/  ISETP.GT.U32.AND.EX P3, PT, R86, -0x1, PT, P3 ;  /* 0xffffffff5600780c */ /* 0x000fe40003f64130 */
[C---:B------:R-:W-:Y:S01]  /*bef0*/  ISETP.GT.U32.AND P5, PT, R13.reuse, RZ, PT ;  /* 0x000000ff0d00720c */ /* 0x040fe20003fa4070 */
[----:B------:R-:W-:Y:S01]  /*bf00*/  IMAD.X R7, RZ, RZ, R86, P6 ;  /* 0x000000ffff077224 */ /* 0x000fe200030e0656 */
[----:B------:R-:W-:-:S02]  /*bf10*/  IADD3 R8, P6, PT, R13, -0x1, RZ ;  /* 0xffffffff0d087810 */ /* 0x000fc40007fde0ff */
[----:B------:R-:W-:Y:S02]  /*bf20*/  SEL R12, R12, R87, P3 ;  /* 0x000000570c0c7207 */ /* 0x000fe40001800000 */
[----:B------:R-:W-:Y:S01]  /*bf30*/  ISETP.GT.U32.AND.EX P5, PT, R4, -0x1, PT, P5 ;  /* 0xffffffff0400780c */ /* 0x000fe20003fa4150 */
[----:B------:R-:W-:Y:S01]  /*bf40*/  IMAD.X R9, RZ, RZ, R4, P6 ;  /* 0x000000ffff097224 */ /* 0x000fe200030e0604 */
[----:B------:R-:W-:Y:S02]  /*bf50*/  SEL R86, R7, R86, P3 ;  /* 0x0000005607567207 */ /* 0x000fe40001800000 */
[----:B------:R-:W-:Y:S02]  /*bf60*/  IADD3 R11, P3, PT, R12, R11, RZ ;  /* 0x0000000b0c0b7210 */ /* 0x000fe40007f7e0ff */
[----:B------:R-:W-:Y:S02]  /*bf70*/  ISETP.GE.U32.AND P0, PT, R6, R23, PT ;  /* 0x000000170600720c */ /* 0x000fe40003f06070 */
[----:B------:R-:W-:Y:S01]  /*bf80*/  SEL R13, R8, R13, P5 ;  /* 0x0000000d080d7207 */ /* 0x000fe20002800000 */
[----:B------:R-:W-:Y:S01]  /*bf90*/  IMAD.X R8, R86, 0x1, R21, P3 ;  /* 0x0000000156087824 */ /* 0x000fe200018e0615 */
[----:B------:R-:W-:-:S02]  /*bfa0*/  ISETP.GE.U32.AND.EX P0, PT, R14, R22, PT, P0 ;  /* 0x000000160e00720c */ /* 0x000fc40003f06100 */
[----:B------:R-:W-:Y:S02]  /*bfb0*/  SEL R7, R9, R4, P5 ;  /* 0x0000000409077207 */ /* 0x000fe40002800000 */
[C---:B------:R-:W-:Y:S02]  /*bfc0*/  IADD3 R18, P5, PT, R6.reuse, -0x1, RZ ;  /* 0xffffffff06127810 */ /* 0x040fe40007fbe0ff */
[----:B------:R-:W-:Y:S02]  /*bfd0*/  IADD3 R9, P3, PT, R13, R20, RZ ;  /* 0x000000140d097210 */ /* 0x000fe40007f7e0ff */
[----:B------:R-:W-:Y:S01]  /*bfe0*/  ISETP.GT.U32.AND P6, PT, R6, RZ, PT ;  /* 0x000000ff0600720c */ /* 0x000fe20003fc4070 */
[----:B------:R-:W-:Y:S01]  /*bff0*/  IMAD.X R19, RZ, RZ, R14, P5 ;  /* 0x000000ffff137224 */ /* 0x000fe200028e060e */
[----:B------:R-:W-:Y:S01]  /*c000*/  ISETP.GE.U32.AND P5, PT, R11, R12, PT ;  /* 0x0000000c0b00720c */ /* 0x000fe20003fa6070 */
[----:B------:R-:W-:Y:S01]  /*c010*/  IMAD.X R10, R7, 0x1, R10, P3 ;  /* 0x00000001070a7824 */ /* 0x000fe200018e060a */
[----:B------:R-:W-:-:S02]  /*c020*/  ISETP.GE.U32.AND P4, PT, R9, R13, PT ;  /* 0x0000000d0900720c */ /* 0x000fc40003f86070 */
[----:B------:R-:W-:Y:S02]  /*c030*/  ISETP.GT.U32.AND.EX P3, PT, R14, -0x1, PT, P6 ;  /* 0xffffffff0e00780c */ /* 0x000fe40003f64160 */
[----:B------:R-:W-:Y:S02]  /*c040*/  ISETP.GE.U32.AND.EX P5, PT, R8, R86, PT, P5 ;  /* 0x000000560800720c */ /* 0x000fe40003fa6150 */
[----:B------:R-:W-:Y:S02]  /*c050*/  ISETP.GE.U32.AND.EX P4, PT, R10, R7, PT, P4 ;  /* 0x000000070a00720c */ /* 0x000fe40003f86140 */
[----:B------:R-:W-:Y:S02]  /*c060*/  @P1 SEL R17, R17, R5, P2 ;  /* 0x0000000511111207 */ /* 0x000fe40001000000 */
[----:B------:R-:W-:Y:S02]  /*c070*/  @P0 SEL R18, R18, R6, P3 ;  /* 0x0000000612120207 */ /* 0x000fe40001800000 */
[----:B------:R-:W-:-:S02]  /*c080*/  @P0 SEL R19, R19, R14, P3 ;  /* 0x0000000e13130207 */ /* 0x000fc40001800000 */
[----:B------:R-:W-:Y:S01]  /*c090*/  IADD3 R4, P3, PT, R11, -0x1, RZ ;  /* 0xffffffff0b047810 */ /* 0x000fe20007f7e0ff */
[----:B------:R0:W5:Y:S01]  /*c0a0*/  LDL.128 R12, [R1] ;  /* 0x00000000010c7983 */ /* 0x0001620000100c00 */
[----:B------:R-:W-:Y:S02]  /*c0b0*/  IADD3 R6, P2, PT, R9, -0x1, RZ ;  /* 0xffffffff09067810 */ /* 0x000fe40007f5e0ff */
[----:B------:R-:W-:Y:S01]  /*c0c0*/  ISETP.GT.U32.AND P1, PT, R11, RZ, PT ;  /* 0x000000ff0b00720c */ /* 0x000fe20003f24070 */
[----:B------:R-:W-:Y:S01]  /*c0d0*/  IMAD.X R5, RZ, RZ, R8, P3 ;  /* 0x000000ffff057224 */ /* 0x000fe200018e0608 */
[----:B------:R-:W-:Y:S01]  /*c0e0*/  ISETP.GT.U32.AND P0, PT, R9, RZ, PT ;  /* 0x000000ff0900720c */ /* 0x000fe20003f04070 */
[----:B------:R-:W-:Y:S01]  /*c0f0*/  IMAD.X R7, RZ, RZ, R10, P2 ;  /* 0x000000ffff077224 */ /* 0x000fe200010e060a */
[----:B------:R-:W-:Y:S01]  /*c100*/  ISETP.GT.U32.AND.EX P1, PT, R8, -0x1, PT, P1 ;  /* 0xffffffff0800780c */ /* 0x000fe20003f24110 */
[----:B------:R1:W-:Y:S01]  /*c110*/  STL.128 [R1+0x20], R16 ;  /* 0x0000201001007387 */ /* 0x0003e20000100c00 */
[----:B------:R-:W-:-:S02]  /*c120*/  ISETP.GT.U32.AND.EX P0, PT, R10, -0x1, PT, P0 ;  /* 0xffffffff0a00780c */ /* 0x000fc40003f04100 */
[----:B------:R-:W-:Y:S02]  /*c130*/  @P5 SEL R4, R4, R11, P1 ;  /* 0x0000000b04045207 */ /* 0x000fe40000800000 */
[----:B------:R-:W-:Y:S02]  /*c140*/  @P5 SEL R5, R5, R8, P1 ;  /* 0x0000000805055207 */ /* 0x000fe40000800000 */
[----:B------:R-:W-:Y:S02]  /*c150*/  @P4 SEL R6, R6, R9, P0 ;  /* 0x0000000906064207 */ /* 0x000fe40000000000 */
[----:B------:R-:W-:Y:S02]  /*c160*/  @P4 SEL R7, R7, R10, P0 ;  /* 0x0000000a07074207 */ /* 0x000fe40000000000 */
[----:B------:R0:W5:Y:S01]  /*c170*/  LDL.128 R8, [R1+0x20] ;  /* 0x0000200001087983 */ /* 0x0001620000100c00 */
[----:B-1----:R-:W-:Y:S02]  /*c180*/  IMAD.MOV.U32 R16, RZ, RZ, R4 ;  /* 0x000000ffff107224 */ /* 0x002fe400078e0004 */
[----:B------:R-:W-:-:S02]  /*c190*/  IMAD.MOV.U32 R17, RZ, RZ, R5 ;  /* 0x000000ffff117224 */ /* 0x000fc400078e0005 */
[----:B------:R-:W-:Y:S02]  /*c1a0*/  IMAD.MOV.U32 R18, RZ, RZ, R6 ;  /* 0x000000ffff127224 */ /* 0x000fe400078e0006 */
[----:B------:R-:W-:Y:S02]  /*c1b0*/  IMAD.MOV.U32 R19, RZ, RZ, R7 ;  /* 0x000000ffff137224 */ /* 0x000fe400078e0007 */
[----:B------:R0:W5:Y:S04]  /*c1c0*/  LDL.128 R4, [R1+0x10] ;  /* 0x0000100001047983 */ /* 0x0001680000100c00 */
[----:B------:R0:W-:Y:S04]  /*c1d0*/  STL.128 [R1+0x30], R16 ;  /* 0x0000301001007387 */ /* 0x0001e80000100c00 */
[----:B------:R0:W5:Y:S01]  /*c1e0*/  LDL.64 R86, [R1+0x30] ;  /* 0x0000300001567983 */ /* 0x0001620000100a00 */
[----:B------:R-:W-:-:S04]  /*c1f0*/  UIADD3 UR4, UPT, UPT, UR4, 0x1, URZ ;  /* 0x0000000104047890 */ /* 0x000fc8000fffe0ff */
[----:B------:R-:W-:-:S09]  /*c200*/  UISETP.NE.AND UP0, UPT, UR4, 0x4, UPT ;  /* 0x000000040400788c */ /* 0x000fd2000bf05270 */
[----:B0-----:R-:W-:Y:S05]  /*c210*/  BRA.U UP0, `(.L_x_2) ;  /* 0xffffff4500807547 */ /* 0x001fea000b83ffff */
[----:B------:R-:W-:-:S05]  /*c220*/  UMOV UR77, 0x4 ;  /* 0x00000004004d7882 */ /* 0x000fca0000000000 */
.L_x_3:
[----:B------:R-:W-:-:S12]  /*c230*/  ULEA UR4, UR77, UR76, 0x6 ;  /* 0x0000004c4d047291 */ /* 0x000fd8000f8e30ff */
[----:B------:R-:W0:Y:S02]  /*c240*/  LDCU.64 UR4, c[0x3][UR4] ;  /* 0x00c00000040477ac */ /* 0x000e240008000a00 */
[----:B0----5:R-:W-:-:S04]  /*c250*/  IADD3 R16, P0, PT, R12, UR4, RZ ;  /* 0x000000040c107c10 */ /* 0x021fc8000ff1e0ff */
[C---:B------:R-:W-:Y:S02]  /*c260*/  ISETP.GE.U32.AND P1, PT, R16.reuse, R12, PT ;  /* 0x0000000c1000720c */ /* 0x040fe40003f26070 */
[----:B------:R-:W-:Y:S02]  /*c270*/  IADD3.X R17, PT, PT, R13, UR5, RZ, P0, !PT ;  /* 0x000000050d117c10 */ /* 0x000fe400087fe4ff */
[C---:B------:R-:W-:Y:S02]  /*c280*/  IADD3 R23, P2, PT, R16.reuse, -0x1, RZ ;  /* 0xffffffff10177810 */ /* 0x040fe40007f5e0ff */
[----:B------:R-:W-:Y:S02]  /*c290*/  ISETP.GE.U32.AND.EX P1, PT, R17, R13, PT, P1 ;  /* 0x0000000d1100720c */ /* 0x000fe40003f26110 */
[----:B------:R-:W-:Y:S01]  /*c2a0*/  ISETP.GT.U32.AND P0, PT, R16, RZ, PT ;  /* 0x000000ff1000720c */ /* 0x000fe20003f04070 */
[----:B------:R-:W-:-:S03]  /*c2b0*/  IMAD.X R90, RZ, RZ, R17, P2 ;  /* 0x000000ffff5a7224 */ /* 0x000fc600010e0611 */
[----:B------:R-:W-:-:S07]  /*c2c0*/  ISETP.GT.U32.AND.EX P0, PT, R17, -0x1, PT, P0 ;  /* 0xffffffff1100780c */ /* 0x000fce0003f04100 */
[----:B------:R-:W-:Y:S02]  /*c2d0*/  @P1 SEL R23, R23, R16, P0 ;  /* 0x0000001017171207 */ /* 0x000fe40000000000 */
[----:B------:R-:W-:-:S03]  /*c2e0*/  @P1 SEL R90, R90, R17, P0 ;  /* 0x000000115a5a1207 */ /* 0x000fc60000000000 */
[----:B------:R-:W-:-:S04]  /*c2f0*/  IMAD.WIDE.U32 R12, R23, R23, RZ ;  /* 0x00000017170c7225 */ /* 0x000fc800078e00ff */
[----:B------:R-:W-:-:S04]  /*c300*/  IMAD.WIDE.U32 R20, R90, R23, RZ ;  /* 0x000000175a147225 */ /* 0x000fc800078e00ff */
[----:B------:R-:W-:-:S04]  /*c310*/  IMAD.WIDE.U32 R20, P0, R23, R90, R20 ;  /* 0x0000005a17147225 */ /* 0x000fc80007800014 */
[----:B------:R-:W-:Y:S01]  /*c320*/  IMAD.X R17, RZ, RZ, RZ, P0 ;  /* 0x000000ffff117224 */ /* 0x000fe200000e06ff */
[----:B------:R-:W-:Y:S01]  /*c330*/  IADD3 R85, P0, PT, R13, R20, RZ ;  /* 0x000000140d557210 */ /* 0x000fe20007f1e0ff */
[----:B------:R-:W-:-:S04]  /*c340*/  IMAD.MOV.U32 R16, RZ, RZ, R21 ;  /* 0x000000ffff107224 */ /* 0x000fc800078e0015 */
[----:B------:R-:W-:-:S03]  /*c350*/  IMAD.WIDE.U32.X R16, R90, R90, R16, P0 ;  /* 0x0000005a5a107225 */ /* 0x000fc600000e0410 */
[----:B------:R-:W-:-:S04]  /*c360*/  IADD3 R13, P1, P2, RZ, R12, -R16 ;  /* 0x0000000cff0d7210 */ /* 0x000fc80007a3e810 */
[----:B------:R-:W-:Y:S02]  /*c370*/  ISETP.GT.U32.AND P0, PT, R13, R12, PT ;  /* 0x0000000c0d00720c */ /* 0x000fe40003f04070 */
[CC--:B------:R-:W-:Y:S02]  /*c380*/  IADD3.X R20, PT, PT, R16.reuse, R85.reuse, ~R17, P1, P2 ;  /* 0x0000005510147210 */ /* 0x0c0fe40000fe4c11 */
[----:B------:R-:W-:Y:S02]  /*c390*/  ISETP.GT.U32.AND P1, PT, R16, RZ, PT ;  /* 0x000000ff1000720c */ /* 0x000fe40003f24070 */
[----:B------:R-:W-:Y:S02]  /*c3a0*/  ISETP.GT.U32.AND.EX P0, PT, R20, R85, PT, P0 ;  /* 0x000000551400720c */ /* 0x000fe40003f04100 */
[----:B------:R-:W-:Y:S02]  /*c3b0*/  ISETP.GT.U32.AND.EX P1, PT, R17, R16, PT, P1 ;  /* 0x000000101100720c */ /* 0x000fe40003f24110 */
[----:B------:R-:W-:-:S09]  /*c3c0*/  IADD3 R12, P2, PT, R13, 0x1, RZ ;  /* 0x000000010d0c7810 */ /* 0x000fd20007f5e0ff */
[----:B------:R-:W-:Y:S02]  /*c3d0*/  @P0 SEL R13, R12, R13, !P1 ;  /* 0x0000000d0c0d0207 */ /* 0x000fe40004800000 */
[----:B------:R-:W-:-:S04]  /*c3e0*/  IADD3.X R12, PT, PT, R20, -0x1, RZ, P2, !PT ;  /* 0xffffffff140c7810 */ /* 0x000fc800017fe4ff */
[----:B------:R-:W-:Y:S02]  /*c3f0*/  @P0 SEL R20, R12, R20, !P1 ;  /* 0x000000140c140207 */ /* 0x000fe40004800000 */
[C---:B------:R-:W-:Y:S02]  /*c400*/  IADD3 R22, P1, PT, R13.reuse, -0x1, RZ ;  /* 0xffffffff0d167810 */ /* 0x040fe40007f3e0ff */
[----:B------:R-:W-:-:S03]  /*c410*/  ISETP.GT.U32.AND P0, PT, R13, RZ, PT ;  /* 0x000000ff0d00720c */ /* 0x000fc60003f04070 */
[----:B------:R-:W-:Y:S01]  /*c420*/  IMAD.X R85, RZ, RZ, R20, P1 ;  /* 0x000000ffff557224 */ /* 0x000fe200008e0614 */
[----:B------:R-:W-:-:S04]  /*c430*/  ISETP.GT.U32.AND.EX P0, PT, R20, -0x1, PT, P0 ;  /* 0xffffffff1400780c */ /* 0x000fc80003f04100 */
[----:B------:R-:W-:Y:S02]  /*c440*/  SEL R22, R22, R13, P0 ;  /* 0x0000000d16167207 */ /* 0x000fe40000000000 */
[----:B------:R-:W-:-:S03]  /*c450*/  SEL R85, R85, R20, P0 ;  /* 0x0000001455557207 */ /* 0x000fc60000000000 */
[----:B------:R-:W-:-:S04]  /*c460*/  IMAD.WIDE.U32 R16, R22, R22, RZ ;  /* 0x0000001616107225 */ /* 0x000fc800078e00ff */
[----:B------:R-:W-:-:S04]  /*c470*/  IMAD.WIDE.U32 R20, R85, R22, RZ ;  /* 0x0000001655147225 */ /* 0x000fc800078e00ff */
[----:B------:R-:W-:-:S04]  /*c480*/  IMAD.WIDE.U32 R20, P0, R22, R85, R20 ;  /* 0x0000005516147225 */ /* 0x000fc80007800014 */
[----:B------:R-:W-:Y:S01]  /*c490*/  IMAD.X R13, RZ, RZ, RZ, P0 ;  /* 0x000000ffff0d7224 */ /* 0x000fe200000e06ff */
[----:B------:R-:W-:Y:S01]  /*c4a0*/  IADD3 R17, P0, PT, R17, R20, RZ ;  /* 0x0000001411117210 */ /* 0x000fe20007f1e0ff */
[----:B------:R-:W-:Y:S02]  /*c4b0*/  IMAD.MOV.U32 R12, RZ, RZ, R21 ;  /* 0x000000ffff0c7224 */ /* 0x000fe400078e0015 */
[----:B------:R-:W-:-:S04]  /*c4c0*/  IMAD.WIDE.U32 R20, R85, R23, RZ ;  /* 0x0000001755147225 */ /* 0x000fc800078e00ff */
[----:B------:R-:W-:-:S04]  /*c4d0*/  IMAD.WIDE.U32.X R12, R85, R85, R12, P0 ;  /* 0x00000055550c7225 */ /* 0x000fc800000e040c */
[----:B------:R-:W-:-:S04]  /*c4e0*/  IMAD.WIDE.U32 R20, P1, R22, R90, R20 ;  /* 0x0000005a16147225 */ /* 0x000fc80007820014 */
[----:B------:R-:W-:-:S04]  /*c4f0*/  IMAD.WIDE.U32 R22, R22, R23, RZ ;  /* 0x0000001716167225 */ /* 0x000fc800078e00ff */
[----:B------:R-:W-:Y:S01]  /*c500*/  IMAD.X R89, RZ, RZ, RZ, P1 ;  /* 0x000000ffff597224 */ /* 0x000fe200008e06ff */
[----:B------:R-:W-:Y:S01]  /*c510*/  IADD3 R20, P1, PT, R23, R20, RZ ;  /* 0x0000001417147210 */ /* 0x000fe20007f3e0ff */
[----:B------:R-:W-:-:S04]  /*c520*/  IMAD.MOV.U32 R88, RZ, RZ, R21 ;  /* 0x000000ffff587224 */ /* 0x000fc800078e0015 */
[----:B------:R-:W-:-:S03]  /*c530*/  IMAD.WIDE.U32.X R88, R85, R90, R88, P1 ;  /* 0x0000005a55587225 */ /* 0x000fc600008e0458 */
[C---:B------:R-:W-:Y:S02]  /*c540*/  ISETP.GT.U32.AND P0, PT, R88.reuse, RZ, PT ;  /* 0x000000ff5800720c */ /* 0x040fe40003f04070 */
[----:B------:R-:W-:Y:S02]  /*c550*/  IADD3 R21, P2, P3, RZ, R22, -R88 ;  /* 0x00000016ff157210 */ /* 0x000fe40007b5e858 */
[----:B------:R-:W-:Y:S02]  /*c560*/  ISETP.GT.U32.AND.EX P0, PT, R89, R88, PT, P0 ;  /* 0x000000585900720c */ /* 0x000fe40003f04100 */
[----:B------:R-:W-:Y:S02]  /*c570*/  IADD3.X R89, PT, PT, R88, R20, ~R89, P2, P3 ;  /* 0x0000001458597210 */ /* 0x000fe400017e6c59 */
[----:B------:R-:W-:Y:S02]  /*c580*/  IADD3 R85, P3, P4, RZ, R16, -R12 ;  /* 0x00000010ff557210 */ /* 0x000fe40007c7e80c */
[----:B------:R-:W-:-:S02]  /*c590*/  ISETP.GT.U32.AND P1, PT, R21, R22, PT ;  /* 0x000000161500720c */ /* 0x000fc40003f24070 */
[----:B------:R-:W-:Y:S02]  /*c5a0*/  ISETP.GT.U32.AND P2, PT, R85, R16, PT ;  /* 0x000000105500720c */ /* 0x000fe40003f44070 */
[-C--:B------:R-:W-:Y:S02]  /*c5b0*/  IADD3.X R22, PT, PT, R12, R17.reuse, ~R13, P3, P4 ;  /* 0x000000110c167210 */ /* 0x080fe40001fe8c0d */
[----:B------:R-:W-:Y:S02]  /*c5c0*/  ISETP.GT.U32.AND.EX P1, PT, R89, R20, PT, P1 ;  /* 0x000000145900720c */ /* 0x000fe40003f24110 */
[----:B------:R-:W-:Y:S02]  /*c5d0*/  ISETP.GT.U32.AND.EX P2, PT, R22, R17, PT, P2 ;  /* 0x000000111600720c */ /* 0x000fe40003f44120 */
[----:B------:R-:W-:Y:S02]  /*c5e0*/  ISETP.GT.U32.AND P3, PT, R12, RZ, PT ;  /* 0x000000ff0c00720c */ /* 0x000fe40003f64070 */
[----:B------:R-:W-:-:S02]  /*c5f0*/  IADD3 R16, P4, PT, R85, 0x1, RZ ;  /* 0x0000000155107810 */ /* 0x000fc40007f9e0ff */
[----:B------:R-:W-:Y:S02]  /*c600*/  ISETP.GT.U32.AND.EX P3, PT, R13, R12, PT, P3 ;  /* 0x0000000c0d00720c */ /* 0x000fe40003f64130 */
[----:B------:R-:W-:Y:S02]  /*c610*/  IADD3 R12, P5, PT, R21, 0x1, RZ ;  /* 0x00000001150c7810 */ /* 0x000fe40007fbe0ff */
[----:B------:R-:W-:Y:S02]  /*c620*/  IADD3.X R13, PT, PT, R22, -0x1, RZ, P4, !PT ;  /* 0xffffffff160d7810 */ /* 0x000fe400027fe4ff */
[----:B------:R-:W-:Y:S02]  /*c630*/  @P1 SEL R21, R12, R21, !P0 ;  /* 0x000000150c151207 */ /* 0x000fe40004000000 */
[----:B------:R-:W-:Y:S02]  /*c640*/  @P2 SEL R85, R16, R85, !P3 ;  /* 0x0000005510552207 */ /* 0x000fe40005800000 */
[----:B------:R-:W-:-:S02]  /*c650*/  IADD3.X R12, PT, PT, R89, -0x1, RZ, P5, !PT ;  /* 0xffffffff590c7810 */ /* 0x000fc40002ffe4ff */
[----:B------:R-:W-:Y:S02]  /*c660*/  @P2 SEL R22, R13, R22, !P3 ;  /* 0x000000160d162207 */ /* 0x000fe40005800000 */
[C---:B------:R-:W-:Y:S02]  /*c670*/  IADD3 R20, P2, PT, R85.reuse, -0x1, RZ ;  /* 0xffffffff55147810 */ /* 0x040fe40007f5e0ff */
[----:B------:R-:W-:Y:S02]  /*c680*/  @P1 SEL R89, R12, R89, !P0 ;  /* 0x000000590c591207 */ /* 0x000fe40004000000 */
[----:B------:R-:W-:Y:S01]  /*c690*/  ISETP.GT.U32.AND P0, PT, R85, RZ, PT ;  /* 0x000000ff5500720c */ /* 0x000fe20003f04070 */
[----:B------:R-:W-:Y:S01]  /*c6a0*/  IMAD.X R23, RZ, RZ, R22, P2 ;  /* 0x000000ffff177224 */ /* 0x000fe200010e0616 */
[C---:B------:R-:W-:Y:S02]  /*c6b0*/  ISETP.GT.U32.AND P1, PT, R21.reuse, RZ, PT ;  /* 0x000000ff1500720c */ /* 0x040fe40003f24070 */
[----:B------:R-:W-:-:S02]  /*c6c0*/  IADD3 R12, P2, PT, R21, -0x1, RZ ;  /* 0xffffffff150c7810 */ /* 0x000fc40007f5e0ff */
[----:B------:R-:W-:Y:S02]  /*c6d0*/  ISETP.GT.U32.AND.EX P0, PT, R22, -0x1, PT, P0 ;  /* 0xffffffff1600780c */ /* 0x000fe40003f04100 */
[----:B------:R-:W-:Y:S01]  /*c6e0*/  ISETP.GT.U32.AND.EX P1, PT, R89, -0x1, PT, P1 ;  /* 0xffffffff5900780c */ /* 0x000fe20003f24110 */
[----:B------:R-:W-:Y:S01]  /*c6f0*/  IMAD.X R16, RZ, RZ, R89, P2 ;  /* 0x000000ffff107224 */ /* 0x000fe200010e0659 */
[----:B------:R-:W-:Y:S02]  /*c700*/  SEL R23, R23, R22, P0 ;  /* 0x0000001617177207 */ /* 0x000fe40000000000 */
[----:B------:R-:W-:Y:S02]  /*c710*/  SEL R12, R12, R21, P1 ;  /* 0x000000150c0c7207 */ /* 0x000fe40000800000 */
[----:B------:R-:W-:Y:S02]  /*c720*/  SEL R89, R16, R89, P1 ;  /* 0x0000005910597207 */ /* 0x000fe40000800000 */
[----:B------:R-:W-:Y:S01]  /*c730*/  SEL R13, R20, R85, P0 ;  /* 0x00000055140d7207 */ /* 0x000fe20000000000 */
[----:B------:R-:W-:-:S04]  /*c740*/  IMAD.WIDE.U32 R16, R23, R12, RZ ;  /* 0x0000000c17107225 */ /* 0x000fc800078e00ff */
[----:B------:R-:W-:-:S04]  /*c750*/  IMAD.WIDE.U32 R16, P0, R89, R13, R16 ;  /* 0x0000000d59107225 */ /* 0x000fc80007800010 */
[----:B------:R-:W-:-:S04]  /*c760*/  IMAD.WIDE.U32 R12, R13, R12, RZ ;  /* 0x0000000c0d0c7225 */ /* 0x000fc800078e00ff */
[----:B------:R-:W-:Y:S01]  /*c770*/  IMAD.X R21, RZ, RZ, RZ, P0 ;  /* 0x000000ffff157224 */ /* 0x000fe200000e06ff */
[----:B------:R-:W-:Y:S01]  /*c780*/  IADD3 R13, P0, PT, R13, R16, RZ ;  /* 0x000000100d0d7210 */ /* 0x000fe20007f1e0ff */
[----:B------:R-:W-:-:S04]  /*c790*/  IMAD.MOV.U32 R20, RZ, RZ, R17 ;  /* 0x000000ffff147224 */ /* 0x000fc800078e0011 */
[----:B------:R-:W-:-:S03]  /*c7a0*/  IMAD.WIDE.U32.X R16, R89, R23, R20, P0 ;  /* 0x0000001759107225 */ /* 0x000fc600000e0414 */
[----:B------:R-:W-:-:S04]  /*c7b0*/  IADD3 R21, P1, P2, RZ, R12, -R16 ;  /* 0x0000000cff157210 */ /* 0x000fc80007a3e810 */
[C---:B------:R-:W-:Y:S02]  /*c7c0*/  ISETP.GT.U32.AND P0, PT, R21.reuse, R12, PT ;  /* 0x0000000c1500720c */ /* 0x040fe40003f04070 */
[CC--:B------:R-:W-:Y:S02]  /*c7d0*/  IADD3.X R20, PT, PT, R16.reuse, R13.reuse, ~R17, P1, P2 ;  /* 0x0000000d10147210 */ /* 0x0c0fe40000fe4c11 */
[----:B------:R-:W-:Y:S02]  /*c7e0*/  ISETP.GT.U32.AND P1, PT, R16, RZ, PT ;  /* 0x000000ff1000720c */ /* 0x000fe40003f24070 */
[----:B------:R-:W-:Y:S02]  /*c7f0*/  ISETP.GT.U32.AND.EX P0, PT, R20, R13, PT, P0 ;  /* 0x0000000d1400720c */ /* 0x000fe40003f04100 */
[----:B------:R-:W-:Y:S02]  /*c800*/  IADD3 R12, P2, PT, R21, 0x1, RZ ;  /* 0x00000001150c7810 */ /* 0x000fe40007f5e0ff */
[----:B------:R-:W-:-:S02]  /*c810*/  ISETP.GT.U32.AND.EX P1, PT, R17, R16, PT, P1 ;  /* 0x000000101100720c */ /* 0x000fc40003f24110 */
[----:B------:R-:W-:-:S07]  /*c820*/  IADD3.X R13, PT, PT, R20, -0x1, RZ, P2, !PT ;  /* 0xffffffff140d7810 */ /* 0x000fce00017fe4ff */
[----:B------:R-:W-:Y:S02]  /*c830*/  @P0 SEL R21, R12, R21, !P1 ;  /* 0x000000150c150207 */ /* 0x000fe40004800000 */
[----:B------:R-:W-:Y:S02]  /*c840*/  @P0 SEL R20, R13, R20, !P1 ;  /* 0x000000140d140207 */ /* 0x000fe40004800000 */
[C---:B------:R-:W-:Y:S02]  /*c850*/  IADD3 R12, P1, PT, R21.reuse, -0x1, RZ ;  /* 0xffffffff150c7810 */ /* 0x040fe40007f3e0ff */
[----:B------:R-:W-:-:S03]  /*c860*/  ISETP.GT.U32.AND P0, PT, R21, RZ, PT ;  /* 0x000000ff1500720c */ /* 0x000fc60003f04070 */
[----:B------:R-:W-:Y:S01]  /*c870*/  IMAD.X R13, RZ, RZ, R20, P1 ;  /* 0x000000ffff0d7224 */ /* 0x000fe200008e0614 */
[----:B------:R-:W-:-:S04]  /*c880*/  ISETP.GT.U32.AND.EX P0, PT, R20, -0x1, PT, P0 ;  /* 0xffffffff1400780c */ /* 0x000fc80003f04100 */
[----:B------:R-:W-:Y:S02]  /*c890*/  SEL R13, R13, R20, P0 ;  /* 0x000000140d0d7207 */ /* 0x000fe40000000000 */
[----:B------:R-:W-:-:S03]  /*c8a0*/  SEL R12, R12, R21, P0 ;  /* 0x000000150c0c7207 */ /* 0x000fc60000000000 */
[----:B------:R-:W-:-:S04]  /*c8b0*/  IMAD.WIDE.U32 R22, R13, UR12, RZ ;  /* 0x0000000c0d167c25 */ /* 0x000fc8000f8e00ff */
[----:B------:R-:W-:-:S04]  /*c8c0*/  IMAD.WIDE.U32 R16, R12, UR12, RZ ;  /* 0x0000000c0c107c25 */ /* 0x000fc8000f8e00ff */
[----:B------:R-:W-:-:S04]  /*c8d0*/  IMAD.WIDE.U32 R22, P0, R12, UR13, R22 ;  /* 0x0000000d0c167c25 */ /* 0x000fc8000f800016 */
[----:B------:R-:W-:Y:S01]  /*c8e0*/  IMAD.X R21, RZ, RZ, RZ, P0 ;  /* 0x000000ffff157224 */ /* 0x000fe200000e06ff */
[----:B------:R-:W-:Y:S01]  /*c8f0*/  IADD3 R17, P0, PT, R17, R22, RZ ;  /* 0x0000001611117210 */ /* 0x000fe20007f1e0ff */
[----:B------:R-:W-:-:S04]  /*c900*/  IMAD.MOV.U32 R20, RZ, RZ, R23 ;  /* 0x000000ffff147224 */ /* 0x000fc800078e0017 */
[----:B------:R-:W-:-:S03]  /*c910*/  IMAD.WIDE.U32.X R20, R13, UR13, R20, P0 ;  /* 0x0000000d0d147c25 */ /* 0x000fc600080e0414 */
[----:B------:R-:W-:Y:S02]  /*c920*/  IADD3 R85, P0, P3, RZ, R16, -R20 ;  /* 0x00000010ff557210 */ /* 0x000fe40007b1e814 */
[C---:B------:R-:W-:Y:S02]  /*c930*/  ISETP.GT.U32.AND P1, PT, R20.reuse, RZ, PT ;  /* 0x000000ff1400720c */ /* 0x040fe40003f24070 */
[----:B------:R-:W-:Y:S02]  /*c940*/  IADD3.X R88, PT, PT, R20, R17, ~R21, P0, P3 ;  /* 0x0000001114587210 */ /* 0x000fe400007e6c15 */
[----:B------:R-:W-:Y:S01]  /*c950*/  ISETP.GT.U32.AND.EX P1, PT, R21, R20, PT, P1 ;  /* 0x000000141500720c */ /* 0x000fe20003f24110 */
[----:B------:R-:W-:Y:S01]  /*c960*/  IMAD.WIDE.U32 R20, R15, UR14, RZ ;  /* 0x0000000e0f147c25 */ /* 0x000fe2000f8e00ff */
[----:B------:R-:W-:-:S04]  /*c970*/  ISETP.GT.U32.AND P2, PT, R85, R16, PT ;  /* 0x000000105500720c */ /* 0x000fc80003f44070 */
[----:B------:R-:W-:Y:S01]  /*c980*/  ISETP.GT.U32.AND.EX P2, PT, R88, R17, PT, P2 ;  /* 0x000000115800720c */ /* 0x000fe20003f44120 */
[----:B------:R-:W-:-:S04]  /*c990*/  IMAD.WIDE.U32 R20, P0, R14, UR15, R20 ;  /* 0x0000000f0e147c25 */ /* 0x000fc8000f800014 */
[----:B------:R-:W-:-:S04]  /*c9a0*/  IMAD.WIDE.U32 R16, R14, UR14, RZ ;  /* 0x0000000e0e107c25 */ /* 0x000fc8000f8e00ff */
[----:B------:R-:W-:Y:S01]  /*c9b0*/  IMAD.X R23, RZ, RZ, RZ, P0 ;  /* 0x000000ffff177224 */ /* 0x000fe200000e06ff */
[----:B------:R-:W-:Y:S01]  /*c9c0*/  IADD3 R17, P0, PT, R17, R20, RZ ;  /* 0x0000001411117210 */ /* 0x000fe20007f1e0ff */
[----:B------:R-:W-:-:S04]  /*c9d0*/  IMAD.MOV.U32 R22, RZ, RZ, R21 ;  /* 0x000000ffff167224 */ /* 0x000fc800078e0015 */
[----:B------:R-:W-:-:S03]  /*c9e0*/  IMAD.WIDE.U32.X R22, R15, UR15, R22, P0 ;  /* 0x0000000f0f167c25 */ /* 0x000fc600080e0416 */
[----:B------:R-:W-:-:S04]  /*c9f0*/  IADD3 R21, P3, P4, RZ, R16, -R22 ;  /* 0x00000010ff157210 */ /* 0x000fc80007c7e816 */
[----:B------:R-:W-:Y:S02]  /*ca00*/  ISETP.GT.U32.AND P0, PT, R21, R16, PT ;  /* 0x000000101500720c */ /* 0x000fe40003f04070 */
[----:B------:R-:W-:-:S04]  /*ca10*/  IADD3 R16, P5, PT, R85, 0x1, RZ ;  /* 0x0000000155107810 */ /* 0x000fc80007fbe0ff */
[----:B------:R-:W-:Y:S02]  /*ca20*/  IADD3.X R89, PT, PT, R88, -0x1, RZ, P5, !PT ;  /* 0xffffffff58597810 */ /* 0x000fe40002ffe4ff */
[----:B------:R-:W-:Y:S02]  /*ca30*/  @P2 SEL R85, R16, R85, !P1 ;  /* 0x0000005510552207 */ /* 0x000fe40004800000 */
[----:B------:R-:W-:Y:S02]  /*ca40*/  @P2 SEL R88, R89, R88, !P1 ;  /* 0x0000005859582207 */ /* 0x000fe40004800000 */
[C---:B------:R-:W-:Y:S02]  /*ca50*/  ISETP.GT.U32.AND P1, PT, R85.reuse, RZ, PT ;  /* 0x000000ff5500720c */ /* 0x040fe40003f24070 */
[----:B------:R-:W-:Y:S02]  /*ca60*/  IADD3 R16, P2, PT, R85, -0x1, RZ ;  /* 0xffffffff55107810 */ /* 0x000fe40007f5e0ff */
[----:B------:R-:W-:-:S04]  /*ca70*/  ISETP.GT.U32.AND.EX P1, PT, R88, -0x1, PT, P1 ;  /* 0xffffffff5800780c */ /* 0x000fc80003f24110 */
[----:B------:R-:W-:Y:S01]  /*ca80*/  SEL R16, R16, R85, P1 ;  /* 0x0000005510107207 */ /* 0x000fe20000800000 */
[----:B------:R-:W-:-:S03]  /*ca90*/  IMAD.X R85, RZ, RZ, R88, P2 ;  /* 0x000000ffff557224 */ /* 0x000fc600010e0658 */
[C---:B------:R-:W-:Y:S02]  /*caa0*/  IADD3 R89, P2, PT, R16.reuse, -0x1, RZ ;  /* 0xffffffff10597810 */ /* 0x040fe40007f5e0ff */
[----:B------:R-:W-:Y:S02]  /*cab0*/  SEL R88, R85, R88, P1 ;  /* 0x0000005855587207 */ /* 0x000fe40000800000 */
[----:B------:R-:W-:-:S03]  /*cac0*/  ISETP.GT.U32.AND P1, PT, R16, RZ, PT ;  /* 0x000000ff1000720c */ /* 0x000fc60003f24070 */
[----:B------:R-:W-:Y:S01]  /*cad0*/  IMAD.X R85, RZ, RZ, R88, P2 ;  /* 0x000000ffff557224 */ /* 0x000fe200010e0658 */
[----:B------:R-:W-:-:S04]  /*cae0*/  ISETP.GT.U32.AND.EX P1, PT, R88, -0x1, PT, P1 ;  /* 0xffffffff5800780c */ /* 0x000fc80003f24110 */
[----:B------:R-:W-:Y:S02]  /*caf0*/  SEL R85, R85, R88, P1 ;  /* 0x0000005855557207 */ /* 0x000fe40000800000 */
[-C--:B------:R-:W-:Y:S02]  /*cb00*/  IADD3.X R88, PT, PT, R22, R17.reuse, ~R23, P3, P4 ;  /* 0x0000001116587210 */ /* 0x080fe40001fe8c17 */
[----:B------:R-:W-:Y:S02]  /*cb10*/  SEL R89, R89, R16, P1 ;  /* 0x0000001059597207 */ /* 0x000fe40000800000 */
[----:B------:R-:W-:Y:S02]  /*cb20*/  ISETP.GT.U32.AND.EX P0, PT, R88, R17, PT, P0 ;  /* 0x000000115800720c */ /* 0x000fe40003f04100 */
[----:B------:R-:W-:Y:S02]  /*cb30*/  ISETP.GT.U32.AND P1, PT, R22, RZ, PT ;  /* 0x000000ff1600720c */ /* 0x000fe40003f24070 */
[----:B------:R-:W-:-:S02]  /*cb40*/  IADD3 R16, P2, PT, R21, 0x1, RZ ;  /* 0x0000000115107810 */ /* 0x000fc40007f5e0ff */
[----:B------:R-:W-:Y:S02]  /*cb50*/  ISETP.GT.U32.AND.EX P1, PT, R23, R22, PT, P1 ;  /* 0x000000161700720c */ /* 0x000fe40003f24110 */
[----:B------:R-:W-:-:S05]  /*cb60*/  IADD3.X R17, PT, PT, R88, -0x1, RZ, P2, !PT ;  /* 0xffffffff58117810 */ /* 0x000fca00017fe4ff */
[----:B------:R-:W-:Y:S02]  /*cb70*/  @P0 SEL R21, R16, R21, !P1 ;  /* 0x0000001510150207 */ /* 0x000fe40004800000 */
[----:B------:R-:W-:Y:S02]  /*cb80*/  @P0 SEL R88, R17, R88, !P1 ;  /* 0x0000005811580207 */ /* 0x000fe40004800000 */
[C---:B------:R-:W-:Y:S02]  /*cb90*/  ISETP.GT.U32.AND P0, PT, R21.reuse, RZ, PT ;  /* 0x000000ff1500720c */ /* 0x040fe40003f04070 */
[----:B------:R-:W-:Y:S02]  /*cba0*/  IADD3 R16, P2, PT, R21, -0x1, RZ ;  /* 0xffffffff15107810 */ /* 0x000fe40007f5e0ff */
[----:B------:R-:W-:-:S03]  /*cbb0*/  ISETP.GT.U32.AND.EX P0, PT, R88, -0x1, PT, P0 ;  /* 0xffffffff5800780c */ /* 0x000fc60003f04100 */
[----:B------:R-:W-:Y:S01]  /*cbc0*/  IMAD.X R17, RZ, RZ, R88, P2 ;  /* 0x000000ffff117224 */ /* 0x000fe200010e0658 */
[----:B------:R-:W-:Y:S01]  /*cbd0*/  SEL R16, R16, R21, P0 ;  /* 0x0000001510107207 */ /* 0x000fe20000000000 */
[----:B------:R-:W-:-:S03]  /*cbe0*/  IMAD.WIDE.U32 R20, R5, UR16, RZ ;  /* 0x0000001005147c25 */ /* 0x000fc6000f8e00ff */
[----:B------:R-:W-:Y:S02]  /*cbf0*/  IADD3 R89, P3, PT, R16, R89, RZ ;  /* 0x0000005910597210 */ /* 0x000fe40007f7e0ff */
[----:B------:R-:W-:Y:S01]  /*cc00*/  SEL R88, R17, R88, P0 ;  /* 0x0000005811587207 */ /* 0x000fe20000000000 */
[----:B------:R-:W-:Y:S01]  /*cc10*/  IMAD.WIDE.U32 R20, P0, R4, UR17, R20 ;  /* 0x0000001104147c25 */ /* 0x000fe2000f800014 */
[----:B------:R-:W-:-:S03]  /*cc20*/  ISETP.GE.U32.AND P1, PT, R89, R16, PT ;  /* 0x000000105900720c */ /* 0x000fc60003f26070 */
[----:B------:R-:W-:-:S04]  /*cc30*/  IMAD.WIDE.U32 R16, R4, UR16, RZ ;  /* 0x0000001004107c25 */ /* 0x000fc8000f8e00ff */
[----:B------:R-:W-:Y:S01]  /*cc40*/  IMAD.X R23, RZ, RZ, RZ, P0 ;  /* 0x000000ffff177224 */ /* 0x000fe200000e06ff */
[----:B------:R-:W-:Y:S01]  /*cc50*/  IADD3 R17, P0, PT, R17, R20, RZ ;  /* 0x0000001411117210 */ /* 0x000fe20007f1e0ff */
[----:B------:R-:W-:Y:S01]  /*cc60*/  IMAD.X R90, R88, 0x1, R85, P3 ;  /* 0x00000001585a7824 */ /* 0x000fe200018e0655 */
[----:B------:R-:W-:Y:S01]  /*cc70*/  IADD3 R20, P3, PT, R89, -0x1, RZ ;  /* 0xffffffff59147810 */ /* 0x000fe20007f7e0ff */
[----:B------:R-:W-:-:S03]  /*cc80*/  IMAD.MOV.U32 R22, RZ, RZ, R21 ;  /* 0x000000ffff167224 */ /* 0x000fc600078e0015 */
[----:B------:R-:W-:Y:S01]  /*cc90*/  ISETP.GE.U32.AND.EX P1, PT, R90, R88, PT, P1 ;  /* 0x000000585a00720c */ /* 0x000fe20003f26110 */
[----:B------:R-:W-:Y:S01]  /*cca0*/  IMAD.WIDE.U32.X R22, R5, UR17, R22, P0 ;  /* 0x0000001105167c25 */ /* 0x000fe200080e0416 */
[----:B------:R-:W-:-:S03]  /*ccb0*/  ISETP.GT.U32.AND P0, PT, R89, RZ, PT ;  /* 0x000000ff5900720c */ /* 0x000fc60003f04070 */
[----:B------:R-:W-:Y:S01]  /*ccc0*/  IMAD.X R85, RZ, RZ, R90, P3 ;  /* 0x000000ffff557224 */ /* 0x000fe200018e065a */
[-C--:B------:R-:W-:Y:S02]  /*ccd0*/  IADD3 R21, P4, P5, RZ, R16.reuse, -R22 ;  /* 0x00000010ff157210 */ /* 0x080fe40007d9e816 */
[----:B------:R-:W-:Y:S02]  /*cce0*/  ISETP.GT.U32.AND.EX P0, PT, R90, -0x1, PT, P0 ;  /* 0xffffffff5a00780c */ /* 0x000fe40003f04100 */
[----:B------:R-:W-:Y:S02]  /*ccf0*/  ISETP.GT.U32.AND P2, PT, R21, R16, PT ;  /* 0x000000101500720c */ /* 0x000fe40003f44070 */
[----:B------:R-:W-:Y:S02]  /*cd00*/  IADD3.X R88, PT, PT, R22, R17, ~R23, P4, P5 ;  /* 0x0000001116587210 */ /* 0x000fe400027eac17 */
[----:B------:R-:W-:Y:S02]  /*cd10*/  @P1 SEL R20, R20, R89, P0 ;  /* 0x0000005914141207 */ /* 0x000fe40000000000 */
[----:B------:R-:W-:-:S02]  /*cd20*/  @P1 SEL R85, R85, R90, P0 ;  /* 0x0000005a55551207 */ /* 0x000fc40000000000 */
[----:B------:R-:W-:Y:S02]  /*cd30*/  ISETP.GT.U32.AND.EX P0, PT, R88, R17, PT, P2 ;  /* 0x000000115800720c */ /* 0x000fe40003f04120 */
[----:B------:R-:W-:Y:S02]  /*cd40*/  ISETP.GT.U32.AND P1, PT, R22, RZ, PT ;  /* 0x000000ff1600720c */ /* 0x000fe40003f24070 */
[----:B------:R-:W-:Y:S02]  /*cd50*/  IADD3 R16, P2, PT, R21, 0x1, RZ ;  /* 0x0000000115107810 */ /* 0x000fe40007f5e0ff */
        /* <DEDUP_REMOVED lines=8> */
[----:B------:R-:W-:-:S04]  /*cde0*/  SEL R16, R16, R21, P0 ;  /* 0x0000001510107207 */ /* 0x000fc80000000000 */
[----:B------:R-:W-:Y:S01]  /*cdf0*/  IADD3 R89, P3, PT, R16, R20, RZ ;  /* 0x0000001410597210 */ /* 0x000fe20007f7e0ff */
[----:B------:R-:W-:Y:S01]  /*ce00*/  IMAD.WIDE.U32 R20, R7, UR18, RZ ;  /* 0x0000001207147c25 */ /* 0x000fe2000f8e00ff */
[----:B------:R-:W-:Y:S02]  /*ce10*/  SEL R88, R17, R88, P0 ;  /* 0x0000005811587207 */ /* 0x000fe40000000000 */
[----:B------:R-:W-:Y:S01]  /*ce20*/  ISETP.GE.U32.AND P1, PT, R89, R16, PT ;  /* 0x000000105900720c */ /* 0x000fe20003f26070 */
[----:B------:R-:W-:-:S04]  /*ce30*/  IMAD.WIDE.U32 R16, R6, UR18, RZ ;  /* 0x0000001206107c25 */ /* 0x000fc8000f8e00ff */
[----:B------:R-:W-:-:S04]  /*ce40*/  IMAD.WIDE.U32 R20, P0, R6, UR19, R20 ;  /* 0x0000001306147c25 */ /* 0x000fc8000f800014 */
        /* <DEDUP_REMOVED lines=134> */
[----:B------:R-:W-:Y:S02]  /*d6b0*/  IMAD.X R20, R88, 0x1, R85, P3 ;  /* 0x0000000158147824 */ /* 0x000fe400018e0655 */
[----:B------:R-:W-:-:S03]  /*d6c0*/  IMAD.MOV.U32 R22, RZ, RZ, R21 ;  /* 0x000000ffff167224 */ /* 0x000fc600078e0015 */
[C---:B------:R-:W-:Y:S01]  /*d6d0*/  ISETP.GE.U32.AND.EX P1, PT, R20.reuse, R88, PT, P1 ;  /* 0x000000581400720c */ /* 0x040fe20003f26110 */
[----:B------:R-:W-:Y:S01]  /*d6e0*/  IMAD.WIDE.U32.X R22, R19, UR27, R22, P0 ;  /* 0x0000001b13167c25 */ /* 0x000fe200080e0416 */
[C---:B------:R-:W-:Y:S02]  /*d6f0*/  IADD3 R88, P3, PT, R89.reuse, -0x1, RZ ;  /* 0xffffffff59587810 */ /* 0x040fe40007f7e0ff */
[----:B------:R-:W-:Y:S02]  /*d700*/  ISETP.GT.U32.AND P0, PT, R89, RZ, PT ;  /* 0x000000ff5900720c */ /* 0x000fe40003f04070 */
[-C--:B------:R-:W-:Y:S01]  /*d710*/  IADD3 R21, P4, P5, RZ, R16.reuse, -R22 ;  /* 0x00000010ff157210 */ /* 0x080fe20007d9e816 */
[----:B------:R-:W-:Y:S01]  /*d720*/  IMAD.X R85, RZ, RZ, R20, P3 ;  /* 0x000000ffff557224 */ /* 0x000fe200018e0614 */
[----:B------:R-:W-:Y:S02]  /*d730*/  ISETP.GT.U32.AND.EX P0, PT, R20, -0x1, PT, P0 ;  /* 0xffffffff1400780c */ /* 0x000fe40003f04100 */
[----:B------:R-:W-:-:S02]  /*d740*/  ISETP.GT.U32.AND P2, PT, R21, R16, PT ;  /* 0x000000101500720c */ /* 0x000fc40003f44070 */
[----:B------:R-:W-:Y:S02]  /*d750*/  IADD3.X R90, PT, PT, R22, R17, ~R23, P4, P5 ;  /* 0x00000011165a7210 */ /* 0x000fe400027eac17 */
[----:B------:R-:W-:Y:S02]  /*d760*/  @P1 SEL R88, R88, R89, P0 ;  /* 0x0000005958581207 */ /* 0x000fe40000000000 */
[----:B------:R-:W-:Y:S02]  /*d770*/  @P1 SEL R85, R85, R20, P0 ;  /* 0x0000001455551207 */ /* 0x000fe40000000000 */
[----:B------:R-:W-:Y:S02]  /*d780*/  ISETP.GT.U32.AND.EX P0, PT, R90, R17, PT, P2 ;  /* 0x000000115a00720c */ /* 0x000fe40003f04120 */
[----:B------:R-:W-:Y:S02]  /*d790*/  ISETP.GT.U32.AND P1, PT, R22, RZ, PT ;  /* 0x000000ff1600720c */ /* 0x000fe40003f24070 */
[----:B------:R-:W-:-:S02]  /*d7a0*/  IADD3 R16, P2, PT, R21, 0x1, RZ ;  /* 0x0000000115107810 */ /* 0x000fc40007f5e0ff */
[----:B------:R-:W-:Y:S01]  /*d7b0*/  ISETP.GT.U32.AND.EX P1, PT, R23, R22, PT, P1 ;  /* 0x000000161700720c */ /* 0x000fe20003f24110 */
[----:B------:R-:W-:Y:S01]  /*d7c0*/  IMAD.WIDE.U32 R22, R13, UR28, RZ ;  /* 0x0000001c0d167c25 */ /* 0x000fe2000f8e00ff */
        /* <DEDUP_REMOVED lines=8> */
[----:B------:R-:W-:Y:S02]  /*d850*/  IADD3 R88, P3, PT, R21, R88, RZ ;  /* 0x0000005815587210 */ /* 0x000fe40007f7e0ff */
[----:B------:R-:W-:Y:S01]  /*d860*/  SEL R90, R17, R90, P0 ;  /* 0x0000005a115a7207 */ /* 0x000fe20000000000 */
[----:B------:R-:W-:Y:S01]  /*d870*/  IMAD.WIDE.U32 R22, P0, R12, UR29, R22 ;  /* 0x0000001d0c167c25 */ /* 0x000fe2000f800016 */
[----:B------:R-:W-:-:S03]  /*d880*/  ISETP.GE.U32.AND P1, PT, R88, R21, PT ;  /* 0x000000155800720c */ /* 0x000fc60003f26070 */
[----:B------:R-:W-:-:S04]  /*d890*/  IMAD.WIDE.U32 R20, R12, UR28, RZ ;  /* 0x0000001c0c147c25 */ /* 0x000fc8000f8e00ff */
[----:B------:R-:W-:Y:S01]  /*d8a0*/  IMAD.X R89, R90, 0x1, R85, P3 ;  /* 0x000000015a597824 */ /* 0x000fe200018e0655 */
[----:B------:R-:W-:Y:S01]  /*d8b0*/  IADD3 R85, P3, PT, R88, -0x1, RZ ;  /* 0xffffffff58557810 */ /* 0x000fe20007f7e0ff */
[----:B------:R-:W-:Y:S01]  /*d8c0*/  IMAD.X R17, RZ, RZ, RZ, P0 ;  /* 0x000000ffff117224 */ /* 0x000fe200000e06ff */
[----:B------:R-:W-:Y:S01]  /*d8d0*/  IADD3 R21, P0, PT, R21, R22, RZ ;  /* 0x0000001615157210 */ /* 0x000fe20007f1e0ff */
[----:B------:R-:W-:Y:S01]  /*d8e0*/  IMAD.MOV.U32 R16, RZ, RZ, R23 ;  /* 0x000000ffff107224 */ /* 0x000fe200078e0017 */
[----:B------:R-:W-:-:S03]  /*d8f0*/  ISETP.GE.U32.AND.EX P1, PT, R89, R90, PT, P1 ;  /* 0x0000005a5900720c */ /* 0x000fc60003f26110 */
[----:B------:R-:W-:Y:S01]  /*d900*/  IMAD.WIDE.U32.X R16, R13, UR29, R16, P0 ;  /* 0x0000001d0d107c25 */ /* 0x000fe200080e0410 */
[----:B------:R-:W-:-:S04]  /*d910*/  ISETP.GT.U32.AND P0, PT, R88, RZ, PT ;  /* 0x000000ff5800720c */ /* 0x000fc80003f04070 */
[----:B------:R-:W-:Y:S02]  /*d920*/  ISETP.GT.U32.AND.EX P0, PT, R89, -0x1, PT, P0 ;  /* 0xffffffff5900780c */ /* 0x000fe40003f04100 */
[----:B------:R-:W-:-:S03]  /*d930*/  IADD3 R23, P4, P5, RZ, R20, -R16 ;  /* 0x00000014ff177210 */ /* 0x000fc60007d9e810 */
[----:B------:R-:W-:Y:S01]  /*d940*/  @P1 SEL R85, R85, R88, P0 ;  /* 0x0000005855551207 */ /* 0x000fe20000000000 */
[----:B------:R-:W-:Y:S01]  /*d950*/  IMAD.X R88, RZ, RZ, R89, P3 ;  /* 0x000000ffff587224 */ /* 0x000fe200018e0659 */
[----:B------:R-:W-:Y:S02]  /*d960*/  ISETP.GT.U32.AND P2, PT, R23, R20, PT ;  /* 0x000000141700720c */ /* 0x000fe40003f44070 */
[----:B------:R-:W-:Y:S02]  /*d970*/  IADD3.X R20, PT, PT, R16, R21, ~R17, P4, P5 ;  /* 0x0000001510147210 */ /* 0x000fe400027eac11 */
[----:B------:R-:W-:Y:S02]  /*d980*/  @P1 SEL R88, R88, R89, P0 ;  /* 0x0000005958581207 */ /* 0x000fe40000000000 */
[----:B------:R-:W-:Y:S02]  /*d990*/  ISETP.GT.U32.AND.EX P0, PT, R20, R21, PT, P2 ;  /* 0x000000151400720c */ /* 0x000fe40003f04120 */
[----:B------:R-:W-:-:S04]  /*d9a0*/  ISETP.GT.U32.AND P1, PT, R16, RZ, PT ;  /* 0x000000ff1000720c */ /* 0x000fc80003f24070 */
[----:B------:R-:W-:Y:S02]  /*d9b0*/  ISETP.GT.U32.AND.EX P1, PT, R17, R16, PT, P1 ;  /* 0x000000101100720c */ /* 0x000fe40003f24110 */
[----:B------:R-:W-:-:S05]  /*d9c0*/  IADD3 R16, P2, PT, R23, 0x1, RZ ;  /* 0x0000000117107810 */ /* 0x000fca0007f5e0ff */
[----:B------:R-:W-:Y:S02]  /*d9d0*/  @P0 SEL R23, R16, R23, !P1 ;  /* 0x0000001710170207 */ /* 0x000fe40004800000 */
[----:B------:R-:W-:-:S04]  /*d9e0*/  IADD3.X R16, PT, PT, R20, -0x1, RZ, P2, !PT ;  /* 0xffffffff14107810 */ /* 0x000fc800017fe4ff */
[----:B------:R-:W-:Y:S02]  /*d9f0*/  @P0 SEL R20, R16, R20, !P1 ;  /* 0x0000001410140207 */ /* 0x000fe40004800000 */
[C---:B------:R-:W-:Y:S02]  /*da00*/  ISETP.GT.U32.AND P0, PT, R23.reuse, RZ, PT ;  /* 0x000000ff1700720c */ /* 0x040fe40003f04070 */
[----:B------:R-:W-:Y:S02]  /*da10*/  IADD3 R16, P1, PT, R23, -0x1, RZ ;  /* 0xffffffff17107810 */ /* 0x000fe40007f3e0ff */
[----:B------:R-:W-:-:S03]  /*da20*/  ISETP.GT.U32.AND.EX P0, PT, R20, -0x1, PT, P0 ;  /* 0xffffffff1400780c */ /* 0x000fc60003f04100 */
[----:B------:R-:W-:Y:S01]  /*da30*/  IMAD.X R17, RZ, RZ, R20, P1 ;  /* 0x000000ffff117224 */ /* 0x000fe200008e0614 */
[----:B------:R-:W-:Y:S01]  /*da40*/  SEL R16, R16, R23, P0 ;  /* 0x0000001710107207 */ /* 0x000fe20000000000 */
[----:B------:R-:W-:-:S03]  /*da50*/  IMAD.WIDE.U32 R22, R14, UR30, RZ ;  /* 0x0000001e0e167c25 */ /* 0x000fc6000f8e00ff */
[----:B------:R-:W-:Y:S01]  /*da60*/  SEL R17, R17, R20, P0 ;  /* 0x0000001411117207 */ /* 0x000fe20000000000 */
[----:B------:R-:W-:Y:S01]  /*da70*/  IMAD.WIDE.U32 R20, R15, UR30, RZ ;  /* 0x0000001e0f147c25 */ /* 0x000fe2000f8e00ff */
[C---:B------:R-:W-:Y:S02]  /*da80*/  IADD3 R89, P1, PT, R16.reuse, -0x1, RZ ;  /* 0xffffffff10597810 */ /* 0x040fe40007f3e0ff */
[----:B------:R-:W-:-:S03]  /*da90*/  ISETP.GT.U32.AND P0, PT, R16, RZ, PT ;  /* 0x000000ff1000720c */ /* 0x000fc60003f04070 */
[----:B------:R-:W-:Y:S01]  /*daa0*/  IMAD.X R90, RZ, RZ, R17, P1 ;  /* 0x000000ffff5a7224 */ /* 0x000fe200008e0611 */
[----:B------:R-:W-:Y:S01]  /*dab0*/  ISETP.GT.U32.AND.EX P0, PT, R17, -0x1, PT, P0 ;  /* 0xffffffff1100780c */ /* 0x000fe20003f04100 */
[----:B------:R-:W-:-:S03]  /*dac0*/  IMAD.WIDE.U32 R20, P2, R14, UR31, R20 ;  /* 0x0000001f0e147c25 */ /* 0x000fc6000f840014 */
[----:B------:R-:W-:Y:S01]  /*dad0*/  SEL R89, R89, R16, P0 ;  /* 0x0000001059597207 */ /* 0x000fe20000000000 */
[----:B------:R-:W-:Y:S01]  /*dae0*/  IMAD.MOV.U32 R16, RZ, RZ, R21 ;  /* 0x000000ffff107224 */ /* 0x000fe200078e0015 */
[----:B------:R-:W-:Y:S01]  /*daf0*/  SEL R90, R90, R17, P0 ;  /* 0x000000115a5a7207 */ /* 0x000fe20000000000 */
[----:B------:R-:W-:Y:S01]  /*db00*/  IMAD.X R17, RZ, RZ, RZ, P2 ;  /* 0x000000ffff117224 */ /* 0x000fe200010e06ff */
[----:B------:R-:W-:-:S05]  /*db10*/  IADD3 R23, P0, PT, R23, R20, RZ ;  /* 0x0000001417177210 */ /* 0x000fca0007f1e0ff */
[----:B------:R-:W-:-:S03]  /*db20*/  IMAD.WIDE.U32.X R16, R15, UR31, R16, P0 ;  /* 0x0000001f0f107c25 */ /* 0x000fc600080e0410 */
[----:B------:R-:W-:-:S04]  /*db30*/  IADD3 R21, P1, P2, RZ, R22, -R16 ;  /* 0x00000016ff157210 */ /* 0x000fc80007a3e810 */
[----:B------:R-:W-:Y:S02]  /*db40*/  ISETP.GT.U32.AND P0, PT, R21, R22, PT ;  /* 0x000000161500720c */ /* 0x000fe40003f04070 */
[CC--:B------:R-:W-:Y:S02]  /*db50*/  IADD3.X R20, PT, PT, R16.reuse, R23.reuse, ~R17, P1, P2 ;  /* 0x0000001710147210 */ /* 0x0c0fe40000fe4c11 */
[----:B------:R-:W-:Y:S02]  /*db60*/  ISETP.GT.U32.AND P1, PT, R16, RZ, PT ;  /* 0x000000ff1000720c */ /* 0x000fe40003f24070 */
[----:B------:R-:W-:Y:S01]  /*db70*/  ISETP.GT.U32.AND.EX P0, PT, R20, R23, PT, P0 ;  /* 0x000000171400720c */ /* 0x000fe20003f04100 */
[----:B------:R-:W-:Y:S01]  /*db80*/  IMAD.WIDE.U32 R22, R4, UR32, RZ ;  /* 0x0000002004167c25 */ /* 0x000fe2000f8e00ff */
[----:B------:R-:W-:Y:S02]  /*db90*/  ISETP.GT.U32.AND.EX P1, PT, R17, R16, PT, P1 ;  /* 0x000000101100720c */ /* 0x000fe40003f24110 */
[----:B------:R-:W-:-:S04]  /*dba0*/  IADD3 R16, P2, PT, R21, 0x1, RZ ;  /* 0x0000000115107810 */ /* 0x000fc80007f5e0ff */
        /* <DEDUP_REMOVED lines=8> */
[----:B------:R-:W-:Y:S02]  /*dc30*/  SEL R20, R17, R20, P0 ;  /* 0x0000001411147207 */ /* 0x000fe40000000000 */
[----:B------:R-:W-:-:S04]  /*dc40*/  IADD3 R16, P0, PT, R21, R89, RZ ;  /* 0x0000005915107210 */ /* 0x000fc80007f1e0ff */
[----:B------:R-:W-:Y:S01]  /*dc50*/  ISETP.GE.U32.AND P1, PT, R16, R21, PT ;  /* 0x000000151000720c */ /* 0x000fe20003f26070 */
[----:B------:R-:W-:Y:S01]  /*dc60*/  IMAD.X R17, R20, 0x1, R90, P0 ;  /* 0x0000000114117824 */ /* 0x000fe200000e065a */
[C---:B------:R-:W-:Y:S02]  /*dc70*/  IADD3 R89, P2, PT, R16.reuse, -0x1, RZ ;  /* 0xffffffff10597810 */ /* 0x040fe40007f5e0ff */
[----:B------:R-:W-:Y:S02]  /*dc80*/  ISETP.GT.U32.AND P0, PT, R16, RZ, PT ;  /* 0x000000ff1000720c */ /* 0x000fe40003f04070 */
[----:B------:R-:W-:Y:S01]  /*dc90*/  ISETP.GE.U32.AND.EX P1, PT, R17, R20, PT, P1 ;  /* 0x000000141100720c */ /* 0x000fe20003f26110 */
[----:B------:R-:W-:Y:S01]  /*dca0*/  IMAD.WIDE.U32 R20, R5, UR32, RZ ;  /* 0x0000002005147c25 */ /* 0x000fe2000f8e00ff */
[----:B------:R-:W-:-:S03]  /*dcb0*/  ISETP.GT.U32.AND.EX P0, PT, R17, -0x1, PT, P0 ;  /* 0xffffffff1100780c */ /* 0x000fc60003f04100 */
[----:B------:R-:W-:Y:S02]  /*dcc0*/  IMAD.X R90, RZ, RZ, R17, P2 ;  /* 0x000000ffff5a7224 */ /* 0x000fe400010e0611 */
[----:B------:R-:W-:-:S06]  /*dcd0*/  IMAD.WIDE.U32 R20, P3, R4, UR33, R20 ;  /* 0x0000002104147c25 */ /* 0x000fcc000f860014 */
[----:B------:R-:W-:Y:S01]  /*dce0*/  @P1 SEL R89, R89, R16, P0 ;  /* 0x0000001059591207 */ /* 0x000fe20000000000 */
[----:B------:R-:W-:Y:S01]  /*dcf0*/  IMAD.MOV.U32 R16, RZ, RZ, R21 ;  /* 0x000000ffff107224 */ /* 0x000fe200078e0015 */
[----:B------:R-:W-:Y:S01]  /*dd00*/  @P1 SEL R90, R90, R17, P0 ;  /* 0x000000115a5a1207 */ /* 0x000fe20000000000 */
        /* <DEDUP_REMOVED lines=122> */
[C---:B------:R-:W-:Y:S02]  /*e4b0*/  ISETP.GT.U32.AND P0, PT, R16.reuse, RZ, PT ;  /* 0x000000ff1000720c */ /* 0x040fe40003f04070 */
[----:B------:R-:W-:Y:S02]  /*e4c0*/  IADD3 R89, P2, PT, R16, -0x1, RZ ;  /* 0xffffffff10597810 */ /* 0x000fe40007f5e0ff */
[C---:B------:R-:W-:Y:S02]  /*e4d0*/  ISETP.GE.U32.AND.EX P1, PT, R21.reuse, R20, PT, P1 ;  /* 0x000000141500720c */ /* 0x040fe40003f26110 */
[----:B------:R-:W-:Y:S01]  /*e4e0*/  ISETP.GT.U32.AND.EX P0, PT, R21, -0x1, PT, P0 ;  /* 0xffffffff1500780c */ /* 0x000fe20003f04100 */
[----:B------:R-:W-:-:S10]  /*e4f0*/  IMAD.X R90, RZ, RZ, R21, P2 ;  /* 0x000000ffff5a7224 */ /* 0x000fd400010e0615 */
[----:B------:R-:W-:Y:S01]  /*e500*/  @P1 SEL R89, R89, R16, P0 ;  /* 0x0000001059591207 */ /* 0x000fe20000000000 */
[----:B------:R-:W-:Y:S01]  /*e510*/  IMAD.WIDE.U32 R16, R87, UR40, RZ ;  /* 0x0000002857107c25 */ /* 0x000fe2000f8e00ff */
[----:B------:R-:W-:-:S03]  /*e520*/  @P1 SEL R90, R90, R21, P0 ;  /* 0x000000155a5a1207 */ /* 0x000fc60000000000 */
[----:B------:R-:W-:-:S04]  /*e530*/  IMAD.WIDE.U32 R16, P3, R86, UR41, R16 ;  /* 0x0000002956107c25 */ /* 0x000fc8000f860010 */
[----:B------:R-:W-:Y:S01]  /*e540*/  IMAD.X R21, RZ, RZ, RZ, P3 ;  /* 0x000000ffff157224 */ /* 0x000fe200018e06ff */
[----:B------:R-:W-:Y:S01]  /*e550*/  IADD3 R23, P0, PT, R23, R16, RZ ;  /* 0x0000001017177210 */ /* 0x000fe20007f1e0ff */
[----:B------:R-:W-:-:S04]  /*e560*/  IMAD.MOV.U32 R20, RZ, RZ, R17 ;  /* 0x000000ffff147224 */ /* 0x000fc800078e0011 */
        /* <DEDUP_REMOVED lines=38> */
[----:B------:R-:W-:Y:S02]  /*e7d0*/  ISETP.GT.U32.AND.EX P0, PT, R16, R23, PT, P0 ;  /* 0x000000171000720c */ /* 0x000fe40003f04100 */
[----:B------:R-:W-:Y:S02]  /*e7e0*/  ISETP.GT.U32.AND.EX P1, PT, R21, R20, PT, P1 ;  /* 0x000000141500720c */ /* 0x000fe40003f24110 */
[----:B------:R-:W-:-:S04]  /*e7f0*/  IADD3 R20, P2, PT, R17, 0x1, RZ ;  /* 0x0000000111147810 */ /* 0x000fc80007f5e0ff */
[----:B------:R-:W-:-:S05]  /*e800*/  IADD3.X R21, PT, PT, R16, -0x1, RZ, P2, !PT ;  /* 0xffffffff10157810 */ /* 0x000fca00017fe4ff */
[----:B------:R-:W-:Y:S02]  /*e810*/  @P0 SEL R17, R20, R17, !P1 ;  /* 0x0000001114110207 */ /* 0x000fe40004800000 */
[----:B------:R-:W-:Y:S01]  /*e820*/  @P0 SEL R16, R21, R16, !P1 ;  /* 0x0000001015100207 */ /* 0x000fe20004800000 */
[----:B------:R-:W-:Y:S01]  /*e830*/  IMAD.MOV.U32 R21, RZ, RZ, R88 ;  /* 0x000000ffff157224 */ /* 0x000fe200078e0058 */
[C---:B------:R-:W-:Y:S02]  /*e840*/  ISETP.GT.U32.AND P0, PT, R17.reuse, RZ, PT ;  /* 0x000000ff1100720c */ /* 0x040fe40003f04070 */
[----:B------:R-:W-:Y:S02]  /*e850*/  IADD3 R20, P1, PT, R17, -0x1, RZ ;  /* 0xffffffff11147810 */ /* 0x000fe40007f3e0ff */
[----:B------:R-:W-:-:S04]  /*e860*/  ISETP.GT.U32.AND.EX P0, PT, R16, -0x1, PT, P0 ;  /* 0xffffffff1000780c */ /* 0x000fc80003f04100 */
[----:B------:R-:W-:Y:S01]  /*e870*/  SEL R20, R20, R17, P0 ;  /* 0x0000001114147207 */ /* 0x000fe20000000000 */
[----:B------:R-:W-:-:S05]  /*e880*/  IMAD.X R17, RZ, RZ, R16, P1 ;  /* 0x000000ffff117224 */ /* 0x000fca00008e0610 */
[----:B------:R-:W-:Y:S02]  /*e890*/  SEL R17, R17, R16, P0 ;  /* 0x0000001011117207 */ /* 0x000fe40000000000 */
[----:B------:R-:W-:-:S04]  /*e8a0*/  IADD3 R89, P0, PT, R20, R89, RZ ;  /* 0x0000005914597210 */ /* 0x000fc80007f1e0ff */
[----:B------:R-:W-:Y:S01]  /*e8b0*/  ISETP.GE.U32.AND P1, PT, R89, R20, PT ;  /* 0x000000145900720c */ /* 0x000fe20003f26070 */
[----:B------:R-:W-:Y:S01]  /*e8c0*/  IMAD.X R90, R17, 0x1, R90, P0 ;  /* 0x00000001115a7824 */ /* 0x000fe200000e065a */
[C---:B------:R-:W-:Y:S01]  /*e8d0*/  IADD3 R22, P2, PT, R89.reuse, -0x1, RZ ;  /* 0xffffffff59167810 */ /* 0x040fe20007f5e0ff */
[----:B------:R-:W-:Y:S01]  /*e8e0*/  IMAD.MOV.U32 R20, RZ, RZ, R85 ;  /* 0x000000ffff147224 */ /* 0x000fe200078e0055 */
[----:B------:R-:W-:Y:S02]  /*e8f0*/  ISETP.GT.U32.AND P0, PT, R89, RZ, PT ;  /* 0x000000ff5900720c */ /* 0x000fe40003f04070 */
[C---:B------:R-:W-:Y:S01]  /*e900*/  ISETP.GE.U32.AND.EX P1, PT, R90.reuse, R17, PT, P1 ;  /* 0x000000115a00720c */ /* 0x040fe20003f26110 */
[----:B------:R-:W-:Y:S01]  /*e910*/  IMAD.X R23, RZ, RZ, R90, P2 ;  /* 0x000000ffff177224 */ /* 0x000fe200010e065a */
[----:B------:R-:W-:Y:S01]  /*e920*/  ISETP.GT.U32.AND.EX P0, PT, R90, -0x1, PT, P0 ;  /* 0xffffffff5a00780c */ /* 0x000fe20003f04100 */
[----:B------:R-:W-:-:S10]  /*e930*/  IMAD.WIDE.U32 R16, R12, UR44, RZ ;  /* 0x0000002c0c107c25 */ /* 0x000fd4000f8e00ff */
[----:B------:R-:W-:Y:S01]  /*e940*/  @P1 SEL R23, R23, R90, P0 ;  /* 0x0000005a17171207 */ /* 0x000fe20000000000 */
[----:B------:R-:W-:Y:S01]  /*e950*/  IMAD.WIDE.U32 R90, R13, UR44, RZ ;  /* 0x0000002c0d5a7c25 */ /* 0x000fe2000f8e00ff */
[----:B------:R-:W-:-:S03]  /*e960*/  @P1 SEL R22, R22, R89, P0 ;  /* 0x0000005916161207 */ /* 0x000fc60000000000 */
[----:B------:R-:W-:Y:S02]  /*e970*/  IMAD.WIDE.U32 R90, P0, R12, UR45, R90 ;  /* 0x0000002d0c5a7c25 */ /* 0x000fe4000f80005a */
[----:B------:R0:W-:Y:S02]  /*e980*/  STL.128 [R1], R20 ;  /* 0x0000001401007387 */ /* 0x0001e40000100c00 */
[----:B------:R-:W-:Y:S01]  /*e990*/  IMAD.X R89, RZ, RZ, RZ, P0 ;  /* 0x000000ffff597224 */ /* 0x000fe200000e06ff */
[----:B------:R-:W-:Y:S01]  /*e9a0*/  IADD3 R17, P0, PT, R17, R90, RZ ;  /* 0x0000005a11117210 */ /* 0x000fe20007f1e0ff */
[----:B------:R-:W-:-:S04]  /*e9b0*/  IMAD.MOV.U32 R88, RZ, RZ, R91 ;  /* 0x000000ffff587224 */ /* 0x000fc800078e005b */
[----:B------:R-:W-:-:S03]  /*e9c0*/  IMAD.WIDE.U32.X R88, R13, UR45, R88, P0 ;  /* 0x0000002d0d587c25 */ /* 0x000fc600080e0458 */
[C---:B------:R-:W-:Y:S02]  /*e9d0*/  ISETP.GT.U32.AND P1, PT, R88.reuse, RZ, PT ;  /* 0x000000ff5800720c */ /* 0x040fe40003f24070 */
[----:B------:R-:W-:Y:S01]  /*e9e0*/  IADD3 R85, P0, P3, RZ, R16, -R88 ;  /* 0x00000010ff557210 */ /* 0x000fe20007b1e858 */
[----:B0-----:R-:W-:Y:S01]  /*e9f0*/  IMAD.WIDE.U32 R20, R15, UR46, RZ ;  /* 0x0000002e0f147c25 */ /* 0x001fe2000f8e00ff */
[----:B------:R-:W-:Y:S02]  /*ea00*/  ISETP.GT.U32.AND.EX P1, PT, R89, R88, PT, P1 ;  /* 0x000000585900720c */ /* 0x000fe40003f24110 */
[----:B------:R-:W-:Y:S02]  /*ea10*/  ISETP.GT.U32.AND P2, PT, R85, R16, PT ;  /* 0x000000105500720c */ /* 0x000fe40003f44070 */
[----:B------:R-:W-:-:S04]  /*ea20*/  IADD3.X R88, PT, PT, R88, R17, ~R89, P0, P3 ;  /* 0x0000001158587210 */ /* 0x000fc800007e6c59 */
[----:B------:R-:W-:Y:S01]  /*ea30*/  ISETP.GT.U32.AND.EX P2, PT, R88, R17, PT, P2 ;  /* 0x000000115800720c */ /* 0x000fe20003f44120 */
[----:B------:R-:W-:-:S04]  /*ea40*/  IMAD.WIDE.U32 R16, P0, R14, UR47, R20 ;  /* 0x0000002f0e107c25 */ /* 0x000fc8000f800014 */
[----:B------:R-:W-:-:S04]  /*ea50*/  IMAD.WIDE.U32 R20, R14, UR46, RZ ;  /* 0x0000002e0e147c25 */ /* 0x000fc8000f8e00ff */
[----:B------:R-:W-:Y:S01]  /*ea60*/  IMAD.X R23, RZ, RZ, RZ, P0 ;  /* 0x000000ffff177224 */ /* 0x000fe200000e06ff */
[----:B------:R-:W-:Y:S01]  /*ea70*/  IADD3 R21, P0, PT, R21, R16, RZ ;  /* 0x0000001015157210 */ /* 0x000fe20007f1e0ff */
[----:B------:R-:W-:Y:S01]  /*ea80*/  IMAD.MOV.U32 R22, RZ, RZ, R17 ;  /* 0x000000ffff167224 */ /* 0x000fe200078e0011 */
[----:B------:R-:W-:-:S03]  /*ea90*/  IADD3 R16, P5, PT, R85, 0x1, RZ ;  /* 0x0000000155107810 */ /* 0x000fc60007fbe0ff */
[----:B------:R-:W-:Y:S01]  /*eaa0*/  IMAD.WIDE.U32.X R22, R15, UR47, R22, P0 ;  /* 0x0000002f0f167c25 */ /* 0x000fe200080e0416 */
[----:B------:R-:W-:Y:S02]  /*eab0*/  IADD3.X R89, PT, PT, R88, -0x1, RZ, P5, !PT ;  /* 0xffffffff58597810 */ /* 0x000fe40002ffe4ff */
[----:B------:R-:W-:Y:S02]  /*eac0*/  @P2 SEL R85, R16, R85, !P1 ;  /* 0x0000005510552207 */ /* 0x000fe40004800000 */
[----:B------:R-:W-:Y:S02]  /*ead0*/  @P2 SEL R88, R89, R88, !P1 ;  /* 0x0000005859582207 */ /* 0x000fe40004800000 */
[C---:B------:R-:W-:Y:S02]  /*eae0*/  ISETP.GT.U32.AND P1, PT, R85.reuse, RZ, PT ;  /* 0x000000ff5500720c */ /* 0x040fe40003f24070 */
[----:B------:R-:W-:Y:S02]  /*eaf0*/  IADD3 R16, P2, PT, R85, -0x1, RZ ;  /* 0xffffffff55107810 */ /* 0x000fe40007f5e0ff */
[----:B------:R-:W-:-:S02]  /*eb00*/  ISETP.GT.U32.AND.EX P1, PT, R88, -0x1, PT, P1 ;  /* 0xffffffff5800780c */ /* 0x000fc40003f24110 */
[-C--:B------:R-:W-:Y:S02]  /*eb10*/  IADD3 R17, P3, P4, RZ, R20.reuse, -R22 ;  /* 0x00000014ff117210 */ /* 0x080fe40007c7e816 */
[----:B------:R-:W-:Y:S01]  /*eb20*/  SEL R16, R16, R85, P1 ;  /* 0x0000005510107207 */ /* 0x000fe20000800000 */
[----:B------:R-:W-:Y:S01]  /*eb30*/  IMAD.X R85, RZ, RZ, R88, P2 ;  /* 0x000000ffff557224 */ /* 0x000fe200010e0658 */
[----:B------:R-:W-:Y:S02]  /*eb40*/  ISETP.GT.U32.AND P0, PT, R17, R20, PT ;  /* 0x000000141100720c */ /* 0x000fe40003f04070 */
        /* <DEDUP_REMOVED lines=14> */
[----:B------:R-:W-:Y:S01]  /*ec30*/  @P0 SEL R88, R21, R88, !P1 ;  /* 0x0000005815580207 */ /* 0x000fe20004800000 */
[----:B------:R-:W-:Y:S01]  /*ec40*/  IMAD.WIDE.U32 R20, R5, UR48, RZ ;  /* 0x0000003005147c25 */ /* 0x000fe2000f8e00ff */
[C---:B------:R-:W-:Y:S02]  /*ec50*/  ISETP.GT.U32.AND P0, PT, R17.reuse, RZ, PT ;  /* 0x000000ff1100720c */ /* 0x040fe40003f04070 */
[----:B------:R-:W-:Y:S02]  /*ec60*/  IADD3 R16, P2, PT, R17, -0x1, RZ ;  /* 0xffffffff11107810 */ /* 0x000fe40007f5e0ff */
[----:B------:R-:W-:-:S04]  /*ec70*/  ISETP.GT.U32.AND.EX P0, PT, R88, -0x1, PT, P0 ;  /* 0xffffffff5800780c */ /* 0x000fc80003f04100 */
[----:B------:R-:W-:Y:S01]  /*ec80*/  SEL R16, R16, R17, P0 ;  /* 0x0000001110107207 */ /* 0x000fe20000000000 */
[----:B------:R-:W-:-:S03]  /*ec90*/  IMAD.X R17, RZ, RZ, R88, P2 ;  /* 0x000000ffff117224 */ /* 0x000fc600010e0658 */
        /* <DEDUP_REMOVED lines=473> */
[----:B------:R0:W-:Y:S02]  /*10a30*/  STL.128 [R1+0x10], R20 ;  /* 0x0000101401007387 */ /* 0x0001e40000100c00 */
        /* <DEDUP_REMOVED lines=43> */
[----:B------:R-:W-:Y:S01]  /*10cf0*/  IMAD.WIDE.U32 R20, R5, R28, RZ ;  /* 0x0000001c05147225 */ /* 0x000fe200078e00ff */
[C---:B------:R-:W-:Y:S02]  /*10d00*/  ISETP.GT.U32.AND P0, PT, R17.reuse, RZ, PT ;  /* 0x000000ff1100720c */ /* 0x040fe40003f04070 */
[----:B------:R-:W-:Y:S02]  /*10d10*/  IADD3 R16, P2, PT, R17, -0x1, RZ ;  /* 0xffffffff11107810 */ /* 0x000fe40007f5e0ff */
[----:B------:R-:W-:-:S04]  /*10d20*/  ISETP.GT.U32.AND.EX P0, PT, R88, -0x1, PT, P0 ;  /* 0xffffffff5800780c */ /* 0x000fc80003f04100 */
[----:B------:R-:W-:Y:S01]  /*10d30*/  SEL R16, R16, R17, P0 ;  /* 0x0000001110107207 */ /* 0x000fe20000000000 */
[----:B------:R-:W-:-:S03]  /*10d40*/  IMAD.X R17, RZ, RZ, R88, P2 ;  /* 0x000000ffff117224 */ /* 0x000fc600010e0658 */
[----:B------:R-:W-:Y:S02]  /*10d50*/  IADD3 R89, P3, PT, R16, R89, RZ ;  /* 0x0000005910597210 */ /* 0x000fe40007f7e0ff */
[----:B------:R-:W-:Y:S01]  /*10d60*/  SEL R88, R17, R88, P0 ;  /* 0x0000005811587207 */ /* 0x000fe20000000000 */
[----:B------:R-:W-:Y:S01]  /*10d70*/  IMAD.WIDE.U32 R20, P0, R4, R29, R20 ;  /* 0x0000001d04147225 */ /* 0x000fe20007800014 */
[----:B------:R-:W-:-:S03]  /*10d80*/  ISETP.GE.U32.AND P1, PT, R89, R16, PT ;  /* 0x000000105900720c */ /* 0x000fc60003f26070 */
[----:B------:R-:W-:-:S04]  /*10d90*/  IMAD.WIDE.U32 R16, R4, R28, RZ ;  /* 0x0000001c04107225 */ /* 0x000fc800078e00ff */
[----:B------:R-:W-:Y:S01]  /*10da0*/  IMAD.X R23, RZ, RZ, RZ, P0 ;  /* 0x000000ffff177224 */ /* 0x000fe200000e06ff */
[----:B------:R-:W-:Y:S01]  /*10db0*/  IADD3 R17, P0, PT, R17, R20, RZ ;  /* 0x0000001411117210 */ /* 0x000fe20007f1e0ff */
[----:B------:R-:W-:Y:S01]  /*10dc0*/  IMAD.X R90, R88, 0x1, R85, P3 ;  /* 0x00000001585a7824 */ /* 0x000fe200018e0655 */
[----:B------:R-:W-:Y:S01]  /*10dd0*/  IADD3 R20, P3, PT, R89, -0x1, RZ ;  /* 0xffffffff59147810 */ /* 0x000fe20007f7e0ff */
[----:B------:R-:W-:-:S03]  /*10de0*/  IMAD.MOV.U32 R22, RZ, RZ, R21 ;  /* 0x000000ffff167224 */ /* 0x000fc600078e0015 */
[----:B------:R-:W-:Y:S01]  /*10df0*/  ISETP.GE.U32.AND.EX P1, PT, R90, R88, PT, P1 ;  /* 0x000000585a00720c */ /* 0x000fe20003f26110 */
[----:B------:R-:W-:Y:S01]  /*10e00*/  IMAD.WIDE.U32.X R22, R5, R29, R22, P0 ;  /* 0x0000001d05167225 */ /* 0x000fe200000e0416 */
        /* <DEDUP_REMOVED lines=21> */
[----:B------:R-:W-:Y:S01]  /*10f60*/  IMAD.WIDE.U32 R20, R7, R30, RZ ;  /* 0x0000001e07147225 */ /* 0x000fe200078e00ff */
[----:B------:R-:W-:Y:S02]  /*10f70*/  SEL R88, R17, R88, P0 ;  /* 0x0000005811587207 */ /* 0x000fe40000000000 */
[----:B------:R-:W-:Y:S01]  /*10f80*/  ISETP.GE.U32.AND P1, PT, R89, R16, PT ;  /* 0x000000105900720c */ /* 0x000fe20003f26070 */
[----:B------:R-:W-:-:S04]  /*10f90*/  IMAD.WIDE.U32 R16, R6, R30, RZ ;  /* 0x0000001e06107225 */ /* 0x000fc800078e00ff */
[----:B------:R-:W-:-:S04]  /*10fa0*/  IMAD.WIDE.U32 R20, P0, R6, R31, R20 ;  /* 0x0000001f06147225 */ /* 0x000fc80007800014 */
        /* <DEDUP_REMOVED lines=134> */
[----:B------:R-:W-:Y:S02]  /*11810*/  IMAD.X R20, R88, 0x1, R85, P3 ;  /* 0x0000000158147824 */ /* 0x000fe400018e0655 */
[----:B------:R-:W-:-:S03]  /*11820*/  IMAD.MOV.U32 R22, RZ, RZ, R21 ;  /* 0x000000ffff167224 */ /* 0x000fc600078e0015 */
[C---:B------:R-:W-:Y:S01]  /*11830*/  ISETP.GE.U32.AND.EX P1, PT, R20.reuse, R88, PT, P1 ;  /* 0x000000581400720c */ /* 0x040fe20003f26110 */
[----:B------:R-:W-:Y:S01]  /*11840*/  IMAD.WIDE.U32.X R22, R19, R55, R22, P0 ;  /* 0x0000003713167225 */ /* 0x000fe200000e0416 */
        /* <DEDUP_REMOVED lines=13> */
[----:B------:R-:W-:Y:S01]  /*11920*/  IMAD.WIDE.U32 R22, R13, R36, RZ ;  /* 0x000000240d167225 */ /* 0x000fe200078e00ff */
        /* <DEDUP_REMOVED lines=10> */
[----:B------:R-:W-:Y:S01]  /*119d0*/  IMAD.WIDE.U32 R22, P0, R12, R37, R22 ;  /* 0x000000250c167225 */ /* 0x000fe20007800016 */
[----:B------:R-:W-:-:S03]  /*119e0*/  ISETP.GE.U32.AND P1, PT, R88, R21, PT ;  /* 0x000000155800720c */ /* 0x000fc60003f26070 */
[----:B------:R-:W-:-:S04]  /*119f0*/  IMAD.WIDE.U32 R20, R12, R36, RZ ;  /* 0x000000240c147225 */ /* 0x000fc800078e00ff */
[----:B------:R-:W-:Y:S01]  /*11a00*/  IMAD.X R89, R90, 0x1, R85, P3 ;  /* 0x000000015a597824 */ /* 0x000fe200018e0655 */
[----:B------:R-:W-:Y:S01]  /*11a10*/  IADD3 R85, P3, PT, R88, -0x1, RZ ;  /* 0xffffffff58557810 */ /* 0x000fe20007f7e0ff */
[----:B------:R-:W-:Y:S01]  /*11a20*/  IMAD.X R17, RZ, RZ, RZ, P0 ;  /* 0x000000ffff117224 */ /* 0x000fe200000e06ff */
[----:B------:R-:W-:Y:S01]  /*11a30*/  IADD3 R21, P0, PT, R21, R22, RZ ;  /* 0x0000001615157210 */ /* 0x000fe20007f1e0ff */
[----:B------:R-:W-:Y:S01]  /*11a40*/  IMAD.MOV.U32 R16, RZ, RZ, R23 ;  /* 0x000000ffff107224 */ /* 0x000fe200078e0017 */
[----:B------:R-:W-:-:S03]  /*11a50*/  ISETP.GE.U32.AND.EX P1, PT, R89, R90, PT, P1 ;  /* 0x0000005a5900720c */ /* 0x000fc60003f26110 */
[----:B------:R-:W-:Y:S01]  /*11a60*/  IMAD.WIDE.U32.X R16, R13, R37, R16, P0 ;  /* 0x000000250d107225 */ /* 0x000fe200000e0410 */
        /* <DEDUP_REMOVED lines=20> */
[----:B------:R-:W-:-:S03]  /*11bb0*/  IMAD.WIDE.U32 R22, R14, R40, RZ ;  /* 0x000000280e167225 */ /* 0x000fc600078e00ff */
[----:B------:R-:W-:Y:S01]  /*11bc0*/  SEL R17, R17, R20, P0 ;  /* 0x0000001411117207 */ /* 0x000fe20000000000 */
[----:B------:R-:W-:Y:S01]  /*11bd0*/  IMAD.WIDE.U32 R20, R15, R40, RZ ;  /* 0x000000280f147225 */ /* 0x000fe200078e00ff */
[C---:B------:R-:W-:Y:S02]  /*11be0*/  IADD3 R89, P1, PT, R16.reuse, -0x1, RZ ;  /* 0xffffffff10597810 */ /* 0x040fe40007f3e0ff */
[----:B------:R-:W-:-:S03]  /*11bf0*/  ISETP.GT.U32.AND P0, PT, R16, RZ, PT ;  /* 0x000000ff1000720c */ /* 0x000fc60003f04070 */
[----:B------:R-:W-:Y:S01]  /*11c00*/  IMAD.X R90, RZ, RZ, R17, P1 ;  /* 0x000000ffff5a7224 */ /* 0x000fe200008e0611 */
[----:B------:R-:W-:Y:S01]  /*11c10*/  ISETP.GT.U32.AND.EX P0, PT, R17, -0x1, PT, P0 ;  /* 0xffffffff1100780c */ /* 0x000fe20003f04100 */
[----:B------:R-:W-:-:S03]  /*11c20*/  IMAD.WIDE.U32 R20, P2, R14, R41, R20 ;  /* 0x000000290e147225 */ /* 0x000fc60007840014 */
[----:B------:R-:W-:Y:S01]  /*11c30*/  SEL R89, R89, R16, P0 ;  /* 0x0000001059597207 */ /* 0x000fe20000000000 */
[----:B------:R-:W-:Y:S01]  /*11c40*/  IMAD.MOV.U32 R16, RZ, RZ, R21 ;  /* 0x000000ffff107224 */ /* 0x000fe200078e0015 */
[----:B------:R-:W-:Y:S01]  /*11c50*/  SEL R90, R90, R17, P0 ;  /* 0x000000115a5a7207 */ /* 0x000fe20000000000 */
[----:B------:R-:W-:Y:S01]  /*11c60*/  IMAD.X R17, RZ, RZ, RZ, P2 ;  /* 0x000000ffff117224 */ /* 0x000fe200010e06ff */
[----:B------:R-:W-:-:S05]  /*11c70*/  IADD3 R23, P0, PT, R23, R20, RZ ;  /* 0x0000001417177210 */ /* 0x000fca0007f1e0ff */
[----:B------:R-:W-:-:S03]  /*11c80*/  IMAD.WIDE.U32.X R16, R15, R41, R16, P0 ;  /* 0x000000290f107225 */ /* 0x000fc600000e0410 */
[----:B------:R-:W-:-:S04]  /*11c90*/  IADD3 R21, P1, P2, RZ, R22, -R16 ;  /* 0x00000016ff157210 */ /* 0x000fc80007a3e810 */
[----:B------:R-:W-:Y:S02]  /*11ca0*/  ISETP.GT.U32.AND P0, PT, R21, R22, PT ;  /* 0x000000161500720c */ /* 0x000fe40003f04070 */
[CC--:B------:R-:W-:Y:S02]  /*11cb0*/  IADD3.X R20, PT, PT, R16.reuse, R23.reuse, ~R17, P1, P2 ;  /* 0x0000001710147210 */ /* 0x0c0fe40000fe4c11 */
[----:B------:R-:W-:Y:S02]  /*11cc0*/  ISETP.GT.U32.AND P1, PT, R16, RZ, PT ;  /* 0x000000ff1000720c */ /* 0x000fe40003f24070 */
[----:B------:R-:W-:Y:S01]  /*11cd0*/  ISETP.GT.U32.AND.EX P0, PT, R20, R23, PT, P0 ;  /* 0x000000171400720c */ /* 0x000fe20003f04100 */
[----:B------:R-:W-:Y:S01]  /*11ce0*/  IMAD.WIDE.U32 R22, R4, R42, RZ ;  /* 0x0000002a04167225 */ /* 0x000fe200078e00ff */
        /* <DEDUP_REMOVED lines=17> */
[----:B------:R-:W-:Y:S01]  /*11e00*/  IMAD.WIDE.U32 R20, R5, R42, RZ ;  /* 0x0000002a05147225 */ /* 0x000fe200078e00ff */
[----:B------:R-:W-:-:S03]  /*11e10*/  ISETP.GT.U32.AND.EX P0, PT, R17, -0x1, PT, P0 ;  /* 0xffffffff1100780c */ /* 0x000fc60003f04100 */
[----:B------:R-:W-:Y:S02]  /*11e20*/  IMAD.X R90, RZ, RZ, R17, P2 ;  /* 0x000000ffff5a7224 */ /* 0x000fe400010e0611 */
[----:B------:R-:W-:-:S06]  /*11e30*/  IMAD.WIDE.U32 R20, P3, R4, R43, R20 ;  /* 0x0000002b04147225 */ /* 0x000fcc0007860014 */
[----:B------:R-:W-:Y:S01]  /*11e40*/  @P1 SEL R89, R89, R16, P0 ;  /* 0x0000001059591207 */ /* 0x000fe20000000000 */
[----:B------:R-:W-:Y:S01]  /*11e50*/  IMAD.MOV.U32 R16, RZ, RZ, R21 ;  /* 0x000000ffff107224 */ /* 0x000fe200078e0015 */
[----:B------:R-:W-:Y:S01]  /*11e60*/  @P1 SEL R90, R90, R17, P0 ;  /* 0x000000115a5a1207 */ /* 0x000fe20000000000 */
        /* <DEDUP_REMOVED lines=128> */
[----:B------:R-:W-:Y:S01]  /*12670*/  IMAD.WIDE.U32 R16, R87, R50, RZ ;  /* 0x0000003257107225 */ /* 0x000fe200078e00ff */
[----:B------:R-:W-:-:S03]  /*12680*/  @P1 SEL R90, R90, R21, P0 ;  /* 0x000000155a5a1207 */ /* 0x000fc60000000000 */
        /* <DEDUP_REMOVED lines=64> */
[----:B------:R-:W-:-:S10]  /*12a90*/  IMAD.WIDE.U32 R16, R12, R52, RZ ;  /* 0x000000340c107225 */ /* 0x000fd400078e00ff */
[----:B------:R-:W-:Y:S01]  /*12aa0*/  @P1 SEL R23, R23, R90, P0 ;  /* 0x0000005a17171207 */ /* 0x000fe20000000000 */
[----:B------:R-:W-:Y:S01]  /*12ab0*/  IMAD.WIDE.U32 R90, R13, R52, RZ ;  /* 0x000000340d5a7225 */ /* 0x000fe200078e00ff */
[----:B------:R-:W-:-:S03]  /*12ac0*/  @P1 SEL R22, R22, R89, P0 ;  /* 0x0000005916161207 */ /* 0x000fc60000000000 */
[----:B------:R-:W-:Y:S02]  /*12ad0*/  IMAD.WIDE.U32 R90, P0, R12, R53, R90 ;  /* 0x000000350c5a7225 */ /* 0x000fe4000780005a */
[----:B------:R0:W-:Y:S02]  /*12ae0*/  STL.128 [R1+0x20], R20 ;  /* 0x0000201401007387 */ /* 0x0001e40000100c00 */
[----:B------:R-:W-:Y:S01]  /*12af0*/  IMAD.X R89, RZ, RZ, RZ, P0 ;  /* 0x000000ffff597224 */ /* 0x000fe200000e06ff */
[----:B------:R-:W-:Y:S01]  /*12b00*/  IADD3 R17, P0, PT, R17, R90, RZ ;  /* 0x0000005a11117210 */ /* 0x000fe20007f1e0ff */
[----:B------:R-:W-:-:S04]  /*12b10*/  IMAD.MOV.U32 R88, RZ, RZ, R91 ;  /* 0x000000ffff587224 */ /* 0x000fc800078e005b */
[----:B------:R-:W-:-:S03]  /*12b20*/  IMAD.WIDE.U32.X R88, R13, R53, R88, P0 ;  /* 0x000000350d587225 */ /* 0x000fc600000e0458 */
[C---:B------:R-:W-:Y:S02]  /*12b30*/  ISETP.GT.U32.AND P1, PT, R88.reuse, RZ, PT ;  /* 0x000000ff5800720c */ /* 0x040fe40003f24070 */
[----:B------:R-:W-:Y:S01]  /*12b40*/  IADD3 R85, P0, P3, RZ, R16, -R88 ;  /* 0x00000010ff557210 */ /* 0x000fe20007b1e858 */
[----:B0-----:R-:W-:Y:S01]  /*12b50*/  IMAD.WIDE.U32 R20, R15, R56, RZ ;  /* 0x000000380f147225 */ /* 0x001fe200078e00ff */
[----:B------:R-:W-:Y:S02]  /*12b60*/  ISETP.GT.U32.AND.EX P1, PT, R89, R88, PT, P1 ;  /* 0x000000585900720c */ /* 0x000fe40003f24110 */
[----:B------:R-:W-:Y:S02]  /*12b70*/  ISETP.GT.U32.AND P2, PT, R85, R16, PT ;  /* 0x000000105500720c */ /* 0x000fe40003f44070 */
[----:B------:R-:W-:-:S04]  /*12b80*/  IADD3.X R88, PT, PT, R88, R17, ~R89, P0, P3 ;  /* 0x0000001158587210 */ /* 0x000fc800007e6c59 */
[----:B------:R-:W-:Y:S01]  /*12b90*/  ISETP.GT.U32.AND.EX P2, PT, R88, R17, PT, P2 ;  /* 0x000000115800720c */ /* 0x000fe20003f44120 */
[----:B------:R-:W-:-:S04]  /*12ba0*/  IMAD.WIDE.U32 R16, P0, R14, R57, R20 ;  /* 0x000000390e107225 */ /* 0x000fc80007800014 */
[----:B------:R-:W-:-:S04]  /*12bb0*/  IMAD.WIDE.U32 R20, R14, R56, RZ ;  /* 0x000000380e147225 */ /* 0x000fc800078e00ff */
[----:B------:R-:W-:Y:S01]  /*12bc0*/  IMAD.X R23, RZ, RZ, RZ, P0 ;  /* 0x000000ffff177224 */ /* 0x000fe200000e06ff */
[----:B------:R-:W-:Y:S01]  /*12bd0*/  IADD3 R21, P0, PT, R21, R16, RZ ;  /* 0x0000001015157210 */ /* 0x000fe20007f1e0ff */
[----:B------:R-:W-:Y:S01]  /*12be0*/  IMAD.MOV.U32 R22, RZ, RZ, R17 ;  /* 0x000000ffff167224 */ /* 0x000fe200078e0011 */
[----:B------:R-:W-:-:S03]  /*12bf0*/  IADD3 R16, P5, PT, R85, 0x1, RZ ;  /* 0x0000000155107810 */ /* 0x000fc60007fbe0ff */
[----:B------:R-:W-:Y:S01]  /*12c00*/  IMAD.WIDE.U32.X R22, R15, R57, R22, P0 ;  /* 0x000000390f167225 */ /* 0x000fe200000e0416 */
[----:B------:R-:W-:Y:S02]  /*12c10*/  IADD3.X R89, PT, PT, R88, -0x1, RZ, P5, !PT ;  /* 0xffffffff58597810 */ /* 0x000fe40002ffe4ff */
[----:B------:R-:W-:Y:S02]  /*12c20*/  @P2 SEL R85, R16, R85, !P1 ;  /* 0x0000005510552207 */ /* 0x000fe40004800000 */
[----:B------:R-:W-:Y:S02]  /*12c30*/  @P2 SEL R88, R89, R88, !P1 ;  /* 0x0000005859582207 */ /* 0x000fe40004800000 */
[C---:B------:R-:W-:Y:S02]  /*12c40*/  ISETP.GT.U32.AND P1, PT, R85.reuse, RZ, PT ;  /* 0x000000ff5500720c */ /* 0x040fe40003f24070 */
[----:B------:R-:W-:Y:S02]  /*12c50*/  IADD3 R16, P2, PT, R85, -0x1, RZ ;  /* 0xffffffff55107810 */ /* 0x000fe40007f5e0ff */
[----:B------:R-:W-:-:S02]  /*12c60*/  ISETP.GT.U32.AND.EX P1, PT, R88, -0x1, PT, P1 ;  /* 0xffffffff5800780c */ /* 0x000fc40003f24110 */
[-C--:B------:R-:W-:Y:S01]  /*12c70*/  IADD3 R17, P3, P4, RZ, R20.reuse, -R22 ;  /* 0x00000014ff117210 */ /* 0x080fe20007c7e816 */
[----:B------:R-:W-:Y:S01]  /*12c80*/  IMAD.X R89, RZ, RZ, R88, P2 ;  /* 0x000000ffff597224 */ /* 0x000fe200010e0658 */
[----:B------:R-:W-:Y:S02]  /*12c90*/  SEL R85, R16, R85, P1 ;  /* 0x0000005510557207 */ /* 0x000fe40000800000 */
[----:B------:R-:W-:Y:S02]  /*12ca0*/  ISETP.GT.U32.AND P0, PT, R17, R20, PT ;  /* 0x000000141100720c */ /* 0x000fe40003f04070 */
[----:B------:R-:W-:Y:S02]  /*12cb0*/  SEL R16, R89, R88, P1 ;  /* 0x0000005859107207 */ /* 0x000fe40000800000 */
[C---:B------:R-:W-:Y:S02]  /*12cc0*/  ISETP.GT.U32.AND P1, PT, R85.reuse, RZ, PT ;  /* 0x000000ff5500720c */ /* 0x040fe40003f24070 */
[----:B------:R-:W-:-:S02]  /*12cd0*/  IADD3 R88, P2, PT, R85, -0x1, RZ ;  /* 0xffffffff55587810 */ /* 0x000fc40007f5e0ff */
[----:B------:R-:W-:Y:S02]  /*12ce0*/  ISETP.GT.U32.AND.EX P1, PT, R16, -0x1, PT, P1 ;  /* 0xffffffff1000780c */ /* 0x000fe40003f24110 */
[----:B------:R-:W-:Y:S02]  /*12cf0*/  IADD3.X R90, PT, PT, R22, R21, ~R23, P3, P4 ;  /* 0x00000015165a7210 */ /* 0x000fe40001fe8c17 */
[----:B------:R-:W-:Y:S01]  /*12d00*/  SEL R88, R88, R85, P1 ;  /* 0x0000005558587207 */ /* 0x000fe20000800000 */
[----:B------:R-:W-:Y:S01]  /*12d10*/  IMAD.X R85, RZ, RZ, R16, P2 ;  /* 0x000000ffff557224 */ /* 0x000fe200010e0610 */
[----:B------:R-:W-:-:S04]  /*12d20*/  ISETP.GT.U32.AND.EX P0, PT, R90, R21, PT, P0 ;  /* 0x000000155a00720c */ /* 0x000fc80003f04100 */
[----:B------:R-:W-:Y:S02]  /*12d30*/  SEL R85, R85, R16, P1 ;  /* 0x0000001055557207 */ /* 0x000fe40000800000 */
[----:B------:R-:W-:Y:S02]  /*12d40*/  ISETP.GT.U32.AND P1, PT, R22, RZ, PT ;  /* 0x000000ff1600720c */ /* 0x000fe40003f24070 */
[----:B------:R-:W-:Y:S02]  /*12d50*/  IADD3 R16, P2, PT, R17, 0x1, RZ ;  /* 0x0000000111107810 */ /* 0x000fe40007f5e0ff */
[----:B------:R-:W-:Y:S02]  /*12d60*/  ISETP.GT.U32.AND.EX P1, PT, R23, R22, PT, P1 ;  /* 0x000000161700720c */ /* 0x000fe40003f24110 */
[----:B------:R-:W-:Y:S02]  /*12d70*/  IADD3.X R21, PT, PT, R90, -0x1, RZ, P2, !PT ;  /* 0xffffffff5a157810 */ /* 0x000fe400017fe4ff */
[----:B------:R-:W-:-:S02]  /*12d80*/  @P0 SEL R17, R16, R17, !P1 ;  /* 0x0000001110110207 */ /* 0x000fc40004800000 */
[----:B------:R-:W-:Y:S01]  /*12d90*/  @P0 SEL R90, R21, R90, !P1 ;  /* 0x0000005a155a0207 */ /* 0x000fe20004800000 */
[----:B------:R-:W-:Y:S01]  /*12da0*/  IMAD.WIDE.U32 R20, R5, R62, RZ ;  /* 0x0000003e05147225 */ /* 0x000fe200078e00ff */
[C---:B------:R-:W-:Y:S02]  /*12db0*/  ISETP.GT.U32.AND P0, PT, R17.reuse, RZ, PT ;  /* 0x000000ff1100720c */ /* 0x040fe40003f04070 */
[----:B------:R-:W-:Y:S02]  /*12dc0*/  IADD3 R16, P2, PT, R17, -0x1, RZ ;  /* 0xffffffff11107810 */ /* 0x000fe40007f5e0ff */
[----:B------:R-:W-:-:S04]  /*12dd0*/  ISETP.GT.U32.AND.EX P0, PT, R90, -0x1, PT, P0 ;  /* 0xffffffff5a00780c */ /* 0x000fc80003f04100 */
[----:B------:R-:W-:-:S04]  /*12de0*/  SEL R17, R16, R17, P0 ;  /* 0x0000001110117207 */ /* 0x000fc80000000000 */
[----:B------:R-:W-:-:S04]  /*12df0*/  IADD3 R88, P3, PT, R17, R88, RZ ;  /* 0x0000005811587210 */ /* 0x000fc80007f7e0ff */
[----:B------:R-:W-:Y:S01]  /*12e00*/  ISETP.GE.U32.AND P1, PT, R88, R17, PT ;  /* 0x000000115800720c */ /* 0x000fe20003f26070 */
[----:B------:R-:W-:-:S05]  /*12e10*/  IMAD.X R17, RZ, RZ, R90, P2 ;  /* 0x000000ffff117224 */ /* 0x000fca00010e065a */
[----:B------:R-:W-:Y:S01]  /*12e20*/  SEL R90, R17, R90, P0 ;  /* 0x0000005a115a7207 */ /* 0x000fe20000000000 */
[----:B------:R-:W-:-:S04]  /*12e30*/  IMAD.WIDE.U32 R20, P0, R4, R63, R20 ;  /* 0x0000003f04147225 */ /* 0x000fc80007800014 */
        /* <DEDUP_REMOVED lines=30> */
[----:B------:R-:W-:Y:S01]  /*13020*/  IMAD.WIDE.U32 R16, R6, R66, RZ ;  /* 0x0000004206107225 */ /* 0x000fe200078e00ff */
[----:B------:R-:W-:-:S03]  /*13030*/  ISETP.GE.U32.AND P1, PT, R88, R21, PT ;  /* 0x000000155800720c */ /* 0x000fc60003f26070 */
[----:B------:R-:W-:-:S04]  /*13040*/  IMAD.WIDE.U32 R20, R7, R66, RZ ;  /* 0x0000004207147225 */ /* 0x000fc800078e00ff */
[----:B------:R-:W-:Y:S02]  /*13050*/  IMAD.X R89, R90, 0x1, R85, P3 ;  /* 0x000000015a597824 */ /* 0x000fe400018e0655 */
[----:B------:R-:W-:-:S03]  /*13060*/  IMAD.WIDE.U32 R20, P0, R6, R67, R20 ;  /* 0x0000004306147225 */ /* 0x000fc60007800014 */
[----:B------:R-:W-:Y:S01]  /*13070*/  ISETP.GE.U32.AND.EX P1, PT, R89, R90, PT, P1 ;  /* 0x0000005a5900720c */ /* 0x000fe20003f26110 */
[----:B------:R-:W-:Y:S01]  /*13080*/  IMAD.X R23, RZ, RZ, RZ, P0 ;  /* 0x000000ffff177224 */ /* 0x000fe200000e06ff */
[----:B------:R-:W-:Y:S01]  /*13090*/  IADD3 R17, P0, PT, R17, R20, RZ ;  /* 0x0000001411117210 */ /* 0x000fe20007f1e0ff */
[----:B------:R-:W-:Y:S01]  /*130a0*/  IMAD.MOV.U32 R22, RZ, RZ, R21 ;  /* 0x000000ffff167224 */ /* 0x000fe200078e0015 */
[----:B------:R-:W-:-:S03]  /*130b0*/  IADD3 R20, P3, PT, R88, -0x1, RZ ;  /* 0xffffffff58147810 */ /* 0x000fc60007f7e0ff */
        /* <DEDUP_REMOVED lines=127> */
[C---:B------:R-:W-:Y:S01]  /*138b0*/  IADD3 R91, P3, PT, R88.reuse, -0x1, RZ ;  /* 0xffffffff585b7810 */ /* 0x040fe20007f7e0ff */
[----:B------:R-:W-:Y:S01]  /*138c0*/  IMAD.X R21, RZ, RZ, RZ, P0 ;  /* 0x000000ffff157224 */ /* 0x000fe200000e06ff */
[----:B------:R-:W-:Y:S01]  /*138d0*/  IADD3 R22, P0, PT, R17, R22, RZ ;  /* 0x0000001611167210 */ /* 0x000fe20007f1e0ff */
[----:B------:R-:W-:Y:S01]  /*138e0*/  IMAD.MOV.U32 R20, RZ, RZ, R23 ;  /* 0x000000ffff147224 */ /* 0x000fe200078e0017 */
[----:B------:R-:W-:Y:S01]  /*138f0*/  ISETP.GE.U32.AND.EX P1, PT, R85, R90, PT, P1 ;  /* 0x0000005a5500720c */ /* 0x000fe20003f26110 */
[----:B------:R-:W-:Y:S02]  /*13900*/  IMAD.X R17, RZ, RZ, R85, P3 ;  /* 0x000000ffff117224 */ /* 0x000fe400018e0655 */
[----:B------:R-:W-:Y:S01]  /*13910*/  IMAD.WIDE.U32.X R20, R19, R25, R20, P0 ;  /* 0x0000001913147225 */ /* 0x000fe200000e0414 */
[----:B------:R-:W-:-:S04]  /*13920*/  ISETP.GT.U32.AND P0, PT, R88, RZ, PT ;  /* 0x000000ff5800720c */ /* 0x000fc80003f04070 */
[----:B------:R-:W-:Y:S02]  /*13930*/  ISETP.GT.U32.AND.EX P0, PT, R85, -0x1, PT, P0 ;  /* 0xffffffff5500780c */ /* 0x000fe40003f04100 */
[----:B------:R-:W-:-:S03]  /*13940*/  IADD3 R23, P4, P5, RZ, R16, -R20 ;  /* 0x00000010ff177210 */ /* 0x000fc60007d9e814 */
[----:B------:R-:W-:Y:S02]  /*13950*/  @P1 SEL R17, R17, R85, P0 ;  /* 0x0000005511111207 */ /* 0x000fe40000000000 */
[----:B------:R-:W-:Y:S02]  /*13960*/  ISETP.GT.U32.AND P2, PT, R23, R16, PT ;  /* 0x000000101700720c */ /* 0x000fe40003f44070 */
[C---:B------:R-:W-:Y:S02]  /*13970*/  IADD3.X R85, PT, PT, R20.reuse, R22, ~R21, P4, P5 ;  /* 0x0000001614557210 */ /* 0x040fe400027eac15 */
[----:B------:R-:W-:Y:S02]  /*13980*/  @P1 SEL R91, R91, R88, P0 ;  /* 0x000000585b5b1207 */ /* 0x000fe40000000000 */
[----:B------:R-:W-:Y:S02]  /*13990*/  ISETP.GT.U32.AND.EX P0, PT, R85, R22, PT, P2 ;  /* 0x000000165500720c */ /* 0x000fe40003f04120 */
[----:B------:R-:W-:-:S02]  /*139a0*/  ISETP.GT.U32.AND P1, PT, R20, RZ, PT ;  /* 0x000000ff1400720c */ /* 0x000fc40003f24070 */
[----:B------:R-:W-:Y:S02]  /*139b0*/  IADD3 R16, P2, PT, R23, 0x1, RZ ;  /* 0x0000000117107810 */ /* 0x000fe40007f5e0ff */
[----:B------:R-:W-:Y:S01]  /*139c0*/  ISETP.GT.U32.AND.EX P1, PT, R21, R20, PT, P1 ;  /* 0x000000141500720c */ /* 0x000fe20003f24110 */
[----:B------:R-:W-:-:S06]  /*139d0*/  IMAD.WIDE.U32 R20, R13, R58, RZ ;  /* 0x0000003a0d147225 */ /* 0x000fcc00078e00ff */
[----:B------:R-:W-:Y:S02]  /*139e0*/  @P0 SEL R23, R16, R23, !P1 ;  /* 0x0000001710170207 */ /* 0x000fe40004800000 */
[----:B------:R-:W-:-:S04]  /*139f0*/  IADD3.X R16, PT, PT, R85, -0x1, RZ, P2, !PT ;  /* 0xffffffff55107810 */ /* 0x000fc800017fe4ff */
[----:B------:R-:W-:Y:S01]  /*13a00*/  @P0 SEL R85, R16, R85, !P1 ;  /* 0x0000005510550207 */ /* 0x000fe20004800000 */
[----:B------:R-:W-:Y:S01]  /*13a10*/  IMAD.WIDE.U32 R20, P0, R12, R59, R20 ;  /* 0x0000003b0c147225 */ /* 0x000fe20007800014 */
[C---:B------:R-:W-:Y:S02]  /*13a20*/  ISETP.GT.U32.AND P1, PT, R23.reuse, RZ, PT ;  /* 0x000000ff1700720c */ /* 0x040fe40003f24070 */
[----:B------:R-:W-:Y:S01]  /*13a30*/  IADD3 R16, P3, PT, R23, -0x1, RZ ;  /* 0xffffffff17107810 */ /* 0x000fe20007f7e0ff */
[----:B------:R-:W-:Y:S01]  /*13a40*/  IMAD.X R89, RZ, RZ, RZ, P0 ;  /* 0x000000ffff597224 */ /* 0x000fe200000e06ff */
[----:B------:R-:W-:Y:S01]  /*13a50*/  ISETP.GT.U32.AND.EX P1, PT, R85, -0x1, PT, P1 ;  /* 0xffffffff5500780c */ /* 0x000fe20003f24110 */
[----:B------:R-:W-:-:S03]  /*13a60*/  IMAD.MOV.U32 R88, RZ, RZ, R21 ;  /* 0x000000ffff587224 */ /* 0x000fc600078e0015 */
[----:B------:R-:W-:Y:S01]  /*13a70*/  SEL R16, R16, R23, P1 ;  /* 0x0000001710107207 */ /* 0x000fe20000800000 */
[----:B------:R-:W-:-:S05]  /*13a80*/  IMAD.WIDE.U32 R22, R12, R58, RZ ;  /* 0x0000003a0c167225 */ /* 0x000fca00078e00ff */
        /* <DEDUP_REMOVED lines=9> */
[----:B------:R-:W-:-:S09]  /*13b20*/  IADD3 R12, P4, PT, R13, 0x1, RZ ;  /* 0x000000010d0c7810 */ /* 0x000fd20007f9e0ff */
[----:B------:R-:W-:Y:S02]  /*13b30*/  @P0 SEL R13, R12, R13, !P2 ;  /* 0x0000000d0c0d0207 */ /* 0x000fe40005000000 */
[----:B------:R-:W-:-:S04]  /*13b40*/  IADD3.X R12, PT, PT, R20, -0x1, RZ, P4, !PT ;  /* 0xffffffff140c7810 */ /* 0x000fc800027fe4ff */
[----:B------:R-:W-:Y:S01]  /*13b50*/  @P0 SEL R20, R12, R20, !P2 ;  /* 0x000000140c140207 */ /* 0x000fe20005000000 */
[----:B------:R-:W-:Y:S01]  /*13b60*/  IMAD.X R12, RZ, RZ, R85, P3 ;  /* 0x000000ffff0c7224 */ /* 0x000fe200018e0655 */
[C---:B------:R-:W-:Y:S02]  /*13b70*/  ISETP.GT.U32.AND P0, PT, R13.reuse, RZ, PT ;  /* 0x000000ff0d00720c */ /* 0x040fe40003f04070 */
[----:B------:R-:W-:Y:S02]  /*13b80*/  IADD3 R21, P2, PT, R13, -0x1, RZ ;  /* 0xffffffff0d157810 */ /* 0x000fe40007f5e0ff */
[----:B------:R-:W-:Y:S02]  /*13b90*/  ISETP.GT.U32.AND.EX P0, PT, R20, -0x1, PT, P0 ;  /* 0xffffffff1400780c */ /* 0x000fe40003f04100 */
[----:B------:R-:W-:Y:S01]  /*13ba0*/  SEL R12, R12, R85, P1 ;  /* 0x000000550c0c7207 */ /* 0x000fe20000800000 */
[----:B------:R-:W-:Y:S01]  /*13bb0*/  IMAD.X R89, RZ, RZ, R20, P2 ;  /* 0x000000ffff597224 */ /* 0x000fe200010e0614 */
[----:B------:R-:W-:Y:S01]  /*13bc0*/  SEL R21, R21, R13, P0 ;  /* 0x0000000d15157207 */ /* 0x000fe20000000000 */
[----:B------:R-:W-:Y:S01]  /*13bd0*/  IMAD.WIDE.U32 R22, P1, R14, R61, R22 ;  /* 0x0000003d0e167225 */ /* 0x000fe20007820016 */
[----:B------:R-:W-:-:S02]  /*13be0*/  IADD3 R13, P5, PT, R16, R91, RZ ;  /* 0x0000005b100d7210 */ /* 0x000fc40007fbe0ff */
[----:B------:R-:W-:Y:S01]  /*13bf0*/  SEL R89, R89, R20, P0 ;  /* 0x0000001459597207 */ /* 0x000fe20000000000 */
[----:B------:R-:W-:Y:S01]  /*13c00*/  IMAD.WIDE.U32 R90, R14, R60, RZ ;  /* 0x0000003c0e5a7225 */ /* 0x000fe200078e00ff */
[C---:B------:R-:W-:Y:S02]  /*13c10*/  ISETP.GT.U32.AND P2, PT, R21.reuse, RZ, PT ;  /* 0x000000ff1500720c */ /* 0x040fe40003f44070 */
[----:B------:R-:W-:Y:S01]  /*13c20*/  IADD3 R88, P3, PT, R21, -0x1, RZ ;  /* 0xffffffff15587810 */ /* 0x000fe20007f7e0ff */
[----:B------:R-:W-:Y:S01]  /*13c30*/  IMAD.MOV.U32 R20, RZ, RZ, R23 ;  /* 0x000000ffff147224 */ /* 0x000fe200078e0017 */
[----:B------:R-:W-:Y:S02]  /*13c40*/  ISETP.GT.U32.AND.EX P2, PT, R89, -0x1, PT, P2 ;  /* 0xffffffff5900780c */ /* 0x000fe40003f44120 */
[----:B------:R-:W-:Y:S01]  /*13c50*/  ISETP.GE.U32.AND P0, PT, R13, R16, PT ;  /* 0x000000100d00720c */ /* 0x000fe20003f06070 */
[----:B------:R-:W-:Y:S01]  /*13c60*/  IMAD.X R16, RZ, RZ, R89, P3 ;  /* 0x000000ffff107224 */ /* 0x000fe200018e0659 */
[----:B------:R-:W-:Y:S01]  /*13c70*/  SEL R88, R88, R21, P2 ;  /* 0x0000001558587207 */ /* 0x000fe20001000000 */
[----:B------:R-:W-:Y:S01]  /*13c80*/  IMAD.X R21, RZ, RZ, RZ, P1 ;  /* 0x000000ffff157224 */ /* 0x000fe200008e06ff */
[----:B------:R-:W-:-:S02]  /*13c90*/  IADD3 R22, P1, PT, R91, R22, RZ ;  /* 0x000000165b167210 */ /* 0x000fc40007f3e0ff */
[----:B------:R-:W-:-:S03]  /*13ca0*/  SEL R16, R16, R89, P2 ;  /* 0x0000005910107207 */ /* 0x000fc60001000000 */
        /* <DEDUP_REMOVED lines=9> */
[----:B------:R-:W-:Y:S02]  /*13d40*/  IADD3.X R14, PT, PT, R89, -0x1, RZ, P3, !PT ;  /* 0xffffffff590e7810 */ /* 0x000fe40001ffe4ff */
[----:B------:R-:W-:Y:S02]  /*13d50*/  ISETP.GT.U32.AND P3, PT, R21, RZ, PT ;  /* 0x000000ff1500720c */ /* 0x000fe40003f64070 */
[----:B------:R-:W-:Y:S01]  /*13d60*/  @P1 SEL R89, R14, R89, !P2 ;  /* 0x000000590e591207 */ /* 0x000fe20005000000 */
[----:B------:R-:W-:Y:S01]  /*13d70*/  IMAD.WIDE.U32 R14, R5, R64, RZ ;  /* 0x00000040050e7225 */ /* 0x000fe200078e00ff */
[----:B------:R-:W-:Y:S02]  /*13d80*/  IADD3 R91, P2, PT, R21, -0x1, RZ ;  /* 0xffffffff155b7810 */ /* 0x000fe40007f5e0ff */
[----:B------:R-:W-:Y:S01]  /*13d90*/  ISETP.GT.U32.AND.EX P3, PT, R89, -0x1, PT, P3 ;  /* 0xffffffff5900780c */ /* 0x000fe20003f64130 */
[----:B------:R-:W-:-:S03]  /*13da0*/  IMAD.WIDE.U32 R14, P1, R4, R65, R14 ;  /* 0x00000041040e7225 */ /* 0x000fc6000782000e */
[----:B------:R-:W-:Y:S01]  /*13db0*/  SEL R91, R91, R21, P3 ;  /* 0x000000155b5b7207 */ /* 0x000fe20001800000 */
[----:B------:R-:W-:-:S04]  /*13dc0*/  IMAD.WIDE.U32 R20, R4, R64, RZ ;  /* 0x0000004004147225 */ /* 0x000fc800078e00ff */
[----:B------:R-:W-:Y:S01]  /*13dd0*/  IMAD.X R23, RZ, RZ, RZ, P1 ;  /* 0x000000ffff177224 */ /* 0x000fe200008e06ff */
[----:B------:R-:W-:Y:S01]  /*13de0*/  IADD3 R85, P1, PT, R21, R14, RZ ;  /* 0x0000000e15557210 */ /* 0x000fe20007f3e0ff */
[----:B------:R-:W-:Y:S02]  /*13df0*/  IMAD.MOV.U32 R22, RZ, RZ, R15 ;  /* 0x000000ffff167224 */ /* 0x000fe400078e000f */
[----:B------:R-:W-:Y:S02]  /*13e00*/  IMAD.X R14, RZ, RZ, R89, P2 ;  /* 0x000000ffff0e7224 */ /* 0x000fe400010e0659 */
[----:B------:R-:W-:-:S03]  /*13e10*/  IMAD.WIDE.U32.X R4, R5, R65, R22, P1 ;  /* 0x0000004105047225 */ /* 0x000fc600008e0416 */
[----:B------:R-:W-:Y:S01]  /*13e20*/  SEL R89, R14, R89, P3 ;  /* 0x000000590e597207 */ /* 0x000fe20001800000 */
[----:B------:R-:W-:Y:S01]  /*13e30*/  IMAD.WIDE.U32 R14, R6, R68, RZ ;  /* 0x00000044060e7225 */ /* 0x000fe200078e00ff */
[----:B------:R-:W-:Y:S02]  /*13e40*/  IADD3 R23, P1, P4, RZ, R20, -R4 ;  /* 0x00000014ff177210 */ /* 0x000fe40007c3e804 */
[C---:B------:R-:W-:Y:S02]  /*13e50*/  ISETP.GT.U32.AND P2, PT, R4.reuse, RZ, PT ;  /* 0x000000ff0400720c */ /* 0x040fe40003f44070 */
[----:B------:R-:W-:Y:S02]  /*13e60*/  IADD3.X R22, PT, PT, R4, R85, ~R5, P1, P4 ;  /* 0x0000005504167210 */ /* 0x000fe40000fe8c05 */
[----:B------:R-:W-:Y:S01]  /*13e70*/  ISETP.GT.U32.AND.EX P2, PT, R5, R4, PT, P2 ;  /* 0x000000040500720c */ /* 0x000fe20003f44120 */
[----:B------:R-:W-:Y:S01]  /*13e80*/  IMAD.WIDE.U32 R4, R7, R68, RZ ;  /* 0x0000004407047225 */ /* 0x000fe200078e00ff */
[----:B------:R-:W-:-:S02]  /*13e90*/  IADD3 R88, P4, PT, R91, R88, RZ ;  /* 0x000000585b587210 */ /* 0x000fc40007f9e0ff */
[----:B------:R-:W-:Y:S02]  /*13ea0*/  ISETP.GT.U32.AND P6, PT, R23, R20, PT ;  /* 0x000000141700720c */ /* 0x000fe40003fc4070 */
[----:B------:R-:W-:Y:S01]  /*13eb0*/  ISETP.GE.U32.AND P1, PT, R88, R91, PT ;  /* 0x0000005b5800720c */ /* 0x000fe20003f26070 */
[----:B------:R-:W-:Y:S01]  /*13ec0*/  IMAD.WIDE.U32 R4, P3, R6, R69, R4 ;  /* 0x0000004506047225 */ /* 0x000fe20007860004 */
[----:B------:R-:W-:-:S03]  /*13ed0*/  ISETP.GT.U32.AND.EX P6, PT, R22, R85, PT, P6 ;  /* 0x000000551600720c */ /* 0x000fc60003fc4160 */
[----:B------:R-:W-:Y:S01]  /*13ee0*/  IMAD.X R21, RZ, RZ, RZ, P3 ;  /* 0x000000ffff157224 */ /* 0x000fe200018e06ff */
[----:B------:R-:W-:Y:S01]  /*13ef0*/  IADD3 R15, P3, PT, R15, R4, RZ ;  /* 0x000000040f0f7210 */ /* 0x000fe20007f7e0ff */
[----:B------:R-:W-:Y:S02]  /*13f00*/  IMAD.MOV.U32 R20, RZ, RZ, R5 ;  /* 0x000000ffff147224 */ /* 0x000fe400078e0005 */
[----:B------:R-:W-:Y:S02]  /*13f10*/  IMAD.X R4, R89, 0x1, R16, P4 ;  /* 0x0000000159047824 */ /* 0x000fe400020e0610 */
[----:B------:R-:W-:Y:S01]  /*13f20*/  IMAD.WIDE.U32.X R6, R7, R69, R20, P3 ;  /* 0x0000004507067225 */ /* 0x000fe200018e0414 */
[----:B------:R-:W-:Y:S02]  /*13f30*/  IADD3 R85, P3, PT, R88, -0x1, RZ ;  /* 0xffffffff58557810 */ /* 0x000fe40007f7e0ff */
[----:B------:R-:W-:Y:S01]  /*13f40*/  ISETP.GE.U32.AND.EX P1, PT, R4, R89, PT, P1 ;  /* 0x000000590400720c */ /* 0x000fe20003f26110 */
[----:B------:R-:W-:-:S04]  /*13f50*/  IMAD.WIDE.U32 R20, R9, R72, RZ ;  /* 0x0000004809147225 */ /* 0x000fc800078e00ff */
[----:B------:R-:W-:Y:S01]  /*13f60*/  IMAD.X R16, RZ, RZ, R4, P3 ;  /* 0x000000ffff107224 */ /* 0x000fe200018e0604 */
[----:B------:R-:W-:-:S04]  /*13f70*/  ISETP.GT.U32.AND P3, PT, R88, RZ, PT ;  /* 0x000000ff5800720c */ /* 0x000fc80003f64070 */
[----:B------:R-:W-:-:S04]  /*13f80*/  ISETP.GT.U32.AND.EX P3, PT, R4, -0x1, PT, P3 ;  /* 0xffffffff0400780c */ /* 0x000fc80003f64130 */
[----:B------:R-:W-:Y:S01]  /*13f90*/  @P1 SEL R85, R85, R88, P3 ;  /* 0x0000005855551207 */ /* 0x000fe20001800000 */
[----:B------:R-:W-:Y:S01]  /*13fa0*/  IMAD.WIDE.U32 R88, R8, R72, RZ ;  /* 0x0000004808587225 */ /* 0x000fe200078e00ff */
[----:B------:R-:W-:Y:S02]  /*13fb0*/  @P1 SEL R16, R16, R4, P3 ;  /* 0x0000000410101207 */ /* 0x000fe40001800000 */
[----:B------:R-:W-:Y:S02]  /*13fc0*/  IADD3 R4, P1, PT, R23, 0x1, RZ ;  /* 0x0000000117047810 */ /* 0x000fe40007f3e0ff */
[----:B------:R-:W-:Y:S02]  /*13fd0*/  IADD3 R91, P3, P4, RZ, R14, -R6 ;  /* 0x0000000eff5b7210 */ /* 0x000fe40007c7e806 */
[----:B------:R-:W-:Y:S02]  /*13fe0*/  IADD3.X R5, PT, PT, R22, -0x1, RZ, P1, !PT ;  /* 0xffffffff16057810 */ /* 0x000fe40000ffe4ff */
[----:B------:R-:W-:-:S02]  /*13ff0*/  @P6 SEL R23, R4, R23, !P2 ;  /* 0x0000001704176207 */ /* 0x000fc40005000000 */
[----:B------:R-:W-:Y:S01]  /*14000*/  @P6 SEL R22, R5, R22, !P2 ;  /* 0x0000001605166207 */ /* 0x000fe20005000000 */
[----:B------:R-:W-:Y:S01]  /*14010*/  IMAD.WIDE.U32 R20, P2, R8, R73, R20 ;  /* 0x0000004908147225 */ /* 0x000fe20007840014 */
[----:B------:R-:W-:Y:S02]  /*14020*/  ISETP.GT.U32.AND P1, PT, R91, R14, PT ;  /* 0x0000000e5b00720c */ /* 0x000fe40003f24070 */
[----:B------:R-:W-:Y:S01]  /*14030*/  ISETP.GT.U32.AND P6, PT, R23, RZ, PT ;  /* 0x000000ff1700720c */ /* 0x000fe20003fc4070 */
[----:B------:R-:W-:Y:S01]  /*14040*/  IMAD.X R5, RZ, RZ, RZ, P2 ;  /* 0x000000ffff057224 */ /* 0x000fe200010e06ff */
[----:B------:R-:W-:Y:S01]  /*14050*/  IADD3 R89, P2, PT, R89, R20, RZ ;  /* 0x0000001459597210 */ /* 0x000fe20007f5e0ff */
[----:B------:R-:W-:Y:S01]  /*14060*/  IMAD.MOV.U32 R4, RZ, RZ, R21 ;  /* 0x000000ffff047224 */ /* 0x000fe200078e0015 */
[----:B------:R-:W-:Y:S01]  /*14070*/  IADD3.X R14, PT, PT, R6, R15, ~R7, P3, P4 ;  /* 0x0000000f060e7210 */ /* 0x000fe20001fe8c07 */
[----:B------:R-:W-:Y:S01]  /*14080*/  IMAD.WIDE.U32 R20, R11, R76, RZ ;  /* 0x0000004c0b147225 */ /* 0x000fe200078e00ff */
[----:B------:R-:W-:-:S02]  /*14090*/  ISETP.GT.U32.AND.EX P6, PT, R22, -0x1, PT, P6 ;  /* 0xffffffff1600780c */ /* 0x000fc40003fc4160 */
[----:B------:R-:W-:Y:S01]  /*140a0*/  ISETP.GT.U32.AND.EX P4, PT, R14, R15, PT, P1 ;  /* 0x0000000f0e00720c */ /* 0x000fe20003f84110 */
[----:B------:R-:W-:Y:S01]  /*140b0*/  IMAD.WIDE.U32.X R4, R9, R73, R4, P2 ;  /* 0x0000004909047225 */ /* 0x000fe200010e0404 */
[----:B------:R-:W-:-:S04]  /*140c0*/  ISETP.GT.U32.AND P2, PT, R6, RZ, PT ;  /* 0x000000ff0600720c */ /* 0x000fc80003f44070 */
[----:B------:R-:W-:Y:S02]  /*140d0*/  ISETP.GT.U32.AND.EX P2, PT, R7, R6, PT, P2 ;  /* 0x000000060700720c */ /* 0x000fe40003f44120 */
[----:B------:R-:W-:-:S04]  /*140e0*/  IADD3 R6, P3, PT, R23, -0x1, RZ ;  /* 0xffffffff17067810 */ /* 0x000fc80007f7e0ff */
[----:B------:R-:W-:Y:S01]  /*140f0*/  SEL R6, R6, R23, P6 ;  /* 0x0000001706067207 */ /* 0x000fe20003000000 */
[----:B------:R-:W-:-:S03]  /*14100*/  IMAD.X R7, RZ, RZ, R22, P3 ;  /* 0x000000ffff077224 */ /* 0x000fc600018e0616 */
[----:B------:R-:W-:Y:S02]  /*14110*/  IADD3 R85, P3, PT, R6, R85, RZ ;  /* 0x0000005506557210 */ /* 0x000fe40007f7e0ff */
[----:B------:R-:W-:Y:S02]  /*14120*/  SEL R22, R7, R22, P6 ;  /* 0x0000001607167207 */ /* 0x000fe40003000000 */
[----:B------:R-:W-:-:S03]  /*14130*/  ISETP.GE.U32.AND P1, PT, R85, R6, PT ;  /* 0x000000065500720c */ /* 0x000fc60003f26070 */
[----:B------:R-:W-:Y:S01]  /*14140*/  IMAD.X R9, R22, 0x1, R16, P3 ;  /* 0x0000000116097824 */ /* 0x000fe200018e0610 */
[----:B------:R-:W-:-:S04]  /*14150*/  IADD3 R6, P3, PT, R91, 0x1, RZ ;  /* 0x000000015b067810 */ /* 0x000fc80007f7e0ff */
[----:B------:R-:W-:Y:S02]  /*14160*/  ISETP.GE.U32.AND.EX P1, PT, R9, R22, PT, P1 ;  /* 0x000000160900720c */ /* 0x000fe40003f26110 */
[----:B------:R-:W-:Y:S02]  /*14170*/  IADD3.X R7, PT, PT, R14, -0x1, RZ, P3, !PT ;  /* 0xffffffff0e077810 */ /* 0x000fe40001ffe4ff */
[----:B------:R-:W-:Y:S02]  /*14180*/  IADD3 R22, P3, PT, R85, -0x1, RZ ;  /* 0xffffffff55167810 */ /* 0x000fe40007f7e0ff */
[----:B------:R-:W-:Y:S02]  /*14190*/  @P4 SEL R91, R6, R91, !P2 ;  /* 0x0000005b065b4207 */ /* 0x000fe40005000000 */
[----:B------:R-:W-:Y:S01]  /*141a0*/  @P4 SEL R14, R7, R14, !P2 ;  /* 0x0000000e070e4207 */ /* 0x000fe20005000000 */
[----:B------:R-:W-:Y:S01]  /*141b0*/  IMAD.X R16, RZ, RZ, R9, P3 ;  /* 0x000000ffff107224 */ /* 0x000fe200018e0609 */
[----:B------:R-:W-:-:S02]  /*141c0*/  ISETP.GT.U32.AND P3, PT, R85, RZ, PT ;  /* 0x000000ff5500720c */ /* 0x000fc40003f64070 */
[----:B------:R-:W-:Y:S02]  /*141d0*/  ISETP.GT.U32.AND P2, PT, R91, RZ, PT ;  /* 0x000000ff5b00720c */ /* 0x000fe40003f44070 */
[----:B------:R-:W-:Y:S02]  /*141e0*/  ISETP.GT.U32.AND.EX P3, PT, R9, -0x1, PT, P3 ;  /* 0xffffffff0900780c */ /* 0x000fe40003f64130 */
[----:B------:R-:W-:Y:S02]  /*141f0*/  IADD3 R6, P6, PT, R91, -0x1, RZ ;  /* 0xffffffff5b067810 */ /* 0x000fe40007fde0ff */
[----:B------:R-:W-:Y:S02]  /*14200*/  ISETP.GT.U32.AND.EX P2, PT, R14, -0x1, PT, P2 ;  /* 0xffffffff0e00780c */ /* 0x000fe40003f44120 */
[----:B------:R-:W-:Y:S01]  /*14210*/  @P1 SEL R22, R22, R85, P3 ;  /* 0x0000005516161207 */ /* 0x000fe20001800000 */
[----:B------:R-:W-:Y:S01]  /*14220*/  IMAD.X R85, RZ, RZ, R14, P6 ;  /* 0x000000ffff557224 */ /* 0x000fe200030e060e */
[----:B------:R-:W-:Y:S01]  /*14230*/  SEL R91, R6, R91, P2 ;  /* 0x0000005b065b7207 */ /* 0x000fe20001000000 */
[----:B------:R-:W-:Y:S01]  /*14240*/  IMAD.WIDE.U32 R20, P6, R10, R77, R20 ;  /* 0x0000004d0a147225 */ /* 0x000fe200078c0014 */
[----:B------:R-:W-:-:S02]  /*14250*/  @P1 SEL R16, R16, R9, P3 ;  /* 0x0000000910101207 */ /* 0x000fc40001800000 */
[----:B------:R-:W-:Y:S01]  /*14260*/  SEL R85, R85, R14, P2 ;  /* 0x0000000e55557207 */ /* 0x000fe20001000000 */
[----:B------:R-:W-:Y:S01]  /*14270*/  IMAD.WIDE.U32 R6, R10, R76, RZ ;  /* 0x0000004c0a067225 */ /* 0x000fe200078e00ff */
[----:B------:R-:W-:Y:S02]  /*14280*/  IADD3 R22, P2, PT, R91, R22, RZ ;  /* 0x000000165b167210 */ /* 0x000fe40007f5e0ff */
[----:B------:R-:W-:Y:S01]  /*14290*/  IADD3 R23, P1, P3, RZ, R88, -R4 ;  /* 0x00000058ff177210 */ /* 0x000fe20007b3e804 */
[----:B------:R-:W-:Y:S01]  /*142a0*/  IMAD.X R9, RZ, RZ, RZ, P6 ;  /* 0x000000ffff097224 */ /* 0x000fe200030e06ff */
[----:B------:R-:W-:Y:S01]  /*142b0*/  IADD3 R7, P6, PT, R7, R20, RZ ;  /* 0x0000001407077210 */ /* 0x000fe20007fde0ff */
[----:B------:R-:W-:Y:S01]  /*142c0*/  IMAD.MOV.U32 R8, RZ, RZ, R21 ;  /* 0x000000ffff087224 */ /* 0x000fe200078e0015 */
[----:B------:R-:W-:Y:S01]  /*142d0*/  ISETP.GT.U32.AND P4, PT, R23, R88, PT ;  /* 0x000000581700720c */ /* 0x000fe20003f84070 */
[----:B------:R-:W-:Y:S02]  /*142e0*/  IMAD.X R16, R85, 0x1, R16, P2 ;  /* 0x0000000155107824 */ /* 0x000fe400010e0610 */
[----:B------:R-:W-:Y:S01]  /*142f0*/  IMAD.WIDE.U32.X R10, R11, R77, R8, P6 ;  /* 0x0000004d0b0a7225 */ /* 0x000fe200030e0408 */
[----:B------:R-:W-:-:S03]  /*14300*/  ISETP.GE.U32.AND P6, PT, R22, R91, PT ;  /* 0x0000005b1600720c */ /* 0x000fc60003fc6070 */
[----:B------:R-:W-:Y:S01]  /*14310*/  IMAD.WIDE.U32 R8, R87, R80, RZ ;  /* 0x0000005057087225 */ /* 0x000fe200078e00ff */
[----:B------:R-:W-:-:S03]  /*14320*/  ISETP.GE.U32.AND.EX P6, PT, R16, R85, PT, P6 ;  /* 0x000000551000720c */ /* 0x000fc60003fc6160 */
[----:B------:R-:W-:-:S04]  /*14330*/  IMAD.WIDE.U32 R14, R86, R80, RZ ;  /* 0x00000050560e7225 */ /* 0x000fc800078e00ff */
[----:B------:R-:W-:Y:S01]  /*14340*/  IMAD.WIDE.U32 R8, P2, R86, R81, R8 ;  /* 0x0000005156087225 */ /* 0x000fe20007840008 */
[----:B------:R-:W-:-:S03]  /*14350*/  IADD3.X R86, PT, PT, R4, R89, ~R5, P1, P3 ;  /* 0x0000005904567210 */ /* 0x000fc60000fe6c05 */
[----:B------:R-:W-:Y:S01]  /*14360*/  IMAD.X R21, RZ, RZ, RZ, P2 ;  /* 0x000000ffff157224 */ /* 0x000fe200010e06ff */
[----:B------:R-:W-:Y:S01]  /*14370*/  IADD3 R15, P2, PT, R15, R8, RZ ;  /* 0x000000080f0f7210 */ /* 0x000fe20007f5e0ff */
[----:B------:R-:W-:Y:S01]  /*14380*/  IMAD.MOV.U32 R20, RZ, RZ, R9 ;  /* 0x000000ffff147224 */ /* 0x000fe200078e0009 */
[----:B------:R-:W-:-:S03]  /*14390*/  ISETP.GT.U32.AND.EX P4, PT, R86, R89, PT, P4 ;  /* 0x000000595600720c */ /* 0x000fc60003f84140 */
[----:B------:R-:W-:Y:S01]  /*143a0*/  IMAD.WIDE.U32.X R20, R87, R81, R20, P2 ;  /* 0x0000005157147225 */ /* 0x000fe200010e0414 */
[----:B------:R-:W-:Y:S02]  /*143b0*/  IADD3 R87, P1, PT, R22, -0x1, RZ ;  /* 0xffffffff16577810 */ /* 0x000fe40007f3e0ff */
[----:B------:R-:W-:-:S03]  /*143c0*/  ISETP.GT.U32.AND P2, PT, R4, RZ, PT ;  /* 0x000000ff0400720c */ /* 0x000fc60003f44070 */
[----:B------:R-:W-:Y:S01]  /*143d0*/  IMAD.X R85, RZ, RZ, R16, P1 ;  /* 0x000000ffff557224 */ /* 0x000fe200008e0610 */
[----:B------:R-:W-:Y:S02]  /*143e0*/  ISETP.GT.U32.AND P1, PT, R22, RZ, PT ;  /* 0x000000ff1600720c */ /* 0x000fe40003f24070 */
[----:B------:R-:W-:Y:S01]  /*143f0*/  ISETP.GT.U32.AND.EX P2, PT, R5, R4, PT, P2 ;  /* 0x000000040500720c */ /* 0x000fe20003f44120 */
[----:B------:R-:W-:Y:S01]  /*14400*/  IMAD.WIDE.U32 R4, R19, R2, RZ ;  /* 0x0000000213047225 */ /* 0x000fe200078e00ff */
[----:B------:R-:W-:-:S04]  /*14410*/  ISETP.GT.U32.AND.EX P1, PT, R16, -0x1, PT, P1 ;  /* 0xffffffff1000780c */ /* 0x000fc80003f24110 */
[----:B------:R-:W-:Y:S02]  /*14420*/  @P6 SEL R87, R87, R22, P1 ;  /* 0x0000001657576207 */ /* 0x000fe40000800000 */
[----:B------:R-:W-:Y:S02]  /*14430*/  @P6 SEL R85, R85, R16, P1 ;  /* 0x0000001055556207 */ /* 0x000fe40000800000 */
[----:B------:R-:W-:-:S04]  /*14440*/  IADD3 R91, P1, P6, RZ, R6, -R10 ;  /* 0x00000006ff5b7210 */ /* 0x000fc80007e3e80a */
[----:B------:R-:W-:Y:S02]  /*14450*/  ISETP.GT.U32.AND P3, PT, R91, R6, PT ;  /* 0x000000065b00720c */ /* 0x000fe40003f64070 */
[----:B------:R-:W-:Y:S01]  /*14460*/  IADD3.X R6, PT, PT, R10, R7, ~R11, P1, P6 ;  /* 0x000000070a067210 */ /* 0x000fe20000fecc0b */
[----:B------:R-:W-:Y:S01]  /*14470*/  IMAD.WIDE.U32 R4, P6, R18, R3, R4 ;  /* 0x0000000312047225 */ /* 0x000fe200078c0004 */
[----:B------:R-:W-:-:S04]  /*14480*/  IADD3 R8, P1, PT, R23, 0x1, RZ ;  /* 0x0000000117087810 */ /* 0x000fc80007f3e0ff */
[----:B------:R-:W-:Y:S02]  /*14490*/  IADD3.X R89, PT, PT, R86, -0x1, RZ, P1, !PT ;  /* 0xffffffff56597810 */ /* 0x000fe40000ffe4ff */
[----:B------:R-:W-:Y:S02]  /*144a0*/  ISETP.GT.U32.AND P1, PT, R10, RZ, PT ;  /* 0x000000ff0a00720c */ /* 0x000fe40003f24070 */
[----:B------:R-:W-:Y:S01]  /*144b0*/  @P4 SEL R23, R8, R23, !P2 ;  /* 0x0000001708174207 */ /* 0x000fe20005000000 */
[----:B------:R-:W-:Y:S01]  /*144c0*/  IMAD.WIDE.U32 R8, R18, R2, RZ ;  /* 0x0000000212087225 */ /* 0x000fe200078e00ff */
[----:B------:R-:W-:Y:S02]  /*144d0*/  ISETP.GT.U32.AND.EX P1, PT, R11, R10, PT, P1 ;  /* 0x0000000a0b00720c */ /* 0x000fe40003f24110 */
[----:B------:R-:W-:Y:S01]  /*144e0*/  @P4 SEL R86, R89, R86, !P2 ;  /* 0x0000005659564207 */ /* 0x000fe20005000000 */
[----:B------:R-:W-:Y:S01]  /*144f0*/  IMAD.X R11, RZ, RZ, RZ, P6 ;  /* 0x000000ffff0b7224 */ /* 0x000fe200030e06ff */
[----:B------:R-:W-:Y:S01]  /*14500*/  IADD3 R9, P6, PT, R9, R4, RZ ;  /* 0x0000000409097210 */ /* 0x000fe20007fde0ff */
[----:B------:R-:W-:Y:S01]  /*14510*/  IMAD.MOV.U32 R10, RZ, RZ, R5 ;  /* 0x000000ffff0a7224 */ /* 0x000fe200078e0005 */
[----:B------:R-:W-:-:S03]  /*14520*/  ISETP.GT.U32.AND P2, PT, R23, RZ, PT ;  /* 0x000000ff1700720c */ /* 0x000fc60003f44070 */
[----:B------:R-:W-:Y:S01]  /*14530*/  IMAD.WIDE.U32.X R10, R19, R3, R10, P6 ;  /* 0x00000003130a7225 */ /* 0x000fe200030e040a */
[----:B------:R-:W-:Y:S02]  /*14540*/  ISETP.GT.U32.AND.EX P6, PT, R6, R7, PT, P3 ;  /* 0x000000070600720c */ /* 0x000fe40003fc4130 */
[----:B------:R-:W-:Y:S02]  /*14550*/  IADD3 R16, P3, PT, R23, -0x1, RZ ;  /* 0xffffffff17107810 */ /* 0x000fe40007f7e0ff */
[----:B------:R-:W-:-:S03]  /*14560*/  ISETP.GT.U32.AND.EX P2, PT, R86, -0x1, PT, P2 ;  /* 0xffffffff5600780c */ /* 0x000fc60003f44120 */
[----:B------:R-:W-:Y:S01]  /*14570*/  IMAD.X R5, RZ, RZ, R86, P3 ;  /* 0x000000ffff057224 */ /* 0x000fe200018e0656 */
[----:B------:R-:W-:-:S04]  /*14580*/  SEL R16, R16, R23, P2 ;  /* 0x0000001710107207 */ /* 0x000fc80001000000 */
[----:B------:R-:W-:Y:S02]  /*14590*/  SEL R86, R5, R86, P2 ;  /* 0x0000005605567207 */ /* 0x000fe40001000000 */
[----:B------:R-:W-:Y:S02]  /*145a0*/  IADD3 R87, P3, PT, R16, R87, RZ ;  /* 0x0000005710577210 */ /* 0x000fe40007f7e0ff */
[----:B------:R-:W-:-:S03]  /*145b0*/  IADD3 R4, P2, PT, R91, 0x1, RZ ;  /* 0x000000015b047810 */ /* 0x000fc60007f5e0ff */
[----:B------:R-:W-:Y:S01]  /*145c0*/  IMAD.X R85, R86, 0x1, R85, P3 ;  /* 0x0000000156557824 */ /* 0x000fe200018e0655 */
[----:B------:R-:W-:Y:S02]  /*145d0*/  IADD3 R7, P4, P3, RZ, R14, -R20 ;  /* 0x0000000eff077210 */ /* 0x000fe40007b9e814 */
[----:B------:R-:W-:Y:S02]  /*145e0*/  IADD3.X R5, PT, PT, R6, -0x1, RZ, P2, !PT ;  /* 0xffffffff06057810 */ /* 0x000fe400017fe4ff */
[C---:B------:R-:W-:Y:S02]  /*145f0*/  ISETP.GE.U32.AND P2, PT, R87.reuse, R16, PT ;  /* 0x000000105700720c */ /* 0x040fe40003f46070 */
[----:B------:R-:W-:Y:S02]  /*14600*/  @P6 SEL R91, R4, R91, !P1 ;  /* 0x0000005b045b6207 */ /* 0x000fe40004800000 */
[----:B------:R-:W-:Y:S02]  /*14610*/  IADD3.X R4, PT, PT, R20, R15, ~R21, P4, P3 ;  /* 0x0000000f14047210 */ /* 0x000fe400027e6c15 */
[----:B------:R-:W-:-:S02]  /*14620*/  IADD3 R19, P4, PT, R87, -0x1, RZ ;  /* 0xffffffff57137810 */ /* 0x000fc40007f9e0ff */
[----:B------:R-:W-:Y:S02]  /*14630*/  ISETP.GE.U32.AND.EX P2, PT, R85, R86, PT, P2 ;  /* 0x000000565500720c */ /* 0x000fe40003f46120 */
[----:B------:R-:W-:Y:S01]  /*14640*/  @P6 SEL R6, R5, R6, !P1 ;  /* 0x0000000605066207 */ /* 0x000fe20004800000 */
[----:B------:R-:W-:Y:S01]  /*14650*/  IMAD.X R18, RZ, RZ, R85, P4 ;  /* 0x000000ffff127224 */ /* 0x000fe200020e0655 */
[----:B------:R-:W-:Y:S02]  /*14660*/  ISETP.GT.U32.AND P3, PT, R91, RZ, PT ;  /* 0x000000ff5b00720c */ /* 0x000fe40003f64070 */
[----:B------:R-:W-:Y:S02]  /*14670*/  ISETP.GT.U32.AND P4, PT, R87, RZ, PT ;  /* 0x000000ff5700720c */ /* 0x000fe40003f84070 */
[----:B------:R-:W-:Y:S02]  /*14680*/  ISETP.GT.U32.AND P1, PT, R7, R14, PT ;  /* 0x0000000e0700720c */ /* 0x000fe40003f24070 */
[----:B------:R-:W-:-:S02]  /*14690*/  IADD3 R14, P6, PT, R91, -0x1, RZ ;  /* 0xffffffff5b0e7810 */ /* 0x000fc40007fde0ff */
[----:B------:R-:W-:Y:S02]  /*146a0*/  ISETP.GT.U32.AND.EX P3, PT, R6, -0x1, PT, P3 ;  /* 0xffffffff0600780c */ /* 0x000fe40003f64130 */
[----:B------:R-:W-:Y:S01]  /*146b0*/  ISETP.GT.U32.AND.EX P4, PT, R85, -0x1, PT, P4 ;  /* 0xffffffff5500780c */ /* 0x000fe20003f84140 */
[----:B------:R-:W-:Y:S01]  /*146c0*/  IMAD.X R23, RZ, RZ, R6, P6 ;  /* 0x000000ffff177224 */ /* 0x000fe200030e0606 */
[----:B------:R-:W-:Y:S02]  /*146d0*/  SEL R14, R14, R91, P3 ;  /* 0x0000005b0e0e7207 */ /* 0x000fe40001800000 */
[----:B------:R-:W-:Y:S02]  /*146e0*/  ISETP.GT.U32.AND.EX P1, PT, R4, R15, PT, P1 ;  /* 0x0000000f0400720c */ /* 0x000fe40003f24110 */
[----:B------:R-:W-:Y:S02]  /*146f0*/  @P2 SEL R19, R19, R87, P4 ;  /* 0x0000005713132207 */ /* 0x000fe40002000000 */
[----:B------:R-:W-:-:S02]  /*14700*/  @P2 SEL R18, R18, R85, P4 ;  /* 0x0000005512122207 */ /* 0x000fc40002000000 */
[----:B------:R-:W-:Y:S02]  /*14710*/  SEL R23, R23, R6, P3 ;  /* 0x0000000617177207 */ /* 0x000fe40001800000 */
[----:B------:R-:W-:Y:S02]  /*14720*/  IADD3 R19, P2, PT, R14, R19, RZ ;  /* 0x000000130e137210 */ /* 0x000fe40007f5e0ff */
[----:B------:R-:W-:Y:S02]  /*14730*/  ISETP.GT.U32.AND P3, PT, R20, RZ, PT ;  /* 0x000000ff1400720c */ /* 0x000fe40003f64070 */
[----:B------:R-:W-:Y:S01]  /*14740*/  IADD3 R6, P4, PT, R7, 0x1, RZ ;  /* 0x0000000107067810 */ /* 0x000fe20007f9e0ff */
[----:B------:R-:W-:Y:S01]  /*14750*/  IMAD.X R18, R23, 0x1, R18, P2 ;  /* 0x0000000117127824 */ /* 0x000fe200010e0612 */
[----:B------:R-:W-:Y:S02]  /*14760*/  ISETP.GT.U32.AND.EX P3, PT, R21, R20, PT, P3 ;  /* 0x000000141500720c */ /* 0x000fe40003f64130 */
[----:B------:R-:W-:-:S02]  /*14770*/  IADD3.X R15, PT, PT, R4, -0x1, RZ, P4, !PT ;  /* 0xffffffff040f7810 */ /* 0x000fc400027fe4ff */
[----:B------:R-:W-:Y:S02]  /*14780*/  ISETP.GE.U32.AND P6, PT, R19, R14, PT ;  /* 0x0000000e1300720c */ /* 0x000fe40003fc6070 */
[----:B------:R-:W-:Y:S02]  /*14790*/  @P1 SEL R7, R6, R7, !P3 ;  /* 0x0000000706071207 */ /* 0x000fe40005800000 */
[----:B------:R-:W-:Y:S02]  /*147a0*/  @P1 SEL R4, R15, R4, !P3 ;  /* 0x000000040f041207 */ /* 0x000fe40005800000 */
[----:B------:R-:W-:Y:S02]  /*147b0*/  IADD3 R5, P2, P4, RZ, R8, -R10 ;  /* 0x00000008ff057210 */ /* 0x000fe40007c5e80a */
[----:B------:R-:W-:Y:S02]  /*147c0*/  ISETP.GE.U32.AND.EX P1, PT, R18, R23, PT, P6 ;  /* 0x000000171200720c */ /* 0x000fe40003f26160 */
[----:B------:R-:W-:-:S02]  /*147d0*/  IADD3 R14, P6, PT, R19, -0x1, RZ ;  /* 0xffffffff130e7810 */ /* 0x000fc40007fde0ff */
[----:B------:R-:W-:Y:S02]  /*147e0*/  ISETP.GT.U32.AND P3, PT, R5, R8, PT ;  /* 0x000000080500720c */ /* 0x000fe40003f64070 */
[----:B------:R-:W-:Y:S01]  /*147f0*/  IADD3.X R8, PT, PT, R10, R9, ~R11, P2, P4 ;  /* 0x000000090a087210 */ /* 0x000fe200017e8c0b */
[----:B------:R-:W-:Y:S01]  /*14800*/  IMAD.X R15, RZ, RZ, R18, P6 ;  /* 0x000000ffff0f7224 */ /* 0x000fe200030e0612 */
[----:B------:R-:W-:Y:S02]  /*14810*/  ISETP.GT.U32.AND P2, PT, R7, RZ, PT ;  /* 0x000000ff0700720c */ /* 0x000fe40003f44070 */
[----:B------:R-:W-:Y:S02]  /*14820*/  ISETP.GT.U32.AND P4, PT, R19, RZ, PT ;  /* 0x000000ff1300720c */ /* 0x000fe40003f84070 */
[----:B------:R-:W-:Y:S02]  /*14830*/  IADD3 R6, P6, PT, R7, -0x1, RZ ;  /* 0xffffffff07067810 */ /* 0x000fe40007fde0ff */
[----:B------:R-:W-:-:S02]  /*14840*/  ISETP.GT.U32.AND.EX P2, PT, R4, -0x1, PT, P2 ;  /* 0xffffffff0400780c */ /* 0x000fc40003f44120 */
[----:B------:R-:W-:Y:S02]  /*14850*/  ISETP.GT.U32.AND.EX P4, PT, R18, -0x1, PT, P4 ;  /* 0xffffffff1200780c */ /* 0x000fe40003f84140 */
[----:B------:R-:W-:Y:S01]  /*14860*/  ISETP.GT.U32.AND.EX P3, PT, R8, R9, PT, P3 ;  /* 0x000000090800720c */ /* 0x000fe20003f64130 */
[----:B------:R-:W-:Y:S01]  /*14870*/  IMAD.X R9, RZ, RZ, R4, P6 ;  /* 0x000000ffff097224 */ /* 0x000fe200030e0604 */
[----:B------:R-:W-:Y:S02]  /*14880*/  SEL R7, R6, R7, P2 ;  /* 0x0000000706077207 */ /* 0x000fe40001000000 */
[----:B------:R-:W-:Y:S02]  /*14890*/  @P1 SEL R14, R14, R19, P4 ;  /* 0x000000130e0e1207 */ /* 0x000fe40002000000 */
[----:B------:R-:W-:Y:S02]  /*148a0*/  SEL R16, R9, R4, P2 ;  /* 0x0000000409107207 */ /* 0x000fe40001000000 */
[----:B------:R-:W-:-:S02]  /*148b0*/  ISETP.GT.U32.AND P6, PT, R10, RZ, PT ;  /* 0x000000ff0a00720c */ /* 0x000fc40003fc4070 */
[----:B------:R-:W-:Y:S02]  /*148c0*/  IADD3 R14, P2, PT, R7, R14, RZ ;  /* 0x0000000e070e7210 */ /* 0x000fe40007f5e0ff */
[----:B------:R-:W-:Y:S02]  /*148d0*/  @P1 SEL R15, R15, R18, P4 ;  /* 0x000000120f0f1207 */ /* 0x000fe40002000000 */
[----:B------:R-:W-:Y:S02]  /*148e0*/  ISETP.GT.U32.AND.EX P6, PT, R11, R10, PT, P6 ;  /* 0x0000000a0b00720c */ /* 0x000fe40003fc4160 */
[----:B------:R-:W-:Y:S01]  /*148f0*/  IADD3 R4, P4, PT, R5, 0x1, RZ ;  /* 0x0000000105047810 */ /* 0x000fe20007f9e0ff */
[----:B------:R-:W-:Y:S01]  /*14900*/  IMAD.X R11, R16, 0x1, R15, P2 ;  /* 0x00000001100b7824 */ /* 0x000fe200010e060f */
[----:B------:R-:W-:Y:S02]  /*14910*/  ISETP.GE.U32.AND P1, PT, R14, R7, PT ;  /* 0x000000070e00720c */ /* 0x000fe40003f26070 */
[----:B------:R-:W-:-:S02]  /*14920*/  IADD3.X R6, PT, PT, R8, -0x1, RZ, P4, !PT ;  /* 0xffffffff08067810 */ /* 0x000fc400027fe4ff */
[----:B------:R-:W-:Y:S02]  /*14930*/  ISETP.GE.U32.AND.EX P1, PT, R11, R16, PT, P1 ;  /* 0x000000100b00720c */ /* 0x000fe40003f26110 */
[----:B------:R-:W-:Y:S02]  /*14940*/  @P3 SEL R5, R4, R5, !P6 ;  /* 0x0000000504053207 */ /* 0x000fe40007000000 */
[----:B------:R-:W-:Y:S02]  /*14950*/  @P3 SEL R8, R6, R8, !P6 ;  /* 0x0000000806083207 */ /* 0x000fe40007000000 */
[C---:B------:R-:W-:Y:S02]  /*14960*/  ISETP.GT.U32.AND P2, PT, R5.reuse, RZ, PT ;  /* 0x000000ff0500720c */ /* 0x040fe40003f44070 */
[----:B------:R-:W-:Y:S02]  /*14970*/  ISETP.GT.U32.AND P3, PT, R14, RZ, PT ;  /* 0x000000ff0e00720c */ /* 0x000fe40003f64070 */
[----:B------:R-:W-:-:S02]  /*14980*/  IADD3 R4, P6, PT, R5, -0x1, RZ ;  /* 0xffffffff05047810 */ /* 0x000fc40007fde0ff */
[----:B------:R-:W-:Y:S02]  /*14990*/  IADD3 R9, P4, PT, R14, -0x1, RZ ;  /* 0xffffffff0e097810 */ /* 0x000fe40007f9e0ff */
[----:B------:R-:W-:Y:S01]  /*149a0*/  ISETP.GT.U32.AND.EX P2, PT, R8, -0x1, PT, P2 ;  /* 0xffffffff0800780c */ /* 0x000fe20003f44120 */
[----:B------:R-:W-:Y:S01]  /*149b0*/  IMAD.X R7, RZ, RZ, R8, P6 ;  /* 0x000000ffff077224 */ /* 0x000fe200030e0608 */
[----:B------:R-:W-:Y:S01]  /*149c0*/  ISETP.GT.U32.AND.EX P3, PT, R11, -0x1, PT, P3 ;  /* 0xffffffff0b00780c */ /* 0x000fe20003f64130 */
[----:B------:R-:W-:Y:S01]  /*149d0*/  IMAD.X R6, RZ, RZ, R11, P4 ;  /* 0x000000ffff067224 */ /* 0x000fe200020e060b */
[----:B------:R-:W-:Y:S02]  /*149e0*/  SEL R4, R4, R5, P2 ;  /* 0x0000000504047207 */ /* 0x000fe40001000000 */
[----:B------:R-:W-:Y:S02]  /*149f0*/  @P1 SEL R9, R9, R14, P3 ;  /* 0x0000000e09091207 */ /* 0x000fe40001800000 */
[----:B------:R-:W-:-:S02]  /*14a00*/  SEL R7, R7, R8, P2 ;  /* 0x0000000807077207 */ /* 0x000fc40001000000 */
[----:B------:R-:W-:Y:S02]  /*14a10*/  IADD3 R5, P4, PT, R4, R9, RZ ;  /* 0x0000000904057210 */ /* 0x000fe40007f9e0ff */
[----:B------:R-:W-:Y:S02]  /*14a20*/  @P1 SEL R6, R6, R11, P3 ;  /* 0x0000000b06061207 */ /* 0x000fe40001800000 */
[----:B------:R-:W-:Y:S01]  /*14a30*/  ISETP.GE.U32.AND P1, PT, R5, R4, PT ;  /* 0x000000040500720c */ /* 0x000fe20003f26070 */
[----:B------:R-:W-:Y:S01]  /*14a40*/  IMAD.X R4, R12, 0x1, R17, P5 ;  /* 0x000000010c047824 */ /* 0x000fe200028e0611 */
[----:B------:R-:W-:Y:S01]  /*14a50*/  IADD3 R16, P5, PT, R13, -0x1, RZ ;  /* 0xffffffff0d107810 */ /* 0x000fe20007fbe0ff */
[----:B------:R-:W-:Y:S01]  /*14a60*/  IMAD.X R6, R7, 0x1, R6, P4 ;  /* 0x0000000107067824 */ /* 0x000fe200020e0606 */
[----:B------:R-:W-:Y:S01]  /*14a70*/  IADD3 R18, P4, PT, R5, -0x1, RZ ;  /* 0xffffffff05127810 */ /* 0x000fe20007f9e0ff */
[----:B------:R0:W5:Y:S01]  /*14a80*/  LDL.128 R8, [R1+0x20] ;  /* 0x0000200001087983 */ /* 0x0001620000100c00 */
[----:B------:R-:W-:Y:S01]  /*14a90*/  ISETP.GE.U32.AND.EX P0, PT, R4, R12, PT, P0 ;  /* 0x0000000c0400720c */ /* 0x000fe20003f06100 */
[----:B------:R-:W-:Y:S01]  /*14aa0*/  IMAD.X R17, RZ, RZ, R4, P5 ;  /* 0x000000ffff117224 */ /* 0x000fe200028e0604 */
[----:B------:R-:W-:Y:S01]  /*14ab0*/  ISETP.GE.U32.AND.EX P1, PT, R6, R7, PT, P1 ;  /* 0x000000070600720c */ /* 0x000fe20003f26110 */
[----:B------:R-:W-:Y:S01]  /*14ac0*/  IMAD.X R19, RZ, RZ, R6, P4 ;  /* 0x000000ffff137224 */ /* 0x000fe200020e0606 */
[----:B------:R-:W-:-:S02]  /*14ad0*/  ISETP.GT.U32.AND P3, PT, R13, RZ, PT ;  /* 0x000000ff0d00720c */ /* 0x000fc40003f64070 */
[----:B------:R-:W-:Y:S02]  /*14ae0*/  ISETP.GT.U32.AND P2, PT, R5, RZ, PT ;  /* 0x000000ff0500720c */ /* 0x000fe40003f44070 */
[----:B------:R-:W-:Y:S02]  /*14af0*/  ISETP.GT.U32.AND.EX P3, PT, R4, -0x1, PT, P3 ;  /* 0xffffffff0400780c */ /* 0x000fe40003f64130 */
[----:B------:R-:W-:-:S03]  /*14b00*/  ISETP.GT.U32.AND.EX P2, PT, R6, -0x1, PT, P2 ;  /* 0xffffffff0600780c */ /* 0x000fc60003f44120 */
[----:B------:R-:W-:Y:S02]  /*14b10*/  @P0 SEL R16, R16, R13, P3 ;  /* 0x0000000d10100207 */ /* 0x000fe40001800000 */
[----:B------:R-:W-:Y:S01]  /*14b20*/  @P1 SEL R18, R18, R5, P2 ;  /* 0x0000000512121207 */ /* 0x000fe20001000000 */
[----:B------:R0:W5:Y:S01]  /*14b30*/  LDL.128 R12, [R1] ;  /* 0x00000000010c7983 */ /* 0x0001620000100c00 */
[----:B------:R-:W-:Y:S02]  /*14b40*/  @P1 SEL R19, R19, R6, P2 ;  /* 0x0000000613131207 */ /* 0x000fe40001000000 */
[----:B------:R-:W-:Y:S02]  /*14b50*/  @P0 SEL R17, R17, R4, P3 ;  /* 0x0000000411110207 */ /* 0x000fe40001800000 */
[----:B------:R0:W5:Y:S04]  /*14b60*/  LDL.128 R4, [R1+0x10] ;  /* 0x0000100001047983 */ /* 0x0001680000100c00 */
[----:B------:R0:W-:Y:S04]  /*14b70*/  STL.128 [R1+0x30], R16 ;  /* 0x0000301001007387 */ /* 0x0001e80000100c00 */
[----:B------:R0:W5:Y:S01]  /*14b80*/  LDL.64 R86, [R1+0x30] ;  /* 0x0000300001567983 */ /* 0x0001620000100a00 */
[----:B------:R-:W-:-:S04]  /*14b90*/  UIADD3 UR77, UPT, UPT, UR77, 0x1, URZ ;  /* 0x000000014d4d7890 */ /* 0x000fc8000fffe0ff */
[----:B------:R-:W-:-:S09]  /*14ba0*/  UISETP.NE.AND UP0, UPT, UR77, 0x1a, UPT ;  /* 0x0000001a4d00788c */ /* 0x000fd2000bf05270 */
[----:B0-----:R-:W-:Y:S05]  /*14bb0*/  BRA.U UP0, `(.L_x_3) ;  /* 0xffffff75009c7547 */ /* 0x001fea000b83ffff */
[----:B------:R-:W-:-:S07]  /*14bc0*/  IMAD.MOV.U32 R20, RZ, RZ, 0x1a ;  /* 0x0000001aff147424 */ /* 0x000fce00078e00ff */
.L_x_4:
[----:B------:R-:W-:-:S04]  /*14bd0*/  LEA R16, R20, UR76, 0x6 ;  /* 0x0000004c14107c11 */ /* 0x000fc8000f8e30ff */
[----:B------:R-:W0:Y:S08]  /*14be0*/  LDC.64 R22, c[0x3][R16] ;  /* 0x00c0000010167b82 */ /* 0x000e300000000a00 */
[----:B------:R-:W1:Y:S08]  /*14bf0*/  LDC.64 R88, c[0x3][R16+0x8] ;  /* 0x00c0020010587b82 */ /* 0x000e700000000a00 */
[----:B------:R-:W2:Y:S01]  /*14c00*/  LDC.64 R90, c[0x3][R16+0x18] ;  /* 0x00c00600105a7b82 */ /* 0x000ea20000000a00 */
[----:B0----5:R-:W-:-:S04]  /*14c10*/  IADD3 R12, P0, PT, R22, R12, RZ ;  /* 0x0000000c160c7210 */ /* 0x021fc80007f1e0ff */
[----:B------:R-:W-:Y:S01]  /*14c20*/  ISETP.GE.U32.AND P1, PT, R12, R22, PT ;  /* 0x000000160c00720c */ /* 0x000fe20003f26070 */
[----:B------:R-:W-:Y:S01]  /*14c30*/  IMAD.X R17, R23, 0x1, R13, P0 ;  /* 0x0000000117117824 */ /* 0x000fe200000e060d */
[----:B-1----:R-:W-:-:S04]  /*14c40*/  IADD3 R13, P0, PT, R88, R14, RZ ;  /* 0x0000000e580d7210 */ /* 0x002fc80007f1e0ff */
[----:B------:R-:W-:Y:S02]  /*14c50*/  ISETP.GE.U32.AND.EX P1, PT, R17, R23, PT, P1 ;  /* 0x000000171100720c */ /* 0x000fe40003f26110 */
[----:B------:R-:W0:Y:S01]  /*14c60*/  LDC.64 R22, c[0x3][R16+0x10] ;  /* 0x00c0040010167b82 */ /* 0x000e220000000a00 */
[----:B------:R-:W-:Y:S01]  /*14c70*/  IMAD.X R14, R89, 0x1, R15, P0 ;  /* 0x00000001590e7824 */ /* 0x000fe200000e060f */
[----:B------:R-:W-:-:S04]  /*14c80*/  ISETP.GE.U32.AND P5, PT, R13, R88, PT ;  /* 0x000000580d00720c */ /* 0x000fc80003fa6070 */
[----:B------:R-:W-:Y:S02]  /*14c90*/  ISETP.GE.U32.AND.EX P5, PT, R14, R89, PT, P5 ;  /* 0x000000590e00720c */ /* 0x000fe40003fa6150 */
[----:B------:R-:W1:Y:S01]  /*14ca0*/  LDC.64 R88, c[0x3][R16+0x20] ;  /* 0x00c0080010587b82 */ /* 0x000e620000000a00 */
[----:B0-----:R-:W-:-:S04]  /*14cb0*/  IADD3 R4, P0, PT, R22, R4, RZ ;  /* 0x0000000416047210 */ /* 0x001fc80007f1e0ff */
[----:B------:R-:W-:Y:S01]  /*14cc0*/  ISETP.GE.U32.AND P4, PT, R4, R22, PT ;  /* 0x000000160400720c */ /* 0x000fe20003f86070 */
[----:B------:R-:W-:Y:S01]  /*14cd0*/  IMAD.X R15, R23, 0x1, R5, P0 ;  /* 0x00000001170f7824 */ /* 0x000fe200000e0605 */
[----:B--2---:R-:W-:-:S04]  /*14ce0*/  IADD3 R5, P0, PT, R90, R6, RZ ;  /* 0x000000065a057210 */ /* 0x004fc80007f1e0ff */
[----:B------:R-:W-:Y:S01]  /*14cf0*/  ISETP.GE.U32.AND.EX P4, PT, R15, R23, PT, P4 ;  /* 0x000000170f00720c */ /* 0x000fe20003f86140 */
[----:B------:R-:W-:Y:S01]  /*14d00*/  IMAD.X R6, R91, 0x1, R7, P0 ;  /* 0x000000015b067824 */ /* 0x000fe200000e0607 */
[----:B------:R-:W0:Y:S01]  /*14d10*/  LDC.64 R22, c[0x3][R16+0x28] ;  /* 0x00c00a0010167b82 */ /* 0x000e220000000a00 */
[----:B-1----:R-:W-:Y:S02]  /*14d20*/  IADD3 R7, P0, PT, R88, R8, RZ ;  /* 0x0000000858077210 */ /* 0x002fe40007f1e0ff */
[----:B------:R-:W-:Y:S02]  /*14d30*/  ISETP.GE.U32.AND P3, PT, R5, R90, PT ;  /* 0x0000005a0500720c */ /* 0x000fe40003f66070 */
[----:B------:R-:W-:Y:S01]  /*14d40*/  ISETP.GE.U32.AND P2, PT, R7, R88, PT ;  /* 0x000000580700720c */ /* 0x000fe20003f46070 */
[----:B------:R-:W-:Y:S01]  /*14d50*/  IMAD.X R8, R89, 0x1, R9, P0 ;  /* 0x0000000159087824 */ /* 0x000fe200000e0609 */
[----:B------:R-:W-:-:S04]  /*14d60*/  ISETP.GE.U32.AND.EX P3, PT, R6, R91, PT, P3 ;  /* 0x0000005b0600720c */ /* 0x000fc80003f66130 */
[----:B------:R-:W-:Y:S02]  /*14d70*/  ISETP.GE.U32.AND.EX P2, PT, R8, R89, PT, P2 ;  /* 0x000000590800720c */ /* 0x000fe40003f46120 */
[----:B------:R-:W1:Y:S01]  /*14d80*/  LDC.64 R88, c[0x3][R16+0x30] ;  /* 0x00c00c0010587b82 */ /* 0x000e620000000a00 */
[----:B0-----:R-:W-:-:S05]  /*14d90*/  IADD3 R9, P0, PT, R22, R10, RZ ;  /* 0x0000000a16097210 */ /* 0x001fca0007f1e0ff */
[----:B------:R-:W-:Y:S01]  /*14da0*/  IMAD.X R10, R23, 0x1, R11, P0 ;  /* 0x00000001170a7824 */ /* 0x000fe200000e060b */
[----:B------:R-:W-:Y:S02]  /*14db0*/  IADD3 R11, P6, PT, R12, -0x1, RZ ;  /* 0xffffffff0c0b7810 */ /* 0x000fe40007fde0ff */
[----:B------:R-:W-:-:S03]  /*14dc0*/  ISETP.GE.U32.AND P0, PT, R9, R22, PT ;  /* 0x000000160900720c */ /* 0x000fc60003f06070 */
[----:B------:R-:W-:Y:S01]  /*14dd0*/  IMAD.X R22, RZ, RZ, R17, P6 ;  /* 0x000000ffff167224 */ /* 0x000fe200030e0611 */
[----:B------:R-:W-:Y:S02]  /*14de0*/  ISETP.GT.U32.AND P6, PT, R12, RZ, PT ;  /* 0x000000ff0c00720c */ /* 0x000fe40003fc4070 */
[----:B------:R-:W-:Y:S02]  /*14df0*/  ISETP.GE.U32.AND.EX P0, PT, R10, R23, PT, P0 ;  /* 0x000000170a00720c */ /* 0x000fe40003f06100 */
[----:B------:R-:W-:-:S04]  /*14e00*/  ISETP.GT.U32.AND.EX P6, PT, R17, -0x1, PT, P6 ;  /* 0xffffffff1100780c */ /* 0x000fc80003fc4160 */
[----:B------:R-:W-:Y:S02]  /*14e10*/  @P1 SEL R11, R11, R12, P6 ;  /* 0x0000000c0b0b1207 */ /* 0x000fe40003000000 */
[----:B------:R-:W-:Y:S02]  /*14e20*/  @P1 SEL R22, R22, R17, P6 ;  /* 0x0000001116161207 */ /* 0x000fe40003000000 */
[----:B-1----:R-:W-:Y:S01]  /*14e30*/  IADD3 R12, P1, PT, R88, R86, RZ ;  /* 0x00000056580c7210 */ /* 0x002fe20007f3e0ff */
[----:B------:R-:W-:Y:S01]  /*14e40*/  IMAD.WIDE.U32 R92, R11, R11, RZ ;  /* 0x0000000b0b5c7225 */ /* 0x000fe200078e00ff */
[----:B------:R-:W-:-:S03]  /*14e50*/  IADD3 R86, P6, PT, R13, -0x1, RZ ;  /* 0xffffffff0d567810 */ /* 0x000fc60007fde0ff */
[----:B------:R-:W-:Y:S01]  /*14e60*/  IMAD.X R87, R89, 0x1, R87, P1 ;  /* 0x0000000159577824 */ /* 0x000fe200008e0657 */
[----:B------:R-:W-:Y:S01]  /*14e70*/  ISETP.GE.U32.AND P1, PT, R12, R88, PT ;  /* 0x000000580c00720c */ /* 0x000fe20003f26070 */
[----:B------:R-:W-:Y:S01]  /*14e80*/  IMAD.X R17, RZ, RZ, R14, P6 ;  /* 0x000000ffff117224 */ /* 0x000fe200030e060e */
[----:B------:R-:W-:Y:S01]  /*14e90*/  ISETP.GT.U32.AND P6, PT, R13, RZ, PT ;  /* 0x000000ff0d00720c */ /* 0x000fe20003fc4070 */
[----:B------:R-:W-:Y:S01]  /*14ea0*/  IMAD.WIDE.U32 R90, R22, R11, RZ ;  /* 0x0000000b165a7225 */ /* 0x000fe200078e00ff */
[----:B------:R-:W-:Y:S02]  /*14eb0*/  ISETP.GE.U32.AND.EX P1, PT, R87, R89, PT, P1 ;  /* 0x000000595700720c */ /* 0x000fe40003f26110 */
[----:B------:R-:W-:Y:S01]  /*14ec0*/  ISETP.GT.U32.AND.EX P6, PT, R14, -0x1, PT, P6 ;  /* 0xffffffff0e00780c */ /* 0x000fe20003fc4160 */
[----:B------:R-:W0:Y:S03]  /*14ed0*/  LDC.64 R88, c[0x3][R16+0x38] ;  /* 0x00c00e0010587b82 */ /* 0x000e260000000a00 */
[----:B------:R-:W-:-:S02]  /*14ee0*/  @P5 SEL R86, R86, R13, P6 ;  /* 0x0000000d56565207 */ /* 0x000fc40003000000 */
[----:B------:R-:W-:Y:S02]  /*14ef0*/  @P5 SEL R17, R17, R14, P6 ;  /* 0x0000000e11115207 */ /* 0x000fe40003000000 */
[C---:B------:R-:W-:Y:S02]  /*14f00*/  IADD3 R13, P6, PT, R4.reuse, -0x1, RZ ;  /* 0xffffffff040d7810 */ /* 0x040fe40007fde0ff */
[----:B------:R-:W-:-:S03]  /*14f10*/  ISETP.GT.U32.AND P5, PT, R4, RZ, PT ;  /* 0x000000ff0400720c */ /* 0x000fc60003fa4070 */
[----:B------:R-:W-:Y:S01]  /*14f20*/  IMAD.X R14, RZ, RZ, R15, P6 ;  /* 0x000000ffff0e7224 */ /* 0x000fe200030e060f */
[----:B------:R-:W-:Y:S02]  /*14f30*/  ISETP.GT.U32.AND.EX P5, PT, R15, -0x1, PT, P5 ;  /* 0xffffffff0f00780c */ /* 0x000fe40003fa4150 */
[----:B------:R-:W-:Y:S02]  /*14f40*/  ISETP.GT.U32.AND P6, PT, R5, RZ, PT ;  /* 0x000000ff0500720c */ /* 0x000fe40003fc4070 */
[----:B------:R-:W-:Y:S02]  /*14f50*/  @P4 SEL R13, R13, R4, P5 ;  /* 0x000000040d0d4207 */ /* 0x000fe40002800000 */
[----:B------:R-:W-:Y:S02]  /*14f60*/  @P4 SEL R14, R14, R15, P5 ;  /* 0x0000000f0e0e4207 */ /* 0x000fe40002800000 */
[----:B------:R-:W-:Y:S02]  /*14f70*/  ISETP.GT.U32.AND.EX P4, PT, R6, -0x1, PT, P6 ;  /* 0xffffffff0600780c */ /* 0x000fe40003f84160 */
[----:B------:R-:W-:-:S04]  /*14f80*/  IADD3 R4, P5, PT, R5, -0x1, RZ ;  /* 0xffffffff05047810 */ /* 0x000fc80007fbe0ff */
[----:B------:R-:W-:Y:S01]  /*14f90*/  @P3 SEL R4, R4, R5, P4 ;  /* 0x0000000504043207 */ /* 0x000fe20002000000 */
[----:B------:R-:W-:Y:S01]  /*14fa0*/  IMAD.X R5, RZ, RZ, R6, P5 ;  /* 0x000000ffff057224 */ /* 0x000fe200028e0606 */
[----:B------:R-:W-:-:S04]  /*14fb0*/  ISETP.GT.U32.AND P5, PT, R7, RZ, PT ;  /* 0x000000ff0700720c */ /* 0x000fc80003fa4070 */
[----:B------:R-:W-:Y:S02]  /*14fc0*/  @P3 SEL R5, R5, R6, P4 ;  /* 0x0000000605053207 */ /* 0x000fe40002000000 */
[----:B------:R-:W-:Y:S02]  /*14fd0*/  ISETP.GT.U32.AND.EX P3, PT, R8, -0x1, PT, P5 ;  /* 0xffffffff0800780c */ /* 0x000fe40003f64150 */
[----:B------:R-:W-:-:S04]  /*14fe0*/  IADD3 R6, P4, PT, R7, -0x1, RZ ;  /* 0xffffffff07067810 */ /* 0x000fc80007f9e0ff */
[----:B------:R-:W-:Y:S01]  /*14ff0*/  @P2 SEL R6, R6, R7, P3 ;  /* 0x0000000706062207 */ /* 0x000fe20001800000 */
[----:B------:R-:W-:-:S05]  /*15000*/  IMAD.X R7, RZ, RZ, R8, P4 ;  /* 0x000000ffff077224 */ /* 0x000fca00020e0608 */
[----:B------:R-:W-:Y:S02]  /*15010*/  @P2 SEL R7, R7, R8, P3 ;  /* 0x0000000807072207 */ /* 0x000fe40001800000 */
[----:B0-----:R-:W-:-:S05]  /*15020*/  IADD3 R8, P2, PT, R88, R18, RZ ;  /* 0x0000001258087210 */ /* 0x001fca0007f5e0ff */
[----:B------:R-:W-:Y:S02]  /*15030*/  IMAD.X R85, R89, 0x1, R19, P2 ;  /* 0x0000000159557824 */ /* 0x000fe400010e0613 */
[----:B------:R-:W-:-:S04]  /*15040*/  IMAD.WIDE.U32 R90, P2, R11, R22, R90 ;  /* 0x000000160b5a7225 */ /* 0x000fc8000784005a */
[----:B------:R-:W-:Y:S01]  /*15050*/  IMAD.X R19, RZ, RZ, RZ, P2 ;  /* 0x000000ffff137224 */ /* 0x000fe200010e06ff */
[----:B------:R-:W-:Y:S01]  /*15060*/  IADD3 R21, P2, PT, R93, R90, RZ ;  /* 0x0000005a5d157210 */ /* 0x000fe20007f5e0ff */
[----:B------:R-:W-:-:S04]  /*15070*/  IMAD.MOV.U32 R18, RZ, RZ, R91 ;  /* 0x000000ffff127224 */ /* 0x000fc800078e005b */
[----:B------:R-:W-:Y:S01]  /*15080*/  IMAD.WIDE.U32.X R18, R22, R22, R18, P2 ;  /* 0x0000001616127225 */ /* 0x000fe200010e0412 */
[----:B------:R-:W-:Y:S02]  /*15090*/  ISETP.GE.U32.AND P2, PT, R8, R88, PT ;  /* 0x000000580800720c */ /* 0x000fe40003f46070 */
[C---:B------:R-:W-:Y:S02]  /*150a0*/  ISETP.GT.U32.AND P3, PT, R18.reuse, RZ, PT ;  /* 0x000000ff1200720c */ /* 0x040fe40003f64070 */
[----:B------:R-:W-:Y:S02]  /*150b0*/  IADD3 R15, P5, P6, RZ, R92, -R18 ;  /* 0x0000005cff0f7210 */ /* 0x000fe40007ebe812 */
[----:B------:R-:W-:Y:S02]  /*150c0*/  ISETP.GT.U32.AND.EX P3, PT, R19, R18, PT, P3 ;  /* 0x000000121300720c */ /* 0x000fe40003f64130 */
[----:B------:R-:W-:Y:S02]  /*150d0*/  IADD3.X R18, PT, PT, R18, R21, ~R19, P5, P6 ;  /* 0x0000001512127210 */ /* 0x000fe40002fecc13 */
[----:B------:R-:W-:-:S02]  /*150e0*/  ISETP.GT.U32.AND P4, PT, R15, R92, PT ;  /* 0x0000005c0f00720c */ /* 0x000fc40003f84070 */
[C---:B------:R-:W-:Y:S02]  /*150f0*/  IADD3 R16, P6, PT, R9.reuse, -0x1, RZ ;  /* 0xffffffff09107810 */ /* 0x040fe40007fde0ff */
[----:B------:R-:W-:Y:S02]  /*15100*/  ISETP.GT.U32.AND P5, PT, R9, RZ, PT ;  /* 0x000000ff0900720c */ /* 0x000fe40003fa4070 */
[----:B------:R-:W-:Y:S01]  /*15110*/  ISETP.GT.U32.AND.EX P4, PT, R18, R21, PT, P4 ;  /* 0x000000151200720c */ /* 0x000fe20003f84140 */
[----:B------:R-:W-:Y:S01]  /*15120*/  IMAD.X R19, RZ, RZ, R10, P6 ;  /* 0x000000ffff137224 */ /* 0x000fe200030e060a */
[----:B------:R-:W-:Y:S02]  /*15130*/  ISETP.GT.U32.AND.EX P5, PT, R10, -0x1, PT, P5 ;  /* 0xffffffff0a00780c */ /* 0x000fe40003fa4150 */
[----:B------:R-:W-:Y:S02]  /*15140*/  ISETP.GT.U32.AND P6, PT, R12, RZ, PT ;  /* 0x000000ff0c00720c */ /* 0x000fe40003fc4070 */
[----:B------:R-:W-:-:S02]  /*15150*/  @P0 SEL R16, R16, R9, P5 ;  /* 0x0000000910100207 */ /* 0x000fc40002800000 */
[----:B------:R-:W-:Y:S02]  /*15160*/  @P0 SEL R19, R19, R10, P5 ;  /* 0x0000000a13130207 */ /* 0x000fe40002800000 */
[----:B------:R-:W-:Y:S02]  /*15170*/  ISETP.GT.U32.AND.EX P0, PT, R87, -0x1, PT, P6 ;  /* 0xffffffff5700780c */ /* 0x000fe40003f04160 */
[----:B------:R-:W-:Y:S02]  /*15180*/  IADD3 R10, P6, PT, R15, 0x1, RZ ;  /* 0x000000010f0a7810 */ /* 0x000fe40007fde0ff */
[----:B------:R-:W-:Y:S02]  /*15190*/  IADD3 R21, P5, PT, R12, -0x1, RZ ;  /* 0xffffffff0c157810 */ /* 0x000fe40007fbe0ff */
[----:B------:R-:W-:Y:S02]  /*151a0*/  IADD3.X R9, PT, PT, R18, -0x1, RZ, P6, !PT ;  /* 0xffffffff12097810 */ /* 0x000fe400037fe4ff */
[----:B------:R-:W-:Y:S01]  /*151b0*/  @P4 SEL R15, R10, R15, !P3 ;  /* 0x0000000f0a0f4207 */ /* 0x000fe20005800000 */
[----:B------:R-:W-:Y:S01]  /*151c0*/  IMAD.X R88, RZ, RZ, R87, P5 ;  /* 0x000000ffff587224 */ /* 0x000fe200028e0657 */
[----:B------:R-:W-:-:S02]  /*151d0*/  @P4 SEL R18, R9, R18, !P3 ;  /* 0x0000001209124207 */ /* 0x000fc40005800000 */
[----:B------:R-:W-:Y:S02]  /*151e0*/  ISETP.GT.U32.AND P3, PT, R15, RZ, PT ;  /* 0x000000ff0f00720c */ /* 0x000fe40003f64070 */
[----:B------:R-:W-:Y:S02]  /*151f0*/  @P1 SEL R21, R21, R12, P0 ;  /* 0x0000000c15151207 */ /* 0x000fe40000000000 */
[----:B------:R-:W-:Y:S02]  /*15200*/  @P1 SEL R88, R88, R87, P0 ;  /* 0x0000005758581207 */ /* 0x000fe40000000000 */
[----:B------:R-:W-:Y:S02]  /*15210*/  ISETP.GT.U32.AND.EX P0, PT, R18, -0x1, PT, P3 ;  /* 0xffffffff1200780c */ /* 0x000fe40003f04130 */
[----:B------:R-:W-:Y:S02]  /*15220*/  IADD3 R96, P1, PT, R15, -0x1, RZ ;  /* 0xffffffff0f607810 */ /* 0x000fe40007f3e0ff */
[----:B------:R-:W-:-:S02]  /*15230*/  ISETP.GE.U32.AND.EX P2, PT, R85, R89, PT, P2 ;  /* 0x000000595500720c */ /* 0x000fc40003f46120 */
[----:B------:R-:W-:Y:S01]  /*15240*/  SEL R96, R96, R15, P0 ;  /* 0x0000000f60607207 */ /* 0x000fe20000000000 */
[----:B------:R-:W-:Y:S01]  /*15250*/  IMAD.X R15, RZ, RZ, R18, P1 ;  /* 0x000000ffff0f7224 */ /* 0x000fe200008e0612 */
[----:B------:R-:W-:-:S03]  /*15260*/  ISETP.GT.U32.AND P1, PT, R8, RZ, PT ;  /* 0x000000ff0800720c */ /* 0x000fc60003f24070 */
[----:B------:R-:W-:Y:S01]  /*15270*/  IMAD.WIDE.U32 R94, R96, R96, RZ ;  /* 0x00000060605e7225 */ /* 0x000fe200078e00ff */
[----:B------:R-:W-:Y:S02]  /*15280*/  SEL R15, R15, R18, P0 ;  /* 0x000000120f0f7207 */ /* 0x000fe40000000000 */
[----:B------:R-:W-:Y:S02]  /*15290*/  ISETP.GT.U32.AND.EX P0, PT, R85, -0x1, PT, P1 ;  /* 0xffffffff5500780c */ /* 0x000fe40003f04110 */
[----:B------:R-:W-:-:S04]  /*152a0*/  IADD3 R23, P1, PT, R8, -0x1, RZ ;  /* 0xffffffff08177810 */ /* 0x000fc80007f3e0ff */
[----:B------:R-:W-:Y:S01]  /*152b0*/  @P2 SEL R23, R23, R8, P0 ;  /* 0x0000000817172207 */ /* 0x000fe20000000000 */
[----:B------:R-:W-:-:S04]  /*152c0*/  IMAD.WIDE.U32 R8, R15, R96, RZ ;  /* 0x000000600f087225 */ /* 0x000fc800078e00ff */
[----:B------:R-:W-:Y:S02]  /*152d0*/  IMAD.X R90, RZ, RZ, R85, P1 ;  /* 0x000000ffff5a7224 */ /* 0x000fe400008e0655 */
[----:B------:R-:W-:-:S03]  /*152e0*/  IMAD.WIDE.U32 R8, P3, R96, R15, R8 ;  /* 0x0000000f60087225 */ /* 0x000fc60007860008 */
[----:B------:R-:W-:Y:S01]  /*152f0*/  @P2 SEL R90, R90, R85, P0 ;  /* 0x000000555a5a2207 */ /* 0x000fe20000000000 */
[----:B------:R-:W-:Y:S01]  /*15300*/  IMAD.MOV.U32 R92, RZ, RZ, R9 ;  /* 0x000000ffff5c7224 */ /* 0x000fe200078e0009 */
[----:B------:R-:W-:Y:S01]  /*15310*/  IADD3 R12, P0, PT, R95, R8, RZ ;  /* 0x000000085f0c7210 */ /* 0x000fe20007f1e0ff */
[----:B------:R-:W-:-:S04]  /*15320*/  IMAD.WIDE.U32 R8, R15, R11, RZ ;  /* 0x0000000b0f087225 */ /* 0x000fc800078e00ff */
[----:B------:R-:W-:Y:S02]  /*15330*/  IMAD.X R93, RZ, RZ, RZ, P3 ;  /* 0x000000ffff5d7224 */ /* 0x000fe400018e06ff */
[----:B------:R-:W-:-:S04]  /*15340*/  IMAD.WIDE.U32 R8, P1, R96, R22, R8 ;  /* 0x0000001660087225 */ /* 0x000fc80007820008 */
[----:B------:R-:W-:-:S04]  /*15350*/  IMAD.WIDE.U32 R96, R96, R11, RZ ;  /* 0x0000000b60607225 */ /* 0x000fc800078e00ff */
[----:B------:R-:W-:Y:S01]  /*15360*/  IMAD.X R11, RZ, RZ, RZ, P1 ;  /* 0x000000ffff0b7224 */ /* 0x000fe200008e06ff */
[----:B------:R-:W-:Y:S01]  /*15370*/  IADD3 R8, P1, PT, R97, R8, RZ ;  /* 0x0000000861087210 */ /* 0x000fe20007f3e0ff */
[----:B------:R-:W-:Y:S02]  /*15380*/  IMAD.MOV.U32 R10, RZ, RZ, R9 ;  /* 0x000000ffff0a7224 */ /* 0x000fe400078e0009 */
[----:B------:R-:W-:-:S04]  /*15390*/  IMAD.WIDE.U32.X R92, R15, R15, R92, P0 ;  /* 0x0000000f0f5c7225 */ /* 0x000fc800000e045c */
[----:B------:R-:W-:Y:S01]  /*153a0*/  IMAD.WIDE.U32.X R10, R15, R22, R10, P1 ;  /* 0x000000160f0a7225 */ /* 0x000fe200008e040a */
[----:B------:R-:W-:-:S04]  /*153b0*/  IADD3 R15, P4, P5, RZ, R94, -R92 ;  /* 0x0000005eff0f7210 */ /* 0x000fc80007d9e85c */
[----:B------:R-:W-:Y:S02]  /*153c0*/  ISETP.GT.U32.AND P2, PT, R15, R94, PT ;  /* 0x0000005e0f00720c */ /* 0x000fe40003f44070 */
[----:B------:R-:W-:Y:S02]  /*153d0*/  ISETP.GT.U32.AND P0, PT, R10, RZ, PT ;  /* 0x000000ff0a00720c */ /* 0x000fe40003f04070 */
[----:B------:R-:W-:Y:S02]  /*153e0*/  IADD3.X R85, PT, PT, R92, R12, ~R93, P4, P5 ;  /* 0x0000000c5c557210 */ /* 0x000fe400027eac5d */
[----:B------:R-:W-:Y:S02]  /*153f0*/  IADD3 R9, P6, P3, RZ, R96, -R10 ;  /* 0x00000060ff097210 */ /* 0x000fe40007bde80a */
[----:B------:R-:W-:Y:S02]  /*15400*/  ISETP.GT.U32.AND.EX P0, PT, R11, R10, PT, P0 ;  /* 0x0000000a0b00720c */ /* 0x000fe40003f04100 */
[----:B------:R-:W-:-:S02]  /*15410*/  ISETP.GT.U32.AND.EX P2, PT, R85, R12, PT, P2 ;  /* 0x0000000c5500720c */ /* 0x000fc40003f44120 */
[----:B------:R-:W-:Y:S02]  /*15420*/  ISETP.GT.U32.AND P1, PT, R9, R96, PT ;  /* 0x000000600900720c */ /* 0x000fe40003f24070 */
[-C--:B------:R-:W-:Y:S02]  /*15430*/  IADD3.X R11, PT, PT, R10, R8.reuse, ~R11, P6, P3 ;  /* 0x000000080a0b7210 */ /* 0x080fe400037e6c0b */
[----:B------:R-:W-:Y:S02]  /*15440*/  ISETP.GT.U32.AND P3, PT, R92, RZ, PT ;  /* 0x000000ff5c00720c */ /* 0x000fe40003f64070 */
[----:B------:R-:W-:Y:S02]  /*15450*/  ISETP.GT.U32.AND.EX P1, PT, R11, R8, PT, P1 ;  /* 0x000000080b00720c */ /* 0x000fe40003f24110 */
[----:B------:R-:W-:Y:S01]  /*15460*/  ISETP.GT.U32.AND.EX P3, PT, R93, R92, PT, P3 ;  /* 0x0000005c5d00720c */ /* 0x000fe20003f64130 */
[----:B------:R-:W-:Y:S01]  /*15470*/  IMAD.WIDE.U32 R92, R86, R86, RZ ;  /* 0x00000056565c7225 */ /* 0x000fe200078e00ff */
[----:B------:R-:W-:-:S04]  /*15480*/  IADD3 R8, P4, PT, R15, 0x1, RZ ;  /* 0x000000010f087810 */ /* 0x000fc80007f9e0ff */
[----:B------:R-:W-:Y:S02]  /*15490*/  @P2 SEL R15, R8, R15, !P3 ;  /* 0x0000000f080f2207 */ /* 0x000fe40005800000 */
[----:B------:R-:W-:Y:S02]  /*154a0*/  IADD3 R8, P5, PT, R9, 0x1, RZ ;  /* 0x0000000109087810 */ /* 0x000fe40007fbe0ff */
[----:B------:R-:W-:Y:S02]  /*154b0*/  IADD3.X R10, PT, PT, R85, -0x1, RZ, P4, !PT ;  /* 0xffffffff550a7810 */ /* 0x000fe400027fe4ff */
[----:B------:R-:W-:Y:S02]  /*154c0*/  @P1 SEL R9, R8, R9, !P0 ;  /* 0x0000000908091207 */ /* 0x000fe40004000000 */
[----:B------:R-:W-:Y:S02]  /*154d0*/  @P2 SEL R85, R10, R85, !P3 ;  /* 0x000000550a552207 */ /* 0x000fe40005800000 */
[----:B------:R-:W-:-:S02]  /*154e0*/  IADD3.X R8, PT, PT, R11, -0x1, RZ, P5, !PT ;  /* 0xffffffff0b087810 */ /* 0x000fc40002ffe4ff */
[----:B------:R-:W-:Y:S02]  /*154f0*/  ISETP.GT.U32.AND P2, PT, R15, RZ, PT ;  /* 0x000000ff0f00720c */ /* 0x000fe40003f44070 */
[----:B------:R-:W-:Y:S02]  /*15500*/  @P1 SEL R11, R8, R11, !P0 ;  /* 0x0000000b080b1207 */ /* 0x000fe40004000000 */
[----:B------:R-:W-:Y:S02]  /*15510*/  ISETP.GT.U32.AND.EX P0, PT, R85, -0x1, PT, P2 ;  /* 0xffffffff5500780c */ /* 0x000fe40003f04120 */
[----:B------:R-:W-:Y:S02]  /*15520*/  IADD3 R8, P2, PT, R15, -0x1, RZ ;  /* 0xffffffff0f087810 */ /* 0x000fe40007f5e0ff */
[C---:B------:R-:W-:Y:S02]  /*15530*/  ISETP.GT.U32.AND P1, PT, R9.reuse, RZ, PT ;  /* 0x000000ff0900720c */ /* 0x040fe40003f24070 */
[----:B------:R-:W-:Y:S01]  /*15540*/  SEL R15, R8, R15, P0 ;  /* 0x0000000f080f7207 */ /* 0x000fe20000000000 */
[----:B------:R-:W-:Y:S01]  /*15550*/  IMAD.X R10, RZ, RZ, R85, P2 ;  /* 0x000000ffff0a7224 */ /* 0x000fe200010e0655 */
[----:B------:R-:W-:-:S02]  /*15560*/  IADD3 R8, P2, PT, R9, -0x1, RZ ;  /* 0xffffffff09087810 */ /* 0x000fc40007f5e0ff */
[----:B------:R-:W-:Y:S02]  /*15570*/  ISETP.GT.U32.AND.EX P1, PT, R11, -0x1, PT, P1 ;  /* 0xffffffff0b00780c */ /* 0x000fe40003f24110 */
[----:B------:R-:W-:Y:S01]  /*15580*/  SEL R85, R10, R85, P0 ;  /* 0x000000550a557207 */ /* 0x000fe20000000000 */
[----:B------:R-:W-:Y:S01]  /*15590*/  IMAD.X R10, RZ, RZ, R11, P2 ;  /* 0x000000ffff0a7224 */ /* 0x000fe200010e060b */
[----:B------:R-:W-:-:S04]  /*155a0*/  SEL R8, R8, R9, P1 ;  /* 0x0000000908087207 */ /* 0x000fc80000800000 */
[----:B------:R-:W-:Y:S01]  /*155b0*/  SEL R87, R10, R11, P1 ;  /* 0x0000000b0a577207 */ /* 0x000fe20000800000 */
        /* <DEDUP_REMOVED lines=8> */
[----:B------:R-:W-:Y:S01]  /*15640*/  IMAD.WIDE.U32 R10, P0, R86, R17, R10 ;  /* 0x00000011560a7225 */ /* 0x000fe2000780000a */
[----:B------:R-:W-:-:S03]  /*15650*/  IADD3 R12, P6, P3, RZ, R8, -R94 ;  /* 0x00000008ff0c7210 */ /* 0x000fc60007bde85e */
[----:B------:R-:W-:Y:S01]  /*15660*/  IMAD.X R9, RZ, RZ, RZ, P0 ;  /* 0x000000ffff097224 */ /* 0x000fe200000e06ff */
[----:B------:R-:W-:Y:S01]  /*15670*/  ISETP.GT.U32.AND P1, PT, R12, R8, PT ;  /* 0x000000080c00720c */ /* 0x000fe20003f24070 */
[----:B------:R-:W-:Y:S01]  /*15680*/  IMAD.MOV.U32 R8, RZ, RZ, R11 ;  /* 0x000000ffff087224 */ /* 0x000fe200078e000b */
[----:B------:R-:W-:-:S05]  /*15690*/  IADD3 R85, P0, PT, R93, R10, RZ ;  /* 0x0000000a5d557210 */ /* 0x000fca0007f1e0ff */
[----:B------:R-:W-:Y:S01]  /*156a0*/  IMAD.WIDE.U32.X R8, R17, R17, R8, P0 ;  /* 0x0000001111087225 */ /* 0x000fe200000e0408 */
[----:B------:R-:W-:Y:S02]  /*156b0*/  ISETP.GT.U32.AND P0, PT, R94, RZ, PT ;  /* 0x000000ff5e00720c */ /* 0x000fe40003f04070 */
[----:B------:R-:W-:Y:S02]  /*156c0*/  IADD3 R11, P4, P5, RZ, R92, -R8 ;  /* 0x0000005cff0b7210 */ /* 0x000fe40007d9e808 */
[----:B------:R-:W-:Y:S02]  /*156d0*/  ISETP.GT.U32.AND.EX P0, PT, R95, R94, PT, P0 ;  /* 0x0000005e5f00720c */ /* 0x000fe40003f04100 */
[----:B------:R-:W-:Y:S02]  /*156e0*/  ISETP.GT.U32.AND P2, PT, R11, R92, PT ;  /* 0x0000005c0b00720c */ /* 0x000fe40003f44070 */
[----:B------:R-:W-:Y:S02]  /*156f0*/  IADD3.X R10, PT, PT, R8, R85, ~R9, P4, P5 ;  /* 0x00000055080a7210 */ /* 0x000fe400027eac09 */
[----:B------:R-:W-:-:S02]  /*15700*/  IADD3.X R94, PT, PT, R94, R15, ~R95, P6, P3 ;  /* 0x0000000f5e5e7210 */ /* 0x000fc400037e6c5f */
[----:B------:R-:W-:Y:S02]  /*15710*/  ISETP.GT.U32.AND.EX P2, PT, R10, R85, PT, P2 ;  /* 0x000000550a00720c */ /* 0x000fe40003f44120 */
[----:B------:R-:W-:Y:S02]  /*15720*/  ISETP.GT.U32.AND P3, PT, R8, RZ, PT ;  /* 0x000000ff0800720c */ /* 0x000fe40003f64070 */
[----:B------:R-:W-:Y:S02]  /*15730*/  ISETP.GT.U32.AND.EX P1, PT, R94, R15, PT, P1 ;  /* 0x0000000f5e00720c */ /* 0x000fe40003f24110 */
[----:B------:R-:W-:Y:S02]  /*15740*/  ISETP.GT.U32.AND.EX P3, PT, R9, R8, PT, P3 ;  /* 0x000000080900720c */ /* 0x000fe40003f64130 */
[----:B------:R-:W-:-:S04]  /*15750*/  IADD3 R8, P4, PT, R11, 0x1, RZ ;  /* 0x000000010b087810 */ /* 0x000fc80007f9e0ff */
[----:B------:R-:W-:Y:S02]  /*15760*/  IADD3.X R9, PT, PT, R10, -0x1, RZ, P4, !PT ;  /* 0xffffffff0a097810 */ /* 0x000fe400027fe4ff */
[----:B------:R-:W-:Y:S02]  /*15770*/  @P2 SEL R11, R8, R11, !P3 ;  /* 0x0000000b080b2207 */ /* 0x000fe40005800000 */
[----:B------:R-:W-:Y:S02]  /*15780*/  @P2 SEL R10, R9, R10, !P3 ;  /* 0x0000000a090a2207 */ /* 0x000fe40005800000 */
[----:B------:R-:W-:Y:S02]  /*15790*/  IADD3 R9, P3, PT, R12, 0x1, RZ ;  /* 0x000000010c097810 */ /* 0x000fe40007f7e0ff */
[----:B------:R-:W-:Y:S02]  /*157a0*/  ISETP.GT.U32.AND P2, PT, R11, RZ, PT ;  /* 0x000000ff0b00720c */ /* 0x000fe40003f44070 */
[----:B------:R-:W-:-:S02]  /*157b0*/  @P1 SEL R12, R9, R12, !P0 ;  /* 0x0000000c090c1207 */ /* 0x000fc40004000000 */
[----:B------:R-:W-:Y:S02]  /*157c0*/  IADD3.X R9, PT, PT, R94, -0x1, RZ, P3, !PT ;  /* 0xffffffff5e097810 */ /* 0x000fe40001ffe4ff */
[----:B------:R-:W-:Y:S02]  /*157d0*/  IADD3 R96, P3, PT, R11, -0x1, RZ ;  /* 0xffffffff0b607810 */ /* 0x000fe40007f7e0ff */
[----:B------:R-:W-:Y:S02]  /*157e0*/  ISETP.GT.U32.AND.EX P2, PT, R10, -0x1, PT, P2 ;  /* 0xffffffff0a00780c */ /* 0x000fe40003f44120 */
[----:B------:R-:W-:Y:S01]  /*157f0*/  @P1 SEL R94, R9, R94, !P0 ;  /* 0x0000005e095e1207 */ /* 0x000fe20004000000 */
[----:B------:R-:W-:Y:S01]  /*15800*/  IMAD.X R15, RZ, RZ, R10, P3 ;  /* 0x000000ffff0f7224 */ /* 0x000fe200018e060a */
[----:B------:R-:W-:Y:S02]  /*15810*/  SEL R96, R96, R11, P2 ;  /* 0x0000000b60607207 */ /* 0x000fe40001000000 */
[----:B------:R-:W-:-:S02]  /*15820*/  IADD3 R9, P1, PT, R12, -0x1, RZ ;  /* 0xffffffff0c097810 */ /* 0x000fc40007f3e0ff */
[----:B------:R-:W-:Y:S02]  /*15830*/  SEL R15, R15, R10, P2 ;  /* 0x0000000a0f0f7207 */ /* 0x000fe40001000000 */
[----:B------:R-:W-:Y:S01]  /*15840*/  ISETP.GT.U32.AND P0, PT, R12, RZ, PT ;  /* 0x000000ff0c00720c */ /* 0x000fe20003f04070 */
[----:B------:R-:W-:Y:S02]  /*15850*/  IMAD.X R85, RZ, RZ, R94, P1 ;  /* 0x000000ffff557224 */ /* 0x000fe400008e065e */
[----:B------:R-:W-:Y:S01]  /*15860*/  IMAD.WIDE.U32 R10, R15, R96, RZ ;  /* 0x000000600f0a7225 */ /* 0x000fe200078e00ff */
[----:B------:R-:W-:-:S04]  /*15870*/  ISETP.GT.U32.AND.EX P0, PT, R94, -0x1, PT, P0 ;  /* 0xffffffff5e00780c */ /* 0x000fc80003f04100 */
[----:B------:R-:W-:Y:S01]  /*15880*/  SEL R8, R85, R94, P0 ;  /* 0x0000005e55087207 */ /* 0x000fe20000000000 */
[----:B------:R-:W-:Y:S01]  /*15890*/  IMAD.WIDE.U32 R10, P2, R96, R15, R10 ;  /* 0x0000000f600a7225 */ /* 0x000fe2000784000a */
[----:B------:R-:W-:-:S03]  /*158a0*/  SEL R9, R9, R12, P0 ;  /* 0x0000000c09097207 */ /* 0x000fc60000000000 */
[----:B------:R-:W-:-:S04]  /*158b0*/  IMAD.WIDE.U32 R94, R96, R96, RZ ;  /* 0x00000060605e7225 */ /* 0x000fc800078e00ff */
        /* <DEDUP_REMOVED lines=78> */
[----:B------:R-:W-:Y:S02]  /*15da0*/  @P1 SEL R94, R11, R94, !P0 ;  /* 0x0000005e0b5e1207 */ /* 0x000fe40004000000 */
[----:B------:R-:W-:Y:S01]  /*15db0*/  ISETP.GT.U32.AND.EX P2, PT, R18, -0x1, PT, P2 ;  /* 0xffffffff1200780c */ /* 0x000fe20003f44120 */
[----:B------:R-:W-:Y:S01]  /*15dc0*/  IMAD.X R17, RZ, RZ, R18, P3 ;  /* 0x000000ffff117224 */ /* 0x000fe200018e0612 */
[----:B------:R-:W-:Y:S02]  /*15dd0*/  ISETP.GT.U32.AND P0, PT, R12, RZ, PT ;  /* 0x000000ff0c00720c */ /* 0x000fe40003f04070 */
[----:B------:R-:W-:-:S02]  /*15de0*/  SEL R96, R96, R85, P2 ;  /* 0x0000005560607207 */ /* 0x000fc40001000000 */
[----:B------:R-:W-:Y:S02]  /*15df0*/  SEL R17, R17, R18, P2 ;  /* 0x0000001211117207 */ /* 0x000fe40001000000 */
[----:B------:R-:W-:Y:S02]  /*15e00*/  ISETP.GT.U32.AND.EX P0, PT, R94, -0x1, PT, P0 ;  /* 0xffffffff5e00780c */ /* 0x000fe40003f04100 */
[----:B------:R-:W-:Y:S01]  /*15e10*/  IADD3 R11, P1, PT, R12, -0x1, RZ ;  /* 0xffffffff0c0b7810 */ /* 0x000fe20007f3e0ff */
[----:B------:R-:W-:-:S03]  /*15e20*/  IMAD.WIDE.U32 R86, R17, R96, RZ ;  /* 0x0000006011567225 */ /* 0x000fc600078e00ff */
[----:B------:R-:W-:Y:S01]  /*15e30*/  SEL R10, R11, R12, P0 ;  /* 0x0000000c0b0a7207 */ /* 0x000fe20000000000 */
[----:B------:R-:W-:Y:S02]  /*15e40*/  IMAD.X R11, RZ, RZ, R94, P1 ;  /* 0x000000ffff0b7224 */ /* 0x000fe400008e065e */
[----:B------:R-:W-:-:S03]  /*15e50*/  IMAD.WIDE.U32 R86, P2, R96, R17, R86 ;  /* 0x0000001160567225 */ /* 0x000fc60007840056 */
[----:B------:R-:W-:Y:S01]  /*15e60*/  SEL R11, R11, R94, P0 ;  /* 0x0000005e0b0b7207 */ /* 0x000fe20000000000 */
        /* <DEDUP_REMOVED lines=12> */
[----:B------:R-:W-:Y:S02]  /*15f30*/  IADD3 R85, P4, P5, RZ, R94, -R92 ;  /* 0x0000005eff557210 */ /* 0x000fe40007d9e85c */
[C---:B------:R-:W-:Y:S02]  /*15f40*/  ISETP.GT.U32.AND P0, PT, R12.reuse, RZ, PT ;  /* 0x000000ff0c00720c */ /* 0x040fe40003f04070 */
[----:B------:R-:W-:Y:S02]  /*15f50*/  IADD3 R17, P6, P3, RZ, R96, -R12 ;  /* 0x00000060ff117210 */ /* 0x000fe40007bde80c */
[----:B------:R-:W-:Y:S02]  /*15f60*/  ISETP.GT.U32.AND.EX P0, PT, R13, R12, PT, P0 ;  /* 0x0000000c0d00720c */ /* 0x000fe40003f04100 */
[----:B------:R-:W-:Y:S02]  /*15f70*/  IADD3.X R13, PT, PT, R12, R18, ~R13, P6, P3 ;  /* 0x000000120c0d7210 */ /* 0x000fe400037e6c0d */
[----:B------:R-:W-:-:S02]  /*15f80*/  ISETP.GT.U32.AND P2, PT, R85, R94, PT ;  /* 0x0000005e5500720c */ /* 0x000fc40003f44070 */
[-C--:B------:R-:W-:Y:S02]  /*15f90*/  IADD3.X R12, PT, PT, R92, R15.reuse, ~R93, P4, P5 ;  /* 0x0000000f5c0c7210 */ /* 0x080fe400027eac5d */
[----:B------:R-:W-:Y:S02]  /*15fa0*/  ISETP.GT.U32.AND P1, PT, R17, R96, PT ;  /* 0x000000601100720c */ /* 0x000fe40003f24070 */
[----:B------:R-:W-:Y:S02]  /*15fb0*/  ISETP.GT.U32.AND.EX P2, PT, R12, R15, PT, P2 ;  /* 0x0000000f0c00720c */ /* 0x000fe40003f44120 */
[----:B------:R-:W-:Y:S02]  /*15fc0*/  ISETP.GT.U32.AND.EX P1, PT, R13, R18, PT, P1 ;  /* 0x000000120d00720c */ /* 0x000fe40003f24110 */
[----:B------:R-:W-:Y:S02]  /*15fd0*/  ISETP.GT.U32.AND P3, PT, R92, RZ, PT ;  /* 0x000000ff5c00720c */ /* 0x000fe40003f64070 */
[----:B------:R-:W-:-:S02]  /*15fe0*/  IADD3 R14, P4, PT, R85, 0x1, RZ ;  /* 0x00000001550e7810 */ /* 0x000fc40007f9e0ff */
[----:B------:R-:W-:Y:S02]  /*15ff0*/  ISETP.GT.U32.AND.EX P3, PT, R93, R92, PT, P3 ;  /* 0x0000005c5d00720c */ /* 0x000fe40003f64130 */
[----:B------:R-:W-:-:S03]  /*16000*/  IADD3.X R15, PT, PT, R12, -0x1, RZ, P4, !PT ;  /* 0xffffffff0c0f7810 */ /* 0x000fc600027fe4ff */
[----:B------:R-:W-:Y:S02]  /*16010*/  @P2 SEL R85, R14, R85, !P3 ;  /* 0x000000550e552207 */ /* 0x000fe40005800000 */
[----:B------:R-:W-:Y:S02]  /*16020*/  IADD3 R14, P5, PT, R17, 0x1, RZ ;  /* 0x00000001110e7810 */ /* 0x000fe40007fbe0ff */
[----:B------:R-:W-:Y:S02]  /*16030*/  @P2 SEL R12, R15, R12, !P3 ;  /* 0x0000000c0f0c2207 */ /* 0x000fe40005800000 */
[----:B------:R-:W-:Y:S02]  /*16040*/  @P1 SEL R17, R14, R17, !P0 ;  /* 0x000000110e111207 */ /* 0x000fe40004000000 */
[----:B------:R-:W-:Y:S02]  /*16050*/  IADD3.X R14, PT, PT, R13, -0x1, RZ, P5, !PT ;  /* 0xffffffff0d0e7810 */ /* 0x000fe40002ffe4ff */
[----:B------:R-:W-:-:S02]  /*16060*/  ISETP.GT.U32.AND P2, PT, R85, RZ, PT ;  /* 0x000000ff5500720c */ /* 0x000fc40003f44070 */
[----:B------:R-:W-:Y:S02]  /*16070*/  @P1 SEL R13, R14, R13, !P0 ;  /* 0x0000000d0e0d1207 */ /* 0x000fe40004000000 */
[----:B------:R-:W-:Y:S02]  /*16080*/  ISETP.GT.U32.AND.EX P0, PT, R12, -0x1, PT, P2 ;  /* 0xffffffff0c00780c */ /* 0x000fe40003f04120 */
[----:B------:R-:W-:Y:S02]  /*16090*/  IADD3 R14, P2, PT, R85, -0x1, RZ ;  /* 0xffffffff550e7810 */ /* 0x000fe40007f5e0ff */
[----:B------:R-:W-:Y:S02]  /*160a0*/  ISETP.GT.U32.AND P1, PT, R17, RZ, PT ;  /* 0x000000ff1100720c */ /* 0x000fe40003f24070 */
[----:B------:R-:W-:Y:S01]  /*160b0*/  SEL R85, R14, R85, P0 ;  /* 0x000000550e557207 */ /* 0x000fe20000000000 */
[----:B------:R-:W-:Y:S01]  /*160c0*/  IMAD.X R87, RZ, RZ, R12, P2 ;  /* 0x000000ffff577224 */ /* 0x000fe200010e060c */
[----:B------:R-:W-:-:S02]  /*160d0*/  ISETP.GT.U32.AND.EX P1, PT, R13, -0x1, PT, P1 ;  /* 0xffffffff0d00780c */ /* 0x000fc40003f24110 */
[----:B------:R-:W-:Y:S02]  /*160e0*/  IADD3 R14, P2, PT, R17, -0x1, RZ ;  /* 0xffffffff110e7810 */ /* 0x000fe40007f5e0ff */
[----:B------:R-:W-:Y:S02]  /*160f0*/  SEL R87, R87, R12, P0 ;  /* 0x0000000c57577207 */ /* 0x000fe40000000000 */
[----:B------:R-:W-:Y:S01]  /*16100*/  SEL R12, R14, R17, P1 ;  /* 0x000000110e0c7207 */ /* 0x000fe20000800000 */
[----:B------:R-:W-:-:S05]  /*16110*/  IMAD.X R14, RZ, RZ, R13, P2 ;  /* 0x000000ffff0e7224 */ /* 0x000fca00010e060d */
        /* <DEDUP_REMOVED lines=11> */
[----:B------:R-:W-:Y:S01]  /*161d0*/  IMAD.WIDE.U32 R86, R4, R4, RZ ;  /* 0x0000000404567225 */ /* 0x000fe200078e00ff */
[----:B------:R-:W-:-:S03]  /*161e0*/  ISETP.GT.U32.AND P1, PT, R17, R12, PT ;  /* 0x0000000c1100720c */ /* 0x000fc60003f24070 */
[----:B------:R-:W-:Y:S01]  /*161f0*/  IMAD.X R13, RZ, RZ, RZ, P0 ;  /* 0x000000ffff0d7224 */ /* 0x000fe200000e06ff */
[----:B------:R-:W-:Y:S01]  /*16200*/  IADD3 R87, P0, PT, R87, R14, RZ ;  /* 0x0000000e57577210 */ /* 0x000fe20007f1e0ff */
[----:B------:R-:W-:-:S04]  /*16210*/  IMAD.MOV.U32 R12, RZ, RZ, R15 ;  /* 0x000000ffff0c7224 */ /* 0x000fc800078e000f */
        /* <DEDUP_REMOVED lines=17> */
[----:B------:R-:W-:-:S02]  /*16330*/  IADD3.X R13, PT, PT, R92, -0x1, RZ, P3, !PT ;  /* 0xffffffff5c0d7810 */ /* 0x000fc40001ffe4ff */
[----:B------:R-:W-:Y:S02]  /*16340*/  IADD3 R96, P3, PT, R15, -0x1, RZ ;  /* 0xffffffff0f607810 */ /* 0x000fe40007f7e0ff */
[----:B------:R-:W-:Y:S02]  /*16350*/  @P1 SEL R17, R12, R17, !P0 ;  /* 0x000000110c111207 */ /* 0x000fe40004000000 */
[----:B------:R-:W-:Y:S01]  /*16360*/  ISETP.GT.U32.AND.EX P2, PT, R14, -0x1, PT, P2 ;  /* 0xffffffff0e00780c */ /* 0x000fe20003f44120 */
[----:B------:R-:W-:Y:S01]  /*16370*/  IMAD.X R85, RZ, RZ, R14, P3 ;  /* 0x000000ffff557224 */ /* 0x000fe200018e060e */
[----:B------:R-:W-:Y:S02]  /*16380*/  @P1 SEL R92, R13, R92, !P0 ;  /* 0x0000005c0d5c1207 */ /* 0x000fe40004000000 */
[----:B------:R-:W-:Y:S02]  /*16390*/  SEL R96, R96, R15, P2 ;  /* 0x0000000f60607207 */ /* 0x000fe40001000000 */
[----:B------:R-:W-:-:S02]  /*163a0*/  SEL R85, R85, R14, P2 ;  /* 0x0000000e55557207 */ /* 0x000fc40001000000 */
[C---:B------:R-:W-:Y:S02]  /*163b0*/  IADD3 R12, P1, PT, R17.reuse, -0x1, RZ ;  /* 0xffffffff110c7810 */ /* 0x040fe40007f3e0ff */
[----:B------:R-:W-:Y:S01]  /*163c0*/  ISETP.GT.U32.AND P0, PT, R17, RZ, PT ;  /* 0x000000ff1100720c */ /* 0x000fe20003f04070 */
[----:B------:R-:W-:-:S03]  /*163d0*/  IMAD.WIDE.U32 R14, R85, R96, RZ ;  /* 0x00000060550e7225 */ /* 0x000fc600078e00ff */
[----:B------:R-:W-:Y:S01]  /*163e0*/  ISETP.GT.U32.AND.EX P0, PT, R92, -0x1, PT, P0 ;  /* 0xffffffff5c00780c */ /* 0x000fe20003f04100 */
[----:B------:R-:W-:Y:S02]  /*163f0*/  IMAD.X R13, RZ, RZ, R92, P1 ;  /* 0x000000ffff0d7224 */ /* 0x000fe400008e065c */
[----:B------:R-:W-:Y:S01]  /*16400*/  IMAD.WIDE.U32 R14, P2, R96, R85, R14 ;  /* 0x00000055600e7225 */ /* 0x000fe2000784000e */
[----:B------:R-:W-:Y:S02]  /*16410*/  SEL R12, R12, R17, P0 ;  /* 0x000000110c0c7207 */ /* 0x000fe40000000000 */
        /* <DEDUP_REMOVED lines=16> */
[-C--:B------:R-:W-:Y:S02]  /*16520*/  IADD3.X R14, PT, PT, R86, R17.reuse, ~R87, P4, P5 ;  /* 0x00000011560e7210 */ /* 0x080fe400027eac57 */
        /* <DEDUP_REMOVED lines=16> */
[C---:B------:R-:W-:Y:S02]  /*16630*/  ISETP.GT.U32.AND P2, PT, R15.reuse, RZ, PT ;  /* 0x000000ff0f00720c */ /* 0x040fe40003f44070 */
        /* <DEDUP_REMOVED lines=45> */
[----:B------:R-:W-:Y:S02]  /*16910*/  ISETP.GT.U32.AND.EX P2, PT, R14, -0x1, PT, P2 ;  /* 0xffffffff0e00780c */ /* 0x000fe40003f44120 */
[----:B------:R-:W-:Y:S01]  /*16920*/  @P1 SEL R17, R4, R17, !P0 ;  /* 0x0000001104111207 */ /* 0x000fe20004000000 */
        /* <DEDUP_REMOVED lines=70> */
[----:B------:R-:W-:Y:S02]  /*16d90*/  IADD3 R87, P0, PT, R87, R6, RZ ;  /* 0x0000000657577210 */ /* 0x000fe40007f1e0ff */
[----:B------:R-:W-:-:S03]  /*16da0*/  IADD3.X R18, PT, PT, R92, R85, ~R93, P6, P3 ;  /* 0x000000555c127210 */ /* 0x000fc600037e6c5d */
[----:B------:R-:W-:Y:S01]  /*16db0*/  IMAD.WIDE.U32.X R4, R19, R19, R4, P0 ;  /* 0x0000001313047225 */ /* 0x000fe200000e0404 */
[----:B------:R-:W-:Y:S02]  /*16dc0*/  ISETP.GT.U32.AND.EX P1, PT, R18, R85, PT, P1 ;  /* 0x000000551200720c */ /* 0x000fe40003f24110 */
[----:B------:R-:W-:Y:S02]  /*16dd0*/  ISETP.GT.U32.AND P0, PT, R92, RZ, PT ;  /* 0x000000ff5c00720c */ /* 0x000fe40003f04070 */
[-C--:B------:R-:W-:Y:S02]  /*16de0*/  IADD3 R7, P4, P5, RZ, R86.reuse, -R4 ;  /* 0x00000056ff077210 */ /* 0x080fe40007d9e804 */
[C---:B------:R-:W-:Y:S02]  /*16df0*/  ISETP.GT.U32.AND P3, PT, R4.reuse, RZ, PT ;  /* 0x000000ff0400720c */ /* 0x040fe40003f64070 */
[----:B------:R-:W-:Y:S02]  /*16e00*/  ISETP.GT.U32.AND P2, PT, R7, R86, PT ;  /* 0x000000560700720c */ /* 0x000fe40003f44070 */
[----:B------:R-:W-:-:S02]  /*16e10*/  IADD3.X R6, PT, PT, R4, R87, ~R5, P4, P5 ;  /* 0x0000005704067210 */ /* 0x000fc400027eac05 */
[----:B------:R-:W-:Y:S02]  /*16e20*/  ISETP.GT.U32.AND.EX P3, PT, R5, R4, PT, P3 ;  /* 0x000000040500720c */ /* 0x000fe40003f64130 */
[C---:B------:R-:W-:Y:S02]  /*16e30*/  ISETP.GT.U32.AND.EX P2, PT, R6.reuse, R87, PT, P2 ;  /* 0x000000570600720c */ /* 0x040fe40003f44120 */
[----:B------:R-:W-:Y:S02]  /*16e40*/  IADD3 R4, P4, PT, R7, 0x1, RZ ;  /* 0x0000000107047810 */ /* 0x000fe40007f9e0ff */
[----:B------:R-:W-:Y:S02]  /*16e50*/  ISETP.GT.U32.AND.EX P0, PT, R93, R92, PT, P0 ;  /* 0x0000005c5d00720c */ /* 0x000fe40003f04100 */
[----:B------:R-:W-:-:S07]  /*16e60*/  IADD3.X R5, PT, PT, R6, -0x1, RZ, P4, !PT ;  /* 0xffffffff06057810 */ /* 0x000fce00027fe4ff */
[----:B------:R-:W-:Y:S02]  /*16e70*/  @P2 SEL R7, R4, R7, !P3 ;  /* 0x0000000704072207 */ /* 0x000fe40005800000 */
[----:B------:R-:W-:Y:S02]  /*16e80*/  @P2 SEL R6, R5, R6, !P3 ;  /* 0x0000000605062207 */ /* 0x000fe40005800000 */
[----:B------:R-:W-:Y:S02]  /*16e90*/  IADD3 R4, P3, PT, R17, 0x1, RZ ;  /* 0x0000000111047810 */ /* 0x000fe40007f7e0ff */
[C---:B------:R-:W-:Y:S02]  /*16ea0*/  ISETP.GT.U32.AND P2, PT, R7.reuse, RZ, PT ;  /* 0x000000ff0700720c */ /* 0x040fe40003f44070 */
[----:B------:R-:W-:Y:S02]  /*16eb0*/  IADD3.X R5, PT, PT, R18, -0x1, RZ, P3, !PT ;  /* 0xffffffff12057810 */ /* 0x000fe40001ffe4ff */
[----:B------:R-:W-:-:S02]  /*16ec0*/  IADD3 R94, P3, PT, R7, -0x1, RZ ;  /* 0xffffffff075e7810 */ /* 0x000fc40007f7e0ff */
[----:B------:R-:W-:Y:S02]  /*16ed0*/  ISETP.GT.U32.AND.EX P2, PT, R6, -0x1, PT, P2 ;  /* 0xffffffff0600780c */ /* 0x000fe40003f44120 */
[----:B------:R-:W-:Y:S01]  /*16ee0*/  @P1 SEL R17, R4, R17, !P0 ;  /* 0x0000001104111207 */ /* 0x000fe20004000000 */
[----:B------:R-:W-:Y:S01]  /*16ef0*/  IMAD.X R85, RZ, RZ, R6, P3 ;  /* 0x000000ffff557224 */ /* 0x000fe200018e0606 */
[----:B------:R-:W-:Y:S02]  /*16f00*/  SEL R94, R94, R7, P2 ;  /* 0x000000075e5e7207 */ /* 0x000fe40001000000 */
[----:B------:R-:W-:Y:S02]  /*16f10*/  @P1 SEL R18, R5, R18, !P0 ;  /* 0x0000001205121207 */ /* 0x000fe40004000000 */
[----:B------:R-:W-:Y:S01]  /*16f20*/  SEL R85, R85, R6, P2 ;  /* 0x0000000655557207 */ /* 0x000fe20001000000 */
[----:B------:R-:W-:Y:S01]  /*16f30*/  IMAD.WIDE.U32 R86, R94, R94, RZ ;  /* 0x0000005e5e567225 */ /* 0x000fe200078e00ff */
[----:B------:R-:W-:-:S02]  /*16f40*/  IADD3 R6, P1, PT, R17, -0x1, RZ ;  /* 0xffffffff11067810 */ /* 0x000fc40007f3e0ff */
[----:B------:R-:W-:Y:S01]  /*16f50*/  ISETP.GT.U32.AND P0, PT, R17, RZ, PT ;  /* 0x000000ff1100720c */ /* 0x000fe20003f04070 */
[----:B------:R-:W-:-:S03]  /*16f60*/  IMAD.WIDE.U32 R4, R85, R94, RZ ;  /* 0x0000005e55047225 */ /* 0x000fc600078e00ff */
[----:B------:R-:W-:Y:S01]  /*16f70*/  ISETP.GT.U32.AND.EX P0, PT, R18, -0x1, PT, P0 ;  /* 0xffffffff1200780c */ /* 0x000fe20003f04100 */
[----:B------:R-:W-:Y:S02]  /*16f80*/  IMAD.X R7, RZ, RZ, R18, P1 ;  /* 0x000000ffff077224 */ /* 0x000fe400008e0612 */
[----:B------:R-:W-:Y:S01]  /*16f90*/  IMAD.WIDE.U32 R4, P2, R94, R85, R4 ;  /* 0x000000555e047225 */ /* 0x000fe20007840004 */
[----:B------:R-:W-:Y:S02]  /*16fa0*/  SEL R17, R6, R17, P0 ;  /* 0x0000001106117207 */ /* 0x000fe40000000000 */
[----:B------:R-:W-:Y:S01]  /*16fb0*/  SEL R18, R7, R18, P0 ;  /* 0x0000001207127207 */ /* 0x000fe20000000000 */
        /* <DEDUP_REMOVED lines=22> */
[----:B------:R-:W-:Y:S02]  /*17120*/  ISETP.GT.U32.AND.EX P3, PT, R7, R6, PT, P3 ;  /* 0x000000060700720c */ /* 0x000fe40003f64130 */
        /* <DEDUP_REMOVED lines=60> */
[----:B------:R-:W-:Y:S01]  /*174f0*/  SEL R85, R85, R6, P2 ;  /* 0x0000000655557207 */ /* 0x000fe20001000000 */
[----:B------:R-:W-:Y:S01]  /*17500*/  IMAD.WIDE.U32 R86, R94, R94, RZ ;  /* 0x0000005e5e567225 */ /* 0x000fe200078e00ff */
[----:B------:R-:W-:-:S03]  /*17510*/  ISETP.GT.U32.AND P0, PT, R16, RZ, PT ;  /* 0x000000ff1000720c */ /* 0x000fc60003f04070 */
[----:B------:R-:W-:Y:S01]  /*17520*/  IMAD.WIDE.U32 R4, R85, R94, RZ ;  /* 0x0000005e55047225 */ /* 0x000fe200078e00ff */
[----:B------:R-:W-:-:S03]  /*17530*/  ISETP.GT.U32.AND.EX P0, PT, R92, -0x1, PT, P0 ;  /* 0xffffffff5c00780c */ /* 0x000fc60003f04100 */
[----:B------:R-:W-:Y:S01]  /*17540*/  IMAD.X R19, RZ, RZ, R92, P1 ;  /* 0x000000ffff137224 */ /* 0x000fe200008e065c */
[----:B------:R-:W-:Y:S01]  /*17550*/  SEL R16, R7, R16, P0 ;  /* 0x0000001007107207 */ /* 0x000fe20000000000 */
[----:B------:R-:W-:-:S03]  /*17560*/  IMAD.WIDE.U32 R4, P2, R94, R85, R4 ;  /* 0x000000555e047225 */ /* 0x000fc60007840004 */
        /* <DEDUP_REMOVED lines=55> */
[----:B------:R-:W-:Y:S02]  /*178e0*/  ISETP.GT.U32.AND P1, PT, R21, R4, PT ;  /* 0x000000041500720c */ /* 0x000fe40003f24070 */
[-C--:B------:R-:W-:Y:S01]  /*178f0*/  IADD3.X R22, PT, PT, R88, R85.reuse, ~R89, P6, P3 ;  /* 0x0000005558167210 */ /* 0x080fe200037e6c59 */
[----:B------:R-:W-:Y:S01]  /*17900*/  IMAD.X R5, RZ, RZ, RZ, P0 ;  /* 0x000000ffff057224 */ /* 0x000fe200000e06ff */
[----:B------:R-:W-:Y:S01]  /*17910*/  IADD3 R87, P0, PT, R87, R6, RZ ;  /* 0x0000000657577210 */ /* 0x000fe20007f1e0ff */
[----:B------:R-:W-:Y:S01]  /*17920*/  IMAD.MOV.U32 R4, RZ, RZ, R7 ;  /* 0x000000ffff047224 */ /* 0x000fe200078e0007 */
[----:B------:R-:W-:-:S03]  /*17930*/  ISETP.GT.U32.AND.EX P1, PT, R22, R85, PT, P1 ;  /* 0x000000551600720c */ /* 0x000fc60003f24110 */
[----:B------:R-:W-:Y:S01]  /*17940*/  IMAD.WIDE.U32.X R4, R90, R90, R4, P0 ;  /* 0x0000005a5a047225 */ /* 0x000fe200000e0404 */
[----:B------:R-:W-:Y:S02]  /*17950*/  ISETP.GT.U32.AND P0, PT, R88, RZ, PT ;  /* 0x000000ff5800720c */ /* 0x000fe40003f04070 */
[-C--:B------:R-:W-:Y:S02]  /*17960*/  IADD3 R7, P4, P5, RZ, R86.reuse, -R4 ;  /* 0x00000056ff077210 */ /* 0x080fe40007d9e804 */
[C---:B------:R-:W-:Y:S02]  /*17970*/  ISETP.GT.U32.AND P3, PT, R4.reuse, RZ, PT ;  /* 0x000000ff0400720c */ /* 0x040fe40003f64070 */
[----:B------:R-:W-:Y:S02]  /*17980*/  ISETP.GT.U32.AND P2, PT, R7, R86, PT ;  /* 0x000000560700720c */ /* 0x000fe40003f44070 */
[----:B------:R-:W-:Y:S02]  /*17990*/  IADD3.X R6, PT, PT, R4, R87, ~R5, P4, P5 ;  /* 0x0000005704067210 */ /* 0x000fe400027eac05 */
[----:B------:R-:W-:-:S02]  /*179a0*/  ISETP.GT.U32.AND.EX P3, PT, R5, R4, PT, P3 ;  /* 0x000000040500720c */ /* 0x000fc40003f64130 */
        /* <DEDUP_REMOVED lines=33> */
[----:B------:R-:W-:-:S04]  /*17bc0*/  IMAD.WIDE.U32.X R6, R91, R91, R6, P0 ;  /* 0x0000005b5b067225 */ /* 0x000fc800000e0406 */
[----:B------:R-:W-:Y:S01]  /*17bd0*/  IMAD.MOV.U32 R88, RZ, RZ, R5 ;  /* 0x000000ffff587224 */ /* 0x000fe200078e0005 */
[----:B------:R-:W-:-:S03]  /*17be0*/  IADD3 R23, P4, P5, RZ, R86, -R6 ;  /* 0x00000056ff177210 */ /* 0x000fc60007d9e806 */
[----:B------:R-:W-:Y:S01]  /*17bf0*/  IMAD.WIDE.U32.X R88, R91, R90, R88, P1 ;  /* 0x0000005a5b587225 */ /* 0x000fe200008e0458 */
[----:B------:R-:W-:Y:S02]  /*17c00*/  ISETP.GT.U32.AND P2, PT, R23, R86, PT ;  /* 0x000000561700720c */ /* 0x000fe40003f44070 */
[-C--:B------:R-:W-:Y:S02]  /*17c10*/  IADD3.X R86, PT, PT, R6, R85.reuse, ~R7, P4, P5 ;  /* 0x0000005506567210 */ /* 0x080fe400027eac07 */
[----:B------:R-:W-:Y:S02]  /*17c20*/  ISETP.GT.U32.AND P0, PT, R88, RZ, PT ;  /* 0x000000ff5800720c */ /* 0x000fe40003f04070 */
        /* <DEDUP_REMOVED lines=34> */
[----:B------:R-:W-:-:S04]  /*17e50*/  IMAD.WIDE.U32 R6, R8, UR12, RZ ;  /* 0x0000000c08067c25 */ /* 0x000fc8000f8e00ff */
[----:B------:R-:W-:-:S04]  /*17e60*/  IMAD.WIDE.U32.X R88, R87, R85, R88, P0 ;  /* 0x0000005557587225 */ /* 0x000fc800000e0458 */
[----:B------:R-:W-:Y:S01]  /*17e70*/  IMAD.WIDE.U32 R6, P0, R9, UR13, R6 ;  /* 0x0000000d09067c25 */ /* 0x000fe2000f800006 */
[----:B------:R-:W-:-:S03]  /*17e80*/  IADD3 R85, P6, P3, RZ, R4, -R88 ;  /* 0x00000004ff557210 */ /* 0x000fc60007bde858 */
[----:B------:R-:W-:Y:S01]  /*17e90*/  IMAD.WIDE.U32 R86, R9, UR12, RZ ;  /* 0x0000000c09567c25 */ /* 0x000fe2000f8e00ff */
[----:B------:R-:W-:-:S03]  /*17ea0*/  ISETP.GT.U32.AND P1, PT, R85, R4, PT ;  /* 0x000000045500720c */ /* 0x000fc60003f24070 */
[----:B------:R-:W-:Y:S01]  /*17eb0*/  IMAD.X R5, RZ, RZ, RZ, P0 ;  /* 0x000000ffff057224 */ /* 0x000fe200000e06ff */
[----:B------:R-:W-:Y:S01]  /*17ec0*/  IADD3 R87, P0, PT, R87, R6, RZ ;  /* 0x0000000657577210 */ /* 0x000fe20007f1e0ff */
[----:B------:R-:W-:-:S04]  /*17ed0*/  IMAD.MOV.U32 R4, RZ, RZ, R7 ;  /* 0x000000ffff047224 */ /* 0x000fc800078e0007 */
[----:B------:R-:W-:Y:S01]  /*17ee0*/  IMAD.WIDE.U32.X R4, R8, UR13, R4, P0 ;  /* 0x0000000d08047c25 */ /* 0x000fe200080e0404 */
[C---:B------:R-:W-:Y:S02]  /*17ef0*/  ISETP.GT.U32.AND P0, PT, R88.reuse, RZ, PT ;  /* 0x000000ff5800720c */ /* 0x040fe40003f04070 */
[----:B------:R-:W-:Y:S02]  /*17f00*/  IADD3 R7, P4, P5, RZ, R86, -R4 ;  /* 0x00000056ff077210 */ /* 0x000fe40007d9e804 */
[----:B------:R-:W-:Y:S02]  /*17f10*/  ISETP.GT.U32.AND.EX P0, PT, R89, R88, PT, P0 ;  /* 0x000000585900720c */ /* 0x000fe40003f04100 */
[----:B------:R-:W-:Y:S02]  /*17f20*/  ISETP.GT.U32.AND P2, PT, R7, R86, PT ;  /* 0x000000560700720c */ /* 0x000fe40003f44070 */
[----:B------:R-:W-:Y:S02]  /*17f30*/  IADD3.X R86, PT, PT, R88, R23, ~R89, P6, P3 ;  /* 0x0000001758567210 */ /* 0x000fe400037e6c59 */
[----:B------:R-:W-:-:S02]  /*17f40*/  IADD3.X R89, PT, PT, R4, R87, ~R5, P4, P5 ;  /* 0x0000005704597210 */ /* 0x000fc400027eac05 */
[----:B------:R-:W-:Y:S02]  /*17f50*/  ISETP.GT.U32.AND P3, PT, R4, RZ, PT ;  /* 0x000000ff0400720c */ /* 0x000fe40003f64070 */
[----:B------:R-:W-:Y:S02]  /*17f60*/  ISETP.GT.U32.AND.EX P2, PT, R89, R87, PT, P2 ;  /* 0x000000575900720c */ /* 0x000fe40003f44120 */
[----:B------:R-:W-:Y:S02]  /*17f70*/  ISETP.GT.U32.AND.EX P3, PT, R5, R4, PT, P3 ;  /* 0x000000040500720c */ /* 0x000fe40003f64130 */
[----:B------:R-:W-:Y:S02]  /*17f80*/  IADD3 R4, P4, PT, R7, 0x1, RZ ;  /* 0x0000000107047810 */ /* 0x000fe40007f9e0ff */
[----:B------:R-:W-:-:S07]  /*17f90*/  ISETP.GT.U32.AND.EX P1, PT, R86, R23, PT, P1 ;  /* 0x000000175600720c */ /* 0x000fce0003f24110 */
[----:B------:R-:W-:Y:S02]  /*17fa0*/  @P2 SEL R7, R4, R7, !P3 ;  /* 0x0000000704072207 */ /* 0x000fe40005800000 */
[----:B------:R-:W-:-:S04]  /*17fb0*/  IADD3.X R4, PT, PT, R89, -0x1, RZ, P4, !PT ;  /* 0xffffffff59047810 */ /* 0x000fc800027fe4ff */
[----:B------:R-:W-:Y:S02]  /*17fc0*/  @P2 SEL R89, R4, R89, !P3 ;  /* 0x0000005904592207 */ /* 0x000fe40005800000 */
[C---:B------:R-:W-:Y:S02]  /*17fd0*/  ISETP.GT.U32.AND P2, PT, R7.reuse, RZ, PT ;  /* 0x000000ff0700720c */ /* 0x040fe40003f44070 */
[----:B------:R-:W-:Y:S02]  /*17fe0*/  IADD3 R4, P3, PT, R7, -0x1, RZ ;  /* 0xffffffff07047810 */ /* 0x000fe40007f7e0ff */
[----:B------:R-:W-:-:S04]  /*17ff0*/  ISETP.GT.U32.AND.EX P2, PT, R89, -0x1, PT, P2 ;  /* 0xffffffff5900780c */ /* 0x000fc80003f44120 */
[----:B------:R-:W-:Y:S01]  /*18000*/  SEL R7, R4, R7, P2 ;  /* 0x0000000704077207 */ /* 0x000fe20001000000 */
[----:B------:R-:W-:Y:S01]  /*18010*/  IMAD.X R4, RZ, RZ, R89, P3 ;  /* 0x000000ffff047224 */ /* 0x000fe200018e0659 */
[----:B------:R-:W-:-:S04]  /*18020*/  IADD3 R6, P3, PT, R85, 0x1, RZ ;  /* 0x0000000155067810 */ /* 0x000fc80007f7e0ff */
[----:B------:R-:W-:Y:S02]  /*18030*/  SEL R4, R4, R89, P2 ;  /* 0x0000005904047207 */ /* 0x000fe40001000000 */
[----:B------:R-:W-:Y:S02]  /*18040*/  IADD3.X R5, PT, PT, R86, -0x1, RZ, P3, !PT ;  /* 0xffffffff56057810 */ /* 0x000fe40001ffe4ff */
[----:B------:R-:W-:Y:S02]  /*18050*/  ISETP.GT.U32.AND P2, PT, R7, RZ, PT ;  /* 0x000000ff0700720c */ /* 0x000fe40003f44070 */
[----:B------:R-:W-:Y:S02]  /*18060*/  @P1 SEL R85, R6, R85, !P0 ;  /* 0x0000005506551207 */ /* 0x000fe40004000000 */
[----:B------:R-:W-:Y:S02]  /*18070*/  @P1 SEL R86, R5, R86, !P0 ;  /* 0x0000005605561207 */ /* 0x000fe40004000000 */
[----:B------:R-:W-:-:S02]  /*18080*/  ISETP.GT.U32.AND.EX P1, PT, R4, -0x1, PT, P2 ;  /* 0xffffffff0400780c */ /* 0x000fc40003f24120 */
[----:B------:R-:W-:Y:S02]  /*18090*/  IADD3 R88, P2, PT, R7, -0x1, RZ ;  /* 0xffffffff07587810 */ /* 0x000fe40007f5e0ff */
[C---:B------:R-:W-:Y:S02]  /*180a0*/  ISETP.GT.U32.AND P0, PT, R85.reuse, RZ, PT ;  /* 0x000000ff5500720c */ /* 0x040fe40003f04070 */
[----:B------:R-:W-:Y:S01]  /*180b0*/  SEL R88, R88, R7, P1 ;  /* 0x0000000758587207 */ /* 0x000fe20000800000 */
[----:B------:R-:W-:Y:S01]  /*180c0*/  IMAD.X R89, RZ, RZ, R4, P2 ;  /* 0x000000ffff597224 */ /* 0x000fe200010e0604 */
[----:B------:R-:W-:Y:S02]  /*180d0*/  ISETP.GT.U32.AND.EX P0, PT, R86, -0x1, PT, P0 ;  /* 0xffffffff5600780c */ /* 0x000fe40003f04100 */
[----:B------:R-:W-:Y:S02]  /*180e0*/  IADD3 R6, P2, PT, R85, -0x1, RZ ;  /* 0xffffffff55067810 */ /* 0x000fe40007f5e0ff */
[----:B------:R-:W-:-:S02]  /*180f0*/  SEL R89, R89, R4, P1 ;  /* 0x0000000459597207 */ /* 0x000fc40000800000 */
[----:B------:R-:W-:Y:S01]  /*18100*/  SEL R85, R6, R85, P0 ;  /* 0x0000005506557207 */ /* 0x000fe20000000000 */
[----:B------:R-:W-:Y:S02]  /*18110*/  IMAD.X R23, RZ, RZ, R86, P2 ;  /* 0x000000ffff177224 */ /* 0x000fe400010e0656 */
[----:B------:R-:W-:-:S03]  /*18120*/  IMAD.WIDE.U32 R6, R11, UR14, RZ ;  /* 0x0000000e0b067c25 */ /* 0x000fc6000f8e00ff */
[----:B------:R-:W-:Y:S01]  /*18130*/  SEL R23, R23, R86, P0 ;  /* 0x0000005617177207 */ /* 0x000fe20000000000 */
[----:B------:R-:W-:-:S04]  /*18140*/  IMAD.WIDE.U32 R86, R10, UR14, RZ ;  /* 0x0000000e0a567c25 */ /* 0x000fc8000f8e00ff */
        /* <DEDUP_REMOVED lines=12> */
[----:B------:R-:W-:-:S09]  /*18210*/  IADD3 R4, P2, PT, R7, 0x1, RZ ;  /* 0x0000000107047810 */ /* 0x000fd20007f5e0ff */
[----:B------:R-:W-:Y:S02]  /*18220*/  @P0 SEL R7, R4, R7, !P1 ;  /* 0x0000000704070207 */ /* 0x000fe40004800000 */
[----:B------:R-:W-:-:S04]  /*18230*/  IADD3.X R4, PT, PT, R91, -0x1, RZ, P2, !PT ;  /* 0xffffffff5b047810 */ /* 0x000fc800017fe4ff */
        /* <DEDUP_REMOVED lines=8> */
[C---:B------:R-:W-:Y:S01]  /*182c0*/  ISETP.GE.U32.AND P1, PT, R5.reuse, R4, PT ;  /* 0x000000040500720c */ /* 0x040fe20003f26070 */
[----:B------:R-:W-:Y:S01]  /*182d0*/  IMAD.X R4, R6, 0x1, R89, P0 ;  /* 0x0000000106047824 */ /* 0x000fe200000e0659 */
[C---:B------:R-:W-:Y:S02]  /*182e0*/  IADD3 R88, P2, PT, R5.reuse, -0x1, RZ ;  /* 0xffffffff05587810 */ /* 0x040fe40007f5e0ff */
[----:B------:R-:W-:Y:S02]  /*182f0*/  ISETP.GT.U32.AND P0, PT, R5, RZ, PT ;  /* 0x000000ff0500720c */ /* 0x000fe40003f04070 */
[C---:B------:R-:W-:Y:S01]  /*18300*/  ISETP.GE.U32.AND.EX P1, PT, R4.reuse, R6, PT, P1 ;  /* 0x000000060400720c */ /* 0x040fe20003f26110 */
[----:B------:R-:W-:Y:S01]  /*18310*/  IMAD.X R89, RZ, RZ, R4, P2 ;  /* 0x000000ffff597224 */ /* 0x000fe200010e0604 */
[----:B------:R-:W-:Y:S01]  /*18320*/  ISETP.GT.U32.AND.EX P0, PT, R4, -0x1, PT, P0 ;  /* 0xffffffff0400780c */ /* 0x000fe20003f04100 */
[----:B------:R-:W-:-:S10]  /*18330*/  IMAD.WIDE.U32 R6, R13, UR16, RZ ;  /* 0x000000100d067c25 */ /* 0x000fd4000f8e00ff */
[----:B------:R-:W-:Y:S02]  /*18340*/  @P1 SEL R88, R88, R5, P0 ;  /* 0x0000000558581207 */ /* 0x000fe40000000000 */
[----:B------:R-:W-:Y:S01]  /*18350*/  @P1 SEL R89, R89, R4, P0 ;  /* 0x0000000459591207 */ /* 0x000fe20000000000 */
        /* <DEDUP_REMOVED lines=220> */
[----:B------:R-:W-:Y:S02]  /*19120*/  SEL R4, R4, R91, P0 ;  /* 0x0000005b04047207 */ /* 0x000fe40000000000 */
[C---:B------:R-:W-:Y:S01]  /*19130*/  IADD3 R90, P1, PT, R5.reuse, -0x1, RZ ;  /* 0xffffffff055a7810 */ /* 0x040fe20007f3e0ff */
[----:B------:R-:W-:Y:S01]  /*19140*/  IMAD.WIDE.U32 R6, P2, R10, UR31, R6 ;  /* 0x0000001f0a067c25 */ /* 0x000fe2000f840006 */
[----:B------:R-:W-:-:S03]  /*19150*/  ISETP.GT.U32.AND P0, PT, R5, RZ, PT ;  /* 0x000000ff0500720c */ /* 0x000fc60003f04070 */
[----:B------:R-:W-:Y:S01]  /*19160*/  IMAD.X R91, RZ, RZ, R4, P1 ;  /* 0x000000ffff5b7224 */ /* 0x000fe200008e0604 */
[----:B------:R-:W-:-:S04]  /*19170*/  ISETP.GT.U32.AND.EX P0, PT, R4, -0x1, PT, P0 ;  /* 0xffffffff0400780c */ /* 0x000fc80003f04100 */
        /* <DEDUP_REMOVED lines=25> */
[C---:B------:R-:W-:Y:S01]  /*19310*/  IADD3 R90, P2, PT, R5.reuse, -0x1, RZ ;  /* 0xffffffff055a7810 */ /* 0x040fe20007f5e0ff */
[----:B------:R-:W-:Y:S01]  /*19320*/  IMAD.WIDE.U32 R86, R12, UR32, RZ ;  /* 0x000000200c567c25 */ /* 0x000fe2000f8e00ff */
[----:B------:R-:W-:Y:S02]  /*19330*/  ISETP.GT.U32.AND P0, PT, R5, RZ, PT ;  /* 0x000000ff0500720c */ /* 0x000fe40003f04070 */
[C---:B------:R-:W-:Y:S01]  /*19340*/  ISETP.GE.U32.AND.EX P1, PT, R4.reuse, R6, PT, P1 ;  /* 0x000000060400720c */ /* 0x040fe20003f26110 */
        /* <DEDUP_REMOVED lines=62> */
[----:B------:R-:W-:Y:S01]  /*19730*/  IADD3 R90, P2, PT, R5, -0x1, RZ ;  /* 0xffffffff055a7810 */ /* 0x000fe20007f5e0ff */
[----:B------:R-:W-:Y:S01]  /*19740*/  IMAD.WIDE.U32 R86, R17, UR36, RZ ;  /* 0x0000002411567c25 */ /* 0x000fe2000f8e00ff */
        /* <DEDUP_REMOVED lines=130> */
[----:B------:R-:W-:Y:S01]  /*19f70*/  ISETP.GT.U32.AND P0, PT, R5, RZ, PT ;  /* 0x000000ff0500720c */ /* 0x000fe20003f04070 */
[----:B------:R-:W-:-:S03]  /*19f80*/  IMAD.WIDE.U32 R90, R9, UR44, RZ ;  /* 0x0000002c095a7c25 */ /* 0x000fc6000f8e00ff */
[C---:B------:R-:W-:Y:S02]  /*19f90*/  ISETP.GE.U32.AND.EX P1, PT, R4.reuse, R6, PT, P1 ;  /* 0x000000060400720c */ /* 0x040fe40003f26110 */
[----:B------:R-:W-:Y:S02]  /*19fa0*/  IADD3 R6, P2, PT, R5, -0x1, RZ ;  /* 0xffffffff05067810 */ /* 0x000fe40007f5e0ff */
[----:B------:R-:W-:-:S03]  /*19fb0*/  ISETP.GT.U32.AND.EX P0, PT, R4, -0x1, PT, P0 ;  /* 0xffffffff0400780c */ /* 0x000fc60003f04100 */
[----:B------:R-:W-:-:S06]  /*19fc0*/  IMAD.X R7, RZ, RZ, R4, P2 ;  /* 0x000000ffff077224 */ /* 0x000fcc00010e0604 */
[----:B------:R-:W-:Y:S01]  /*19fd0*/  @P1 SEL R6, R6, R5, P0 ;  /* 0x0000000506061207 */ /* 0x000fe20000000000 */
[----:B------:R-:W-:Y:S01]  /*19fe0*/  IMAD.MOV.U32 R5, RZ, RZ, R89 ;  /* 0x000000ffff057224 */ /* 0x000fe200078e0059 */
[----:B------:R-:W-:Y:S01]  /*19ff0*/  @P1 SEL R7, R7, R4, P0 ;  /* 0x0000000407071207 */ /* 0x000fe20000000000 */
[----:B------:R-:W-:Y:S02]  /*1a000*/  IMAD.MOV.U32 R4, RZ, RZ, R88 ;  /* 0x000000ffff047224 */ /* 0x000fe400078e0058 */
[----:B------:R-:W-:-:S03]  /*1a010*/  IMAD.WIDE.U32 R88, R8, UR44, RZ ;  /* 0x0000002c08587c25 */ /* 0x000fc6000f8e00ff */
[----:B------:R0:W-:Y:S01]  /*1a020*/  STL.128 [R1], R4 ;  /* 0x0000000401007387 */ /* 0x0001e20000100c00 */
[----:B------:R-:W-:-:S04]  /*1a030*/  IMAD.WIDE.U32 R88, P0, R9, UR45, R88 ;  /* 0x0000002d09587c25 */ /* 0x000fc8000f800058 */
[----:B------:R-:W-:Y:S01]  /*1a040*/  IMAD.X R87, RZ, RZ, RZ, P0 ;  /* 0x000000ffff577224 */ /* 0x000fe200000e06ff */
[----:B------:R-:W-:Y:S01]  /*1a050*/  IADD3 R91, P0, PT, R91, R88, RZ ;  /* 0x000000585b5b7210 */ /* 0x000fe20007f1e0ff */
[----:B------:R-:W-:-:S04]  /*1a060*/  IMAD.MOV.U32 R86, RZ, RZ, R89 ;  /* 0x000000ffff567224 */ /* 0x000fc800078e0059 */
[----:B------:R-:W-:-:S04]  /*1a070*/  IMAD.WIDE.U32.X R86, R8, UR45, R86, P0 ;  /* 0x0000002d08567c25 */ /* 0x000fc800080e0456 */
[----:B0-----:R-:W-:Y:S01]  /*1a080*/  IMAD.WIDE.U32 R6, R11, UR46, RZ ;  /* 0x0000002e0b067c25 */ /* 0x001fe2000f8e00ff */
[----:B------:R-:W-:-:S04]  /*1a090*/  IADD3 R89, P1, P2, RZ, R90, -R86 ;  /* 0x0000005aff597210 */ /* 0x000fc80007a3e856 */
[C---:B------:R-:W-:Y:S02]  /*1a0a0*/  ISETP.GT.U32.AND P0, PT, R89.reuse, R90, PT ;  /* 0x0000005a5900720c */ /* 0x040fe40003f04070 */
[CC--:B------:R-:W-:Y:S02]  /*1a0b0*/  IADD3.X R88, PT, PT, R86.reuse, R91.reuse, ~R87, P1, P2 ;  /* 0x0000005b56587210 */ /* 0x0c0fe40000fe4c57 */
[----:B------:R-:W-:Y:S02]  /*1a0c0*/  ISETP.GT.U32.AND P1, PT, R86, RZ, PT ;  /* 0x000000ff5600720c */ /* 0x000fe40003f24070 */
[----:B------:R-:W-:Y:S02]  /*1a0d0*/  ISETP.GT.U32.AND.EX P0, PT, R88, R91, PT, P0 ;  /* 0x0000005b5800720c */ /* 0x000fe40003f04100 */
[----:B------:R-:W-:Y:S02]  /*1a0e0*/  IADD3 R4, P2, PT, R89, 0x1, RZ ;  /* 0x0000000159047810 */ /* 0x000fe40007f5e0ff */
[----:B------:R-:W-:Y:S01]  /*1a0f0*/  ISETP.GT.U32.AND.EX P1, PT, R87, R86, PT, P1 ;  /* 0x000000565700720c */ /* 0x000fe20003f24110 */
[----:B------:R-:W-:Y:S01]  /*1a100*/  IMAD.WIDE.U32 R86, R10, UR46, RZ ;  /* 0x0000002e0a567c25 */ /* 0x000fe2000f8e00ff */
[----:B------:R-:W-:-:S07]  /*1a110*/  IADD3.X R5, PT, PT, R88, -0x1, RZ, P2, !PT ;  /* 0xffffffff58057810 */ /* 0x000fce00017fe4ff */
        /* <DEDUP_REMOVED lines=8> */
[C---:B------:R-:W-:Y:S02]  /*1a1a0*/  ISETP.GT.U32.AND P0, PT, R89.reuse, RZ, PT ;  /* 0x000000ff5900720c */ /* 0x040fe40003f04070 */
[----:B------:R-:W-:Y:S02]  /*1a1b0*/  IADD3 R88, P1, PT, R89, -0x1, RZ ;  /* 0xffffffff59587810 */ /* 0x000fe40007f3e0ff */
[----:B------:R-:W-:-:S04]  /*1a1c0*/  ISETP.GT.U32.AND.EX P0, PT, R4, -0x1, PT, P0 ;  /* 0xffffffff0400780c */ /* 0x000fc80003f04100 */
[----:B------:R-:W-:Y:S01]  /*1a1d0*/  SEL R88, R88, R89, P0 ;  /* 0x0000005958587207 */ /* 0x000fe20000000000 */
[----:B------:R-:W-:-:S05]  /*1a1e0*/  IMAD.X R89, RZ, RZ, R4, P1 ;  /* 0x000000ffff597224 */ /* 0x000fca00008e0604 */
[----:B------:R-:W-:Y:S01]  /*1a1f0*/  SEL R89, R89, R4, P0 ;  /* 0x0000000459597207 */ /* 0x000fe20000000000 */
        /* <DEDUP_REMOVED lines=493> */
[----:B------:R0:W-:Y:S01]  /*1c0d0*/  STL.128 [R1+0x10], R4 ;  /* 0x0000100401007387 */ /* 0x0001e20000100c00 */
        /* <DEDUP_REMOVED lines=59> */
[----:B------:R-:W-:-:S10]  /*1c490*/  IMAD.WIDE.U32 R6, R13, R28, RZ ;  /* 0x0000001c0d067225 */ /* 0x000fd400078e00ff */
[----:B------:R-:W-:Y:S02]  /*1c4a0*/  @P1 SEL R88, R88, R5, P0 ;  /* 0x0000000558581207 */ /* 0x000fe40000000000 */
[----:B------:R-:W-:Y:S01]  /*1c4b0*/  @P1 SEL R89, R89, R4, P0 ;  /* 0x0000000459591207 */ /* 0x000fe20000000000 */
        /* <DEDUP_REMOVED lines=220> */
[----:B------:R-:W-:Y:S02]  /*1d280*/  SEL R4, R4, R91, P0 ;  /* 0x0000005b04047207 */ /* 0x000fe40000000000 */
[C---:B------:R-:W-:Y:S01]  /*1d290*/  IADD3 R90, P1, PT, R5.reuse, -0x1, RZ ;  /* 0xffffffff055a7810 */ /* 0x040fe20007f3e0ff */
[----:B------:R-:W-:Y:S01]  /*1d2a0*/  IMAD.WIDE.U32 R6, P2, R10, R41, R6 ;  /* 0x000000290a067225 */ /* 0x000fe20007840006 */
        /* <DEDUP_REMOVED lines=29> */
[----:B------:R-:W-:Y:S01]  /*1d480*/  IMAD.WIDE.U32 R86, R12, R42, RZ ;  /* 0x0000002a0c567225 */ /* 0x000fe200078e00ff */
[----:B------:R-:W-:Y:S02]  /*1d490*/  ISETP.GT.U32.AND P0, PT, R5, RZ, PT ;  /* 0x000000ff0500720c */ /* 0x000fe40003f04070 */
[C---:B------:R-:W-:Y:S01]  /*1d4a0*/  ISETP.GE.U32.AND.EX P1, PT, R4.reuse, R6, PT, P1 ;  /* 0x000000060400720c */ /* 0x040fe20003f26110 */
        /* <DEDUP_REMOVED lines=63> */
[----:B------:R-:W-:Y:S01]  /*1d8a0*/  IMAD.WIDE.U32 R86, R17, R46, RZ ;  /* 0x0000002e11567225 */ /* 0x000fe200078e00ff */
        /* <DEDUP_REMOVED lines=131> */
[----:B------:R-:W-:-:S03]  /*1e0e0*/  IMAD.WIDE.U32 R90, R9, R52, RZ ;  /* 0x00000034095a7225 */ /* 0x000fc600078e00ff */
        /* <DEDUP_REMOVED lines=8> */
[----:B------:R-:W-:-:S03]  /*1e170*/  IMAD.WIDE.U32 R88, R8, R52, RZ ;  /* 0x0000003408587225 */ /* 0x000fc600078e00ff */
[----:B------:R0:W-:Y:S01]  /*1e180*/  STL.128 [R1+0x20], R4 ;  /* 0x0000200401007387 */ /* 0x0001e20000100c00 */
[----:B------:R-:W-:-:S04]  /*1e190*/  IMAD.WIDE.U32 R88, P0, R9, R53, R88 ;  /* 0x0000003509587225 */ /* 0x000fc80007800058 */
[----:B------:R-:W-:Y:S01]  /*1e1a0*/  IMAD.X R87, RZ, RZ, RZ, P0 ;  /* 0x000000ffff577224 */ /* 0x000fe200000e06ff */
[----:B------:R-:W-:Y:S01]  /*1e1b0*/  IADD3 R91, P0, PT, R91, R88, RZ ;  /* 0x000000585b5b7210 */ /* 0x000fe20007f1e0ff */
[----:B------:R-:W-:-:S04]  /*1e1c0*/  IMAD.MOV.U32 R86, RZ, RZ, R89 ;  /* 0x000000ffff567224 */ /* 0x000fc800078e0059 */
[----:B------:R-:W-:-:S04]  /*1e1d0*/  IMAD.WIDE.U32.X R86, R8, R53, R86, P0 ;  /* 0x0000003508567225 */ /* 0x000fc800000e0456 */
[----:B0-----:R-:W-:Y:S01]  /*1e1e0*/  IMAD.WIDE.U32 R6, R11, R56, RZ ;  /* 0x000000380b067225 */ /* 0x001fe200078e00ff */
[----:B------:R-:W-:-:S04]  /*1e1f0*/  IADD3 R89, P1, P2, RZ, R90, -R86 ;  /* 0x0000005aff597210 */ /* 0x000fc80007a3e856 */
[C---:B------:R-:W-:Y:S02]  /*1e200*/  ISETP.GT.U32.AND P0, PT, R89.reuse, R90, PT ;  /* 0x0000005a5900720c */ /* 0x040fe40003f04070 */
[CC--:B------:R-:W-:Y:S02]  /*1e210*/  IADD3.X R88, PT, PT, R86.reuse, R91.reuse, ~R87, P1, P2 ;  /* 0x0000005b56587210 */ /* 0x0c0fe40000fe4c57 */
[----:B------:R-:W-:Y:S02]  /*1e220*/  ISETP.GT.U32.AND P1, PT, R86, RZ, PT ;  /* 0x000000ff5600720c */ /* 0x000fe40003f24070 */
[----:B------:R-:W-:Y:S02]  /*1e230*/  ISETP.GT.U32.AND.EX P0, PT, R88, R91, PT, P0 ;  /* 0x0000005b5800720c */ /* 0x000fe40003f04100 */
[----:B------:R-:W-:Y:S02]  /*1e240*/  IADD3 R4, P2, PT, R89, 0x1, RZ ;  /* 0x0000000159047810 */ /* 0x000fe40007f5e0ff */
[----:B------:R-:W-:Y:S01]  /*1e250*/  ISETP.GT.U32.AND.EX P1, PT, R87, R86, PT, P1 ;  /* 0x000000565700720c */ /* 0x000fe20003f24110 */
[----:B------:R-:W-:Y:S01]  /*1e260*/  IMAD.WIDE.U32 R86, R10, R56, RZ ;  /* 0x000000380a567225 */ /* 0x000fe200078e00ff */
        /* <DEDUP_REMOVED lines=235> */
[----:B------:R-:W-:Y:S02]  /*1f120*/  SEL R89, R89, R6, P1 ;  /* 0x0000000659597207 */ /* 0x000fe40000800000 */
[----:B------:R-:W-:Y:S01]  /*1f130*/  ISETP.GE.U32.AND P0, PT, R90, R5, PT ;  /* 0x000000055a00720c */ /* 0x000fe20003f06070 */
[----:B------:R-:W-:-:S04]  /*1f140*/  IMAD.WIDE.U32 R4, R8, R58, RZ ;  /* 0x0000003a08047225 */ /* 0x000fc800078e00ff */
[----:B------:R-:W-:Y:S02]  /*1f150*/  IMAD.X R88, R89, 0x1, R88, P4 ;  /* 0x0000000159587824 */ /* 0x000fe400020e0658 */
[----:B------:R-:W-:-:S03]  /*1f160*/  IMAD.WIDE.U32 R4, P1, R9, R59, R4 ;  /* 0x0000003b09047225 */ /* 0x000fc60007820004 */
[----:B------:R-:W-:Y:S01]  /*1f170*/  ISETP.GE.U32.AND.EX P0, PT, R88, R89, PT, P0 ;  /* 0x000000595800720c */ /* 0x000fe20003f06100 */
        /* <DEDUP_REMOVED lines=14> */
[C---:B------:R-:W-:Y:S02]  /*1f260*/  ISETP.GT.U32.AND P1, PT, R5.reuse, RZ, PT ;  /* 0x000000ff0500720c */ /* 0x040fe40003f24070 */
[----:B------:R-:W-:Y:S02]  /*1f270*/  IADD3 R4, P2, PT, R5, -0x1, RZ ;  /* 0xffffffff05047810 */ /* 0x000fe40007f5e0ff */
[----:B------:R-:W-:-:S04]  /*1f280*/  ISETP.GT.U32.AND.EX P1, PT, R8, -0x1, PT, P1 ;  /* 0xffffffff0800780c */ /* 0x000fc80003f24110 */
[----:B------:R-:W-:Y:S01]  /*1f290*/  SEL R4, R4, R5, P1 ;  /* 0x0000000504047207 */ /* 0x000fe20000800000 */
[----:B------:R-:W-:-:S03]  /*1f2a0*/  IMAD.X R5, RZ, RZ, R8, P2 ;  /* 0x000000ffff057224 */ /* 0x000fc600010e0608 */
[----:B------:R-:W-:Y:S02]  /*1f2b0*/  IADD3 R87, P2, PT, R4, -0x1, RZ ;  /* 0xffffffff04577810 */ /* 0x000fe40007f5e0ff */
[----:B------:R-:W-:Y:S01]  /*1f2c0*/  SEL R5, R5, R8, P1 ;  /* 0x0000000805057207 */ /* 0x000fe20000800000 */
[----:B------:R-:W-:Y:S01]  /*1f2d0*/  IMAD.WIDE.U32 R8, R10, R60, RZ ;  /* 0x0000003c0a087225 */ /* 0x000fe200078e00ff */
[----:B------:R-:W-:-:S03]  /*1f2e0*/  ISETP.GT.U32.AND P1, PT, R4, RZ, PT ;  /* 0x000000ff0400720c */ /* 0x000fc60003f24070 */
[----:B------:R-:W-:Y:S01]  /*1f2f0*/  IMAD.X R86, RZ, RZ, R5, P2 ;  /* 0x000000ffff567224 */ /* 0x000fe200010e0605 */
[----:B------:R-:W-:-:S04]  /*1f300*/  ISETP.GT.U32.AND.EX P1, PT, R5, -0x1, PT, P1 ;  /* 0xffffffff0500780c */ /* 0x000fc80003f24110 */
[----:B------:R-:W-:Y:S02]  /*1f310*/  SEL R87, R87, R4, P1 ;  /* 0x0000000457577207 */ /* 0x000fe40000800000 */
[----:B------:R-:W-:Y:S01]  /*1f320*/  SEL R86, R86, R5, P1 ;  /* 0x0000000556567207 */ /* 0x000fe20000800000 */
[----:B------:R-:W-:-:S04]  /*1f330*/  IMAD.WIDE.U32 R4, R11, R60, RZ ;  /* 0x0000003c0b047225 */ /* 0x000fc800078e00ff */
[----:B------:R-:W-:-:S04]  /*1f340*/  IMAD.WIDE.U32 R4, P1, R10, R61, R4 ;  /* 0x0000003d0a047225 */ /* 0x000fc80007820004 */
        /* <DEDUP_REMOVED lines=8> */
[----:B------:R-:W-:Y:S01]  /*1f3d0*/  ISETP.GT.U32.AND.EX P1, PT, R10, R9, PT, P1 ;  /* 0x000000090a00720c */ /* 0x000fe20003f24110 */
[----:B------:R-:W-:Y:S01]  /*1f3e0*/  IMAD.WIDE.U32 R8, R12, R64, RZ ;  /* 0x000000400c087225 */ /* 0x000fe200078e00ff */
[----:B------:R-:W-:Y:S02]  /*1f3f0*/  IADD3 R4, P3, PT, R11, 0x1, RZ ;  /* 0x000000010b047810 */ /* 0x000fe40007f7e0ff */
[----:B------:R-:W-:-:S02]  /*1f400*/  ISETP.GT.U32.AND.EX P2, PT, R7, R6, PT, P2 ;  /* 0x000000060700720c */ /* 0x000fc40003f44120 */
[----:B------:R-:W-:-:S07]  /*1f410*/  IADD3.X R5, PT, PT, R10, -0x1, RZ, P3, !PT ;  /* 0xffffffff0a057810 */ /* 0x000fce0001ffe4ff */
[----:B------:R-:W-:Y:S02]  /*1f420*/  @P1 SEL R11, R4, R11, !P2 ;  /* 0x0000000b040b1207 */ /* 0x000fe40005000000 */
[----:B------:R-:W-:Y:S01]  /*1f430*/  @P1 SEL R10, R5, R10, !P2 ;  /* 0x0000000a050a1207 */ /* 0x000fe20005000000 */
[----:B------:R-:W-:Y:S01]  /*1f440*/  IMAD.WIDE.U32 R4, R13, R64, RZ ;  /* 0x000000400d047225 */ /* 0x000fe200078e00ff */
[C---:B------:R-:W-:Y:S02]  /*1f450*/  ISETP.GT.U32.AND P3, PT, R11.reuse, RZ, PT ;  /* 0x000000ff0b00720c */ /* 0x040fe40003f64070 */
[----:B------:R-:W-:Y:S02]  /*1f460*/  IADD3 R92, P2, PT, R11, -0x1, RZ ;  /* 0xffffffff0b5c7810 */ /* 0x000fe40007f5e0ff */
[----:B------:R-:W-:Y:S01]  /*1f470*/  ISETP.GT.U32.AND.EX P3, PT, R10, -0x1, PT, P3 ;  /* 0xffffffff0a00780c */ /* 0x000fe20003f64130 */
[----:B------:R-:W-:-:S03]  /*1f480*/  IMAD.WIDE.U32 R4, P1, R12, R65, R4 ;  /* 0x000000410c047225 */ /* 0x000fc60007820004 */
[----:B------:R-:W-:Y:S01]  /*1f490*/  SEL R92, R92, R11, P3 ;  /* 0x0000000b5c5c7207 */ /* 0x000fe20001800000 */
[----:B------:R-:W-:Y:S01]  /*1f4a0*/  IMAD.X R7, RZ, RZ, RZ, P1 ;  /* 0x000000ffff077224 */ /* 0x000fe200008e06ff */
[----:B------:R-:W-:Y:S01]  /*1f4b0*/  IADD3 R4, P1, PT, R9, R4, RZ ;  /* 0x0000000409047210 */ /* 0x000fe20007f3e0ff */
[----:B------:R-:W-:Y:S02]  /*1f4c0*/  IMAD.MOV.U32 R6, RZ, RZ, R5 ;  /* 0x000000ffff067224 */ /* 0x000fe400078e0005 */
[----:B------:R-:W-:Y:S02]  /*1f4d0*/  IMAD.X R9, RZ, RZ, R10, P2 ;  /* 0x000000ffff097224 */ /* 0x000fe400010e060a */
[----:B------:R-:W-:-:S03]  /*1f4e0*/  IMAD.WIDE.U32.X R6, R13, R65, R6, P1 ;  /* 0x000000410d067225 */ /* 0x000fc600008e0406 */
[----:B------:R-:W-:Y:S02]  /*1f4f0*/  SEL R10, R9, R10, P3 ;  /* 0x0000000a090a7207 */ /* 0x000fe40001800000 */
[-C--:B------:R-:W-:Y:S02]  /*1f500*/  IADD3 R5, P5, P6, RZ, R8.reuse, -R6 ;  /* 0x00000008ff057210 */ /* 0x080fe40007ebe806 */
[C---:B------:R-:W-:Y:S02]  /*1f510*/  ISETP.GT.U32.AND P2, PT, R6.reuse, RZ, PT ;  /* 0x000000ff0600720c */ /* 0x040fe40003f44070 */
[----:B------:R-:W-:Y:S02]  /*1f520*/  ISETP.GT.U32.AND P1, PT, R5, R8, PT ;  /* 0x000000080500720c */ /* 0x000fe40003f24070 */
[----:B------:R-:W-:Y:S02]  /*1f530*/  IADD3.X R11, PT, PT, R6, R4, ~R7, P5, P6 ;  /* 0x00000004060b7210 */ /* 0x000fe40002fecc07 */
[----:B------:R-:W-:-:S02]  /*1f540*/  IADD3 R87, P6, PT, R92, R87, RZ ;  /* 0x000000575c577210 */ /* 0x000fc40007fde0ff */
[----:B------:R-:W-:Y:S02]  /*1f550*/  ISETP.GT.U32.AND.EX P1, PT, R11, R4, PT, P1 ;  /* 0x000000040b00720c */ /* 0x000fe40003f24110 */
[----:B------:R-:W-:Y:S01]  /*1f560*/  ISETP.GT.U32.AND.EX P2, PT, R7, R6, PT, P2 ;  /* 0x000000060700720c */ /* 0x000fe20003f44120 */
[----:B------:R-:W-:Y:S01]  /*1f570*/  IMAD.X R9, R10, 0x1, R86, P6 ;  /* 0x000000010a097824 */ /* 0x000fe200030e0656 */
[----:B------:R-:W-:Y:S02]  /*1f580*/  IADD3 R4, P3, PT, R5, 0x1, RZ ;  /* 0x0000000105047810 */ /* 0x000fe40007f7e0ff */
[----:B------:R-:W-:-:S04]  /*1f590*/  ISETP.GE.U32.AND P5, PT, R87, R92, PT ;  /* 0x0000005c5700720c */ /* 0x000fc80003fa6070 */
[----:B------:R-:W-:-:S03]  /*1f5a0*/  ISETP.GE.U32.AND.EX P5, PT, R9, R10, PT, P5 ;  /* 0x0000000a0900720c */ /* 0x000fc60003fa6150 */
[----:B------:R-:W-:Y:S02]  /*1f5b0*/  @P1 SEL R5, R4, R5, !P2 ;  /* 0x0000000504051207 */ /* 0x000fe40005000000 */
[----:B------:R-:W-:Y:S02]  /*1f5c0*/  IADD3.X R4, PT, PT, R11, -0x1, RZ, P3, !PT ;  /* 0xffffffff0b047810 */ /* 0x000fe40001ffe4ff */
[----:B------:R-:W-:Y:S02]  /*1f5d0*/  IADD3 R10, P3, PT, R87, -0x1, RZ ;  /* 0xffffffff570a7810 */ /* 0x000fe40007f7e0ff */
[----:B------:R-:W-:Y:S02]  /*1f5e0*/  @P1 SEL R11, R4, R11, !P2 ;  /* 0x0000000b040b1207 */ /* 0x000fe40005000000 */
[----:B------:R-:W-:Y:S01]  /*1f5f0*/  ISETP.GT.U32.AND P1, PT, R5, RZ, PT ;  /* 0x000000ff0500720c */ /* 0x000fe20003f24070 */
[----:B------:R-:W-:Y:S01]  /*1f600*/  IMAD.X R12, RZ, RZ, R9, P3 ;  /* 0x000000ffff0c7224 */ /* 0x000fe200018e0609 */
[----:B------:R-:W-:-:S02]  /*1f610*/  ISETP.GT.U32.AND P2, PT, R87, RZ, PT ;  /* 0x000000ff5700720c */ /* 0x000fc40003f44070 */
[----:B------:R-:W-:Y:S02]  /*1f620*/  ISETP.GT.U32.AND.EX P1, PT, R11, -0x1, PT, P1 ;  /* 0xffffffff0b00780c */ /* 0x000fe40003f24110 */
[----:B------:R-:W-:Y:S02]  /*1f630*/  IADD3 R4, P6, PT, R5, -0x1, RZ ;  /* 0xffffffff05047810 */ /* 0x000fe40007fde0ff */
[----:B------:R-:W-:Y:S02]  /*1f640*/  ISETP.GT.U32.AND.EX P2, PT, R9, -0x1, PT, P2 ;  /* 0xffffffff0900780c */ /* 0x000fe40003f44120 */
[----:B------:R-:W-:Y:S01]  /*1f650*/  SEL R7, R4, R5, P1 ;  /* 0x0000000504077207 */ /* 0x000fe20000800000 */
[----:B------:R-:W-:Y:S01]  /*1f660*/  IMAD.WIDE.U32 R4, R15, R68, RZ ;  /* 0x000000440f047225 */ /* 0x000fe200078e00ff */
[----:B------:R-:W-:Y:S02]  /*1f670*/  @P5 SEL R10, R10, R87, P2 ;  /* 0x000000570a0a5207 */ /* 0x000fe40001000000 */
[----:B------:R-:W-:Y:S01]  /*1f680*/  @P5 SEL R12, R12, R9, P2 ;  /* 0x000000090c0c5207 */ /* 0x000fe20001000000 */
[----:B------:R-:W-:Y:S01]  /*1f690*/  IMAD.X R6, RZ, RZ, R11, P6 ;  /* 0x000000ffff067224 */ /* 0x000fe200030e060b */
[----:B------:R-:W-:Y:S01]  /*1f6a0*/  IADD3 R10, P3, PT, R7, R10, RZ ;  /* 0x0000000a070a7210 */ /* 0x000fe20007f7e0ff */
[----:B------:R-:W-:-:S03]  /*1f6b0*/  IMAD.WIDE.U32 R4, P5, R14, R69, R4 ;  /* 0x000000450e047225 */ /* 0x000fc600078a0004 */
[----:B------:R-:W-:Y:S01]  /*1f6c0*/  SEL R11, R6, R11, P1 ;  /* 0x0000000b060b7207 */ /* 0x000fe20000800000 */
[----:B------:R-:W-:Y:S01]  /*1f6d0*/  IMAD.WIDE.U32 R8, R14, R68, RZ ;  /* 0x000000440e087225 */ /* 0x000fe200078e00ff */
[----:B------:R-:W-:-:S03]  /*1f6e0*/  ISETP.GE.U32.AND P2, PT, R10, R7, PT ;  /* 0x000000070a00720c */ /* 0x000fc60003f46070 */
[----:B------:R-:W-:Y:S01]  /*1f6f0*/  IMAD.X R7, RZ, RZ, RZ, P5 ;  /* 0x000000ffff077224 */ /* 0x000fe200028e06ff */
[----:B------:R-:W-:Y:S01]  /*1f700*/  IADD3 R9, P1, PT, R9, R4, RZ ;  /* 0x0000000409097210 */ /* 0x000fe20007f3e0ff */
[----:B------:R-:W-:Y:S02]  /*1f710*/  IMAD.MOV.U32 R6, RZ, RZ, R5 ;  /* 0x000000ffff067224 */ /* 0x000fe400078e0005 */
[----:B------:R-:W-:-:S04]  /*1f720*/  IMAD.WIDE.U32 R4, R18, R72, RZ ;  /* 0x0000004812047225 */ /* 0x000fc800078e00ff */
[----:B------:R-:W-:-:S04]  /*1f730*/  IMAD.WIDE.U32.X R6, R15, R69, R6, P1 ;  /* 0x000000450f067225 */ /* 0x000fc800008e0406 */
[----:B------:R-:W-:Y:S01]  /*1f740*/  IMAD.X R15, R11, 0x1, R12, P3 ;  /* 0x000000010b0f7824 */ /* 0x000fe200018e060c */
[----:B------:R-:W-:-:S04]  /*1f750*/  ISETP.GT.U32.AND P1, PT, R6, RZ, PT ;  /* 0x000000ff0600720c */ /* 0x000fc80003f24070 */
[----:B------:R-:W-:Y:S02]  /*1f760*/  ISETP.GE.U32.AND.EX P2, PT, R15, R11, PT, P2 ;  /* 0x0000000b0f00720c */ /* 0x000fe40003f46120 */
[----:B------:R-:W-:Y:S02]  /*1f770*/  IADD3 R11, P5, P6, RZ, R8, -R6 ;  /* 0x00000008ff0b7210 */ /* 0x000fe40007ebe806 */
[----:B------:R-:W-:Y:S02]  /*1f780*/  ISETP.GT.U32.AND.EX P1, PT, R7, R6, PT, P1 ;  /* 0x000000060700720c */ /* 0x000fe40003f24110 */
[----:B------:R-:W-:Y:S02]  /*1f790*/  IADD3.X R12, PT, PT, R6, R9, ~R7, P5, P6 ;  /* 0x00000009060c7210 */ /* 0x000fe40002fecc07 */
[C---:B------:R-:W-:Y:S02]  /*1f7a0*/  ISETP.GT.U32.AND P5, PT, R10.reuse, RZ, PT ;  /* 0x000000ff0a00720c */ /* 0x040fe40003fa4070 */
[----:B------:R-:W-:-:S02]  /*1f7b0*/  IADD3 R13, P6, PT, R10, -0x1, RZ ;  /* 0xffffffff0a0d7810 */ /* 0x000fc40007fde0ff */
[----:B------:R-:W-:Y:S02]  /*1f7c0*/  ISETP.GT.U32.AND.EX P5, PT, R15, -0x1, PT, P5 ;  /* 0xffffffff0f00780c */ /* 0x000fe40003fa4150 */
[----:B------:R-:W-:Y:S02]  /*1f7d0*/  ISETP.GT.U32.AND P3, PT, R11, R8, PT ;  /* 0x000000080b00720c */ /* 0x000fe40003f64070 */
[----:B------:R-:W-:Y:S01]  /*1f7e0*/  @P2 SEL R13, R13, R10, P5 ;  /* 0x0000000a0d0d2207 */ /* 0x000fe20002800000 */
[----:B------:R-:W-:Y:S01]  /*1f7f0*/  IMAD.X R10, RZ, RZ, R15, P6 ;  /* 0x000000ffff0a7224 */ /* 0x000fe200030e060f */
[----:B------:R-:W-:Y:S01]  /*1f800*/  ISETP.GT.U32.AND.EX P3, PT, R12, R9, PT, P3 ;  /* 0x000000090c00720c */ /* 0x000fe20003f64130 */
[----:B------:R-:W-:-:S03]  /*1f810*/  IMAD.WIDE.U32 R4, P6, R17, R73, R4 ;  /* 0x0000004911047225 */ /* 0x000fc600078c0004 */
[----:B------:R-:W-:Y:S01]  /*1f820*/  @P2 SEL R10, R10, R15, P5 ;  /* 0x0000000f0a0a2207 */ /* 0x000fe20002800000 */
[----:B------:R-:W-:-:S04]  /*1f830*/  IMAD.WIDE.U32 R8, R17, R72, RZ ;  /* 0x0000004811087225 */ /* 0x000fc800078e00ff */
[----:B------:R-:W-:Y:S01]  /*1f840*/  IMAD.X R7, RZ, RZ, RZ, P6 ;  /* 0x000000ffff077224 */ /* 0x000fe200030e06ff */
[----:B------:R-:W-:Y:S01]  /*1f850*/  IADD3 R9, P2, PT, R9, R4, RZ ;  /* 0x0000000409097210 */ /* 0x000fe20007f5e0ff */
[----:B------:R-:W-:-:S04]  /*1f860*/  IMAD.MOV.U32 R6, RZ, RZ, R5 ;  /* 0x000000ffff067224 */ /* 0x000fc800078e0005 */
[----:B------:R-:W-:Y:S01]  /*1f870*/  IMAD.WIDE.U32.X R6, R18, R73, R6, P2 ;  /* 0x0000004912067225 */ /* 0x000fe200010e0406 */
[----:B------:R-:W-:-:S04]  /*1f880*/  IADD3 R4, P2, PT, R11, 0x1, RZ ;  /* 0x000000010b047810 */ /* 0x000fc80007f5e0ff */
[----:B------:R-:W-:Y:S02]  /*1f890*/  IADD3.X R5, PT, PT, R12, -0x1, RZ, P2, !PT ;  /* 0xffffffff0c057810 */ /* 0x000fe400017fe4ff */
[----:B------:R-:W-:Y:S02]  /*1f8a0*/  @P3 SEL R11, R4, R11, !P1 ;  /* 0x0000000b040b3207 */ /* 0x000fe40004800000 */
[----:B------:R-:W-:Y:S01]  /*1f8b0*/  @P3 SEL R12, R5, R12, !P1 ;  /* 0x0000000c050c3207 */ /* 0x000fe20004800000 */
[----:B------:R-:W-:Y:S01]  /*1f8c0*/  IMAD.WIDE.U32 R4, R19, R76, RZ ;  /* 0x0000004c13047225 */ /* 0x000fe200078e00ff */
[-C--:B------:R-:W-:Y:S02]  /*1f8d0*/  IADD3 R15, P2, P3, RZ, R8.reuse, -R6 ;  /* 0x00000008ff0f7210 */ /* 0x080fe40007b5e806 */
[----:B------:R-:W-:Y:S02]  /*1f8e0*/  ISETP.GT.U32.AND P1, PT, R11, RZ, PT ;  /* 0x000000ff0b00720c */ /* 0x000fe40003f24070 */
[----:B------:R-:W-:Y:S01]  /*1f8f0*/  ISETP.GT.U32.AND P6, PT, R15, R8, PT ;  /* 0x000000080f00720c */ /* 0x000fe20003fc4070 */
[----:B------:R-:W-:Y:S01]  /*1f900*/  IMAD.WIDE.U32 R4, P5, R16, R77, R4 ;  /* 0x0000004d10047225 */ /* 0x000fe200078a0004 */
[----:B------:R-:W-:-:S02]  /*1f910*/  IADD3.X R8, PT, PT, R6, R9, ~R7, P2, P3 ;  /* 0x0000000906087210 */ /* 0x000fc400017e6c07 */
[----:B------:R-:W-:Y:S01]  /*1f920*/  IADD3 R14, P3, PT, R11, -0x1, RZ ;  /* 0xffffffff0b0e7810 */ /* 0x000fe20007f7e0ff */
[----:B------:R-:W-:Y:S01]  /*1f930*/  IMAD.WIDE.U32 R16, R16, R76, RZ ;  /* 0x0000004c10107225 */ /* 0x000fe200078e00ff */
[----:B------:R-:W-:Y:S02]  /*1f940*/  ISETP.GT.U32.AND.EX P1, PT, R12, -0x1, PT, P1 ;  /* 0xffffffff0c00780c */ /* 0x000fe40003f24110 */
[----:B------:R-:W-:Y:S01]  /*1f950*/  ISETP.GT.U32.AND P2, PT, R6, RZ, PT ;  /* 0x000000ff0600720c */ /* 0x000fe20003f44070 */
[----:B------:R-:W-:Y:S01]  /*1f960*/  IMAD.X R87, RZ, RZ, R12, P3 ;  /* 0x000000ffff577224 */ /* 0x000fe200018e060c */
[----:B------:R-:W-:Y:S02]  /*1f970*/  SEL R14, R14, R11, P1 ;  /* 0x0000000b0e0e7207 */ /* 0x000fe40000800000 */
[----:B------:R-:W-:Y:S02]  /*1f980*/  ISETP.GT.U32.AND.EX P6, PT, R8, R9, PT, P6 ;  /* 0x000000090800720c */ /* 0x000fe40003fc4160 */
[----:B------:R-:W-:-:S02]  /*1f990*/  SEL R87, R87, R12, P1 ;  /* 0x0000000c57577207 */ /* 0x000fc40000800000 */
[----:B------:R-:W-:Y:S02]  /*1f9a0*/  IADD3 R11, P3, PT, R14, R13, RZ ;  /* 0x0000000d0e0b7210 */ /* 0x000fe40007f7e0ff */
[----:B------:R-:W-:Y:S01]  /*1f9b0*/  ISETP.GT.U32.AND.EX P2, PT, R7, R6, PT, P2 ;  /* 0x000000060700720c */ /* 0x000fe20003f44120 */
[----:B------:R-:W-:Y:S01]  /*1f9c0*/  IMAD.X R7, RZ, RZ, RZ, P5 ;  /* 0x000000ffff077224 */ /* 0x000fe200028e06ff */
[----:B------:R-:W-:Y:S01]  /*1f9d0*/  IADD3 R4, P5, PT, R17, R4, RZ ;  /* 0x0000000411047210 */ /* 0x000fe20007fbe0ff */
[----:B------:R-:W-:Y:S01]  /*1f9e0*/  IMAD.X R12, R87, 0x1, R10, P3 ;  /* 0x00000001570c7824 */ /* 0x000fe200018e060a */
[----:B------:R-:W-:Y:S01]  /*1f9f0*/  IADD3 R10, P3, PT, R15, 0x1, RZ ;  /* 0x000000010f0a7810 */ /* 0x000fe20007f7e0ff */
[----:B------:R-:W-:Y:S01]  /*1fa00*/  IMAD.MOV.U32 R6, RZ, RZ, R5 ;  /* 0x000000ffff067224 */ /* 0x000fe200078e0005 */
[----:B------:R-:W-:Y:S02]  /*1fa10*/  ISETP.GE.U32.AND P1, PT, R11, R14, PT ;  /* 0x0000000e0b00720c */ /* 0x000fe40003f26070 */
[----:B------:R-:W-:Y:S01]  /*1fa20*/  IADD3.X R5, PT, PT, R8, -0x1, RZ, P3, !PT ;  /* 0xffffffff08057810 */ /* 0x000fe20001ffe4ff */
[----:B------:R-:W-:Y:S01]  /*1fa30*/  IMAD.WIDE.U32.X R6, R19, R77, R6, P5 ;  /* 0x0000004d13067225 */ /* 0x000fe200028e0406 */
[----:B------:R-:W-:-:S02]  /*1fa40*/  @P6 SEL R15, R10, R15, !P2 ;  /* 0x0000000f0a0f6207 */ /* 0x000fc40005000000 */
[----:B------:R-:W-:Y:S02]  /*1fa50*/  @P6 SEL R8, R5, R8, !P2 ;  /* 0x0000000805086207 */ /* 0x000fe40005000000 */
[----:B------:R-:W-:Y:S02]  /*1fa60*/  ISETP.GE.U32.AND.EX P1, PT, R12, R87, PT, P1 ;  /* 0x000000570c00720c */ /* 0x000fe40003f26110 */
[----:B------:R-:W-:Y:S02]  /*1fa70*/  IADD3 R13, P3, P5, RZ, R16, -R6 ;  /* 0x00000010ff0d7210 */ /* 0x000fe40007d7e806 */
[----:B------:R-:W-:Y:S02]  /*1fa80*/  IADD3 R19, P6, PT, R11, -0x1, RZ ;  /* 0xffffffff0b137810 */ /* 0x000fe40007fde0ff */
[----:B------:R-:W-:Y:S02]  /*1fa90*/  IADD3.X R9, PT, PT, R6, R4, ~R7, P3, P5 ;  /* 0x0000000406097210 */ /* 0x000fe40001feac07 */
[----:B------:R-:W-:Y:S01]  /*1faa0*/  ISETP.GT.U32.AND P3, PT, R15, RZ, PT ;  /* 0x000000ff0f00720c */ /* 0x000fe20003f64070 */
[----:B------:R-:W-:Y:S01]  /*1fab0*/  IMAD.X R17, RZ, RZ, R12, P6 ;  /* 0x000000ffff117224 */ /* 0x000fe200030e060c */
[----:B------:R-:W-:-:S02]  /*1fac0*/  ISETP.GT.U32.AND P5, PT, R11, RZ, PT ;  /* 0x000000ff0b00720c */ /* 0x000fc40003fa4070 */
[----:B------:R-:W-:Y:S02]  /*1fad0*/  IADD3 R10, P6, PT, R15, -0x1, RZ ;  /* 0xffffffff0f0a7810 */ /* 0x000fe40007fde0ff */
[----:B------:R-:W-:Y:S02]  /*1fae0*/  ISETP.GT.U32.AND.EX P3, PT, R8, -0x1, PT, P3 ;  /* 0xffffffff0800780c */ /* 0x000fe40003f64130 */
[----:B------:R-:W-:Y:S01]  /*1faf0*/  ISETP.GT.U32.AND.EX P5, PT, R12, -0x1, PT, P5 ;  /* 0xffffffff0c00780c */ /* 0x000fe20003fa4150 */
[----:B------:R-:W-:Y:S01]  /*1fb00*/  IMAD.X R5, RZ, RZ, R8, P6 ;  /* 0x000000ffff057224 */ /* 0x000fe200030e0608 */
[----:B------:R-:W-:Y:S02]  /*1fb10*/  ISETP.GT.U32.AND P2, PT, R13, R16, PT ;  /* 0x000000100d00720c */ /* 0x000fe40003f44070 */
[----:B------:R-:W-:Y:S02]  /*1fb20*/  @P1 SEL R19, R19, R11, P5 ;  /* 0x0000000b13131207 */ /* 0x000fe40002800000 */
[----:B------:R-:W-:-:S02]  /*1fb30*/  SEL R10, R10, R15, P3 ;  /* 0x0000000f0a0a7207 */ /* 0x000fc40001800000 */
[----:B------:R-:W-:Y:S02]  /*1fb40*/  ISETP.GT.U32.AND.EX P2, PT, R9, R4, PT, P2 ;  /* 0x000000040900720c */ /* 0x000fe40003f44120 */
[----:B------:R-:W-:Y:S02]  /*1fb50*/  @P1 SEL R17, R17, R12, P5 ;  /* 0x0000000c11111207 */ /* 0x000fe40002800000 */
[----:B------:R-:W-:Y:S01]  /*1fb60*/  SEL R12, R5, R8, P3 ;  /* 0x00000008050c7207 */ /* 0x000fe20001800000 */
[----:B------:R-:W-:Y:S01]  /*1fb70*/  IMAD.WIDE.U32 R4, R22, R80, RZ ;  /* 0x0000005016047225 */ /* 0x000fe200078e00ff */
[----:B------:R-:W-:Y:S02]  /*1fb80*/  IADD3 R19, P6, PT, R10, R19, RZ ;  /* 0x000000130a137210 */ /* 0x000fe40007fde0ff */
[----:B------:R-:W-:Y:S02]  /*1fb90*/  ISETP.GT.U32.AND P1, PT, R6, RZ, PT ;  /* 0x000000ff0600720c */ /* 0x000fe40003f24070 */
[----:B------:R-:W-:Y:S01]  /*1fba0*/  IADD3 R8, P5, PT, R13, 0x1, RZ ;  /* 0x000000010d087810 */ /* 0x000fe20007fbe0ff */
[----:B------:R-:W-:Y:S01]  /*1fbb0*/  IMAD.X R17, R12, 0x1, R17, P6 ;  /* 0x000000010c117824 */ /* 0x000fe200030e0611 */
[----:B------:R-:W-:Y:S01]  /*1fbc0*/  ISETP.GT.U32.AND.EX P1, PT, R7, R6, PT, P1 ;  /* 0x000000060700720c */ /* 0x000fe20003f24110 */
[----:B------:R-:W-:Y:S01]  /*1fbd0*/  IMAD.WIDE.U32 R6, P6, R21, R81, R4 ;  /* 0x0000005115067225 */ /* 0x000fe200078c0004 */
[----:B------:R-:W-:-:S02]  /*1fbe0*/  ISETP.GE.U32.AND P3, PT, R19, R10, PT ;  /* 0x0000000a1300720c */ /* 0x000fc40003f66070 */
[----:B------:R-:W-:Y:S01]  /*1fbf0*/  IADD3.X R10, PT, PT, R9, -0x1, RZ, P5, !PT ;  /* 0xffffffff090a7810 */ /* 0x000fe20002ffe4ff */
[----:B------:R-:W-:Y:S01]  /*1fc00*/  IMAD.WIDE.U32 R4, R21, R80, RZ ;  /* 0x0000005015047225 */ /* 0x000fe200078e00ff */
[----:B------:R-:W-:Y:S02]  /*1fc10*/  ISETP.GE.U32.AND.EX P3, PT, R17, R12, PT, P3 ;  /* 0x0000000c1100720c */ /* 0x000fe40003f66130 */
[----:B------:R-:W-:Y:S01]  /*1fc20*/  @P2 SEL R13, R8, R13, !P1 ;  /* 0x0000000d080d2207 */ /* 0x000fe20004800000 */
[----:B------:R-:W-:Y:S01]  /*1fc30*/  IMAD.X R11, RZ, RZ, RZ, P6 ;  /* 0x000000ffff0b7224 */ /* 0x000fe200030e06ff */
[----:B------:R-:W-:Y:S01]  /*1fc40*/  @P2 SEL R9, R10, R9, !P1 ;  /* 0x000000090a092207 */ /* 0x000fe20004800000 */
[----:B------:R-:W-:Y:S01]  /*1fc50*/  IMAD.MOV.U32 R10, RZ, RZ, R7 ;  /* 0x000000ffff0a7224 */ /* 0x000fe200078e0007 */
[----:B------:R-:W-:Y:S02]  /*1fc60*/  IADD3 R15, P1, PT, R5, R6, RZ ;  /* 0x00000006050f7210 */ /* 0x000fe40007f3e0ff */
[----:B------:R-:W-:-:S02]  /*1fc70*/  IADD3 R8, P2, PT, R19, -0x1, RZ ;  /* 0xffffffff13087810 */ /* 0x000fc40007f5e0ff */
[----:B------:R-:W-:Y:S01]  /*1fc80*/  ISETP.GT.U32.AND P5, PT, R19, RZ, PT ;  /* 0x000000ff1300720c */ /* 0x000fe20003fa4070 */
[----:B------:R-:W-:Y:S01]  /*1fc90*/  IMAD.WIDE.U32.X R6, R22, R81, R10, P1 ;  /* 0x0000005116067225 */ /* 0x000fe200008e040a */
[----:B------:R-:W-:Y:S02]  /*1fca0*/  ISETP.GT.U32.AND P1, PT, R13, RZ, PT ;  /* 0x000000ff0d00720c */ /* 0x000fe40003f24070 */
[----:B------:R-:W-:Y:S01]  /*1fcb0*/  ISETP.GT.U32.AND.EX P5, PT, R17, -0x1, PT, P5 ;  /* 0xffffffff1100780c */ /* 0x000fe20003fa4150 */
[----:B------:R-:W-:Y:S01]  /*1fcc0*/  IMAD.X R18, RZ, RZ, R17, P2 ;  /* 0x000000ffff127224 */ /* 0x000fe200010e0611 */
[----:B------:R-:W-:Y:S01]  /*1fcd0*/  IADD3 R12, P2, PT, R13, -0x1, RZ ;  /* 0xffffffff0d0c7810 */ /* 0x000fe20007f5e0ff */
[----:B------:R-:W-:Y:S01]  /*1fce0*/  IMAD.WIDE.U32 R10, R23, R2, RZ ;  /* 0x00000002170a7225 */ /* 0x000fe200078e00ff */
[----:B------:R-:W-:Y:S02]  /*1fcf0*/  ISETP.GT.U32.AND.EX P1, PT, R9, -0x1, PT, P1 ;  /* 0xffffffff0900780c */ /* 0x000fe40003f24110 */
[----:B------:R-:W-:-:S02]  /*1fd00*/  @P3 SEL R8, R8, R19, P5 ;  /* 0x0000001308083207 */ /* 0x000fc40002800000 */
[----:B------:R-:W-:Y:S01]  /*1fd10*/  @P3 SEL R18, R18, R17, P5 ;  /* 0x0000001112123207 */ /* 0x000fe20002800000 */
[----:B------:R-:W-:Y:S01]  /*1fd20*/  IMAD.WIDE.U32 R10, P5, R85, R3, R10 ;  /* 0x00000003550a7225 */ /* 0x000fe200078a000a */
[-C--:B------:R-:W-:Y:S02]  /*1fd30*/  IADD3 R17, P3, P6, RZ, R4.reuse, -R6 ;  /* 0x00000004ff117210 */ /* 0x080fe40007e7e806 */
[----:B------:R-:W-:Y:S01]  /*1fd40*/  SEL R19, R12, R13, P1 ;  /* 0x0000000d0c137207 */ /* 0x000fe20000800000 */
[----:B------:R-:W-:Y:S01]  /*1fd50*/  IMAD.X R12, RZ, RZ, R9, P2 ;  /* 0x000000ffff0c7224 */ /* 0x000fe200010e0609 */
[----:B------:R-:W-:Y:S01]  /*1fd60*/  ISETP.GT.U32.AND P2, PT, R17, R4, PT ;  /* 0x000000041100720c */ /* 0x000fe20003f44070 */
[----:B------:R-:W-:Y:S01]  /*1fd70*/  IMAD.WIDE.U32 R4, R85, R2, RZ ;  /* 0x0000000255047225 */ /* 0x000fe200078e00ff */
[----:B------:R-:W-:Y:S02]  /*1fd80*/  IADD3.X R14, PT, PT, R6, R15, ~R7, P3, P6 ;  /* 0x0000000f060e7210 */ /* 0x000fe40001fecc07 */
[----:B------:R-:W-:Y:S01]  /*1fd90*/  IADD3 R16, P3, PT, R19, R8, RZ ;  /* 0x0000000813107210 */ /* 0x000fe20007f7e0ff */
[----:B------:R-:W-:Y:S01]  /*1fda0*/  IMAD.X R13, RZ, RZ, RZ, P5 ;  /* 0x000000ffff0d7224 */ /* 0x000fe200028e06ff */
[----:B------:R-:W-:Y:S01]  /*1fdb0*/  SEL R9, R12, R9, P1 ;  /* 0x000000090c097207 */ /* 0x000fe20000800000 */
[----:B------:R-:W-:Y:S01]  /*1fdc0*/  IMAD.MOV.U32 R12, RZ, RZ, R11 ;  /* 0x000000ffff0c7224 */ /* 0x000fe200078e000b */
[----:B------:R-:W-:-:S02]  /*1fdd0*/  ISETP.GT.U32.AND.EX P2, PT, R14, R15, PT, P2 ;  /* 0x0000000f0e00720c */ /* 0x000fc40003f44120 */
[----:B------:R-:W-:Y:S01]  /*1fde0*/  IADD3 R8, P6, PT, R5, R10, RZ ;  /* 0x0000000a05087210 */ /* 0x000fe20007fde0ff */
[----:B------:R-:W-:Y:S01]  /*1fdf0*/  IMAD.X R18, R9, 0x1, R18, P3 ;  /* 0x0000000109127824 */ /* 0x000fe200018e0612 */
[----:B------:R-:W-:Y:S02]  /*1fe00*/  ISETP.GT.U32.AND P3, PT, R6, RZ, PT ;  /* 0x000000ff0600720c */ /* 0x000fe40003f64070 */
[----:B------:R-:W-:Y:S01]  /*1fe10*/  ISETP.GE.U32.AND P1, PT, R16, R19, PT ;  /* 0x000000131000720c */ /* 0x000fe20003f26070 */
[----:B------:R-:W-:Y:S01]  /*1fe20*/  IMAD.WIDE.U32.X R12, R23, R3, R12, P6 ;  /* 0x00000003170c7225 */ /* 0x000fe200030e040c */
[----:B------:R-:W-:Y:S02]  /*1fe30*/  IADD3 R10, P5, PT, R17, 0x1, RZ ;  /* 0x00000001110a7810 */ /* 0x000fe40007fbe0ff */
[----:B------:R-:W-:Y:S02]  /*1fe40*/  ISETP.GT.U32.AND.EX P3, PT, R7, R6, PT, P3 ;  /* 0x000000060700720c */ /* 0x000fe40003f64130 */
[----:B------:R-:W-:-:S02]  /*1fe50*/  ISETP.GE.U32.AND.EX P1, PT, R18, R9, PT, P1 ;  /* 0x000000091200720c */ /* 0x000fc40003f26110 */
[----:B------:R-:W-:Y:S02]  /*1fe60*/  IADD3.X R5, PT, PT, R14, -0x1, RZ, P5, !PT ;  /* 0xffffffff0e057810 */ /* 0x000fe40002ffe4ff */
[----:B------:R-:W-:Y:S02]  /*1fe70*/  IADD3 R7, P5, P6, RZ, R4, -R12 ;  /* 0x00000004ff077210 */ /* 0x000fe40007ebe80c */
[----:B------:R-:W-:Y:S02]  /*1fe80*/  @P2 SEL R17, R10, R17, !P3 ;  /* 0x000000110a112207 */ /* 0x000fe40005800000 */
[----:B------:R-:W-:Y:S02]  /*1fe90*/  @P2 SEL R14, R5, R14, !P3 ;  /* 0x0000000e050e2207 */ /* 0x000fe40005800000 */
[----:B------:R-:W-:Y:S02]  /*1fea0*/  ISETP.GT.U32.AND P2, PT, R16, RZ, PT ;  /* 0x000000ff1000720c */ /* 0x000fe40003f44070 */
[----:B------:R-:W-:-:S02]  /*1feb0*/  IADD3.X R5, PT, PT, R12, R8, ~R13, P5, P6 ;  /* 0x000000080c057210 */ /* 0x000fc40002fecc0d */
[C---:B------:R-:W-:Y:S02]  /*1fec0*/  ISETP.GT.U32.AND P3, PT, R17.reuse, RZ, PT ;  /* 0x000000ff1100720c */ /* 0x040fe40003f64070 */
[----:B------:R-:W-:Y:S02]  /*1fed0*/  IADD3 R10, P5, PT, R16, -0x1, RZ ;  /* 0xffffffff100a7810 */ /* 0x000fe40007fbe0ff */
[----:B------:R-:W-:Y:S02]  /*1fee0*/  IADD3 R6, P6, PT, R17, -0x1, RZ ;  /* 0xffffffff11067810 */ /* 0x000fe40007fde0ff */
[----:B------:R-:W-:Y:S01]  /*1fef0*/  ISETP.GT.U32.AND.EX P2, PT, R18, -0x1, PT, P2 ;  /* 0xffffffff1200780c */ /* 0x000fe20003f44120 */
[----:B------:R-:W-:Y:S01]  /*1ff00*/  IMAD.X R11, RZ, RZ, R18, P5 ;  /* 0x000000ffff0b7224 */ /* 0x000fe200028e0612 */
[----:B------:R-:W-:Y:S01]  /*1ff10*/  ISETP.GT.U32.AND.EX P3, PT, R14, -0x1, PT, P3 ;  /* 0xffffffff0e00780c */ /* 0x000fe20003f64130 */
[----:B------:R-:W-:Y:S01]  /*1ff20*/  IMAD.X R9, RZ, RZ, R14, P6 ;  /* 0x000000ffff097224 */ /* 0x000fe200030e060e */
[----:B------:R-:W-:-:S02]  /*1ff30*/  ISETP.GT.U32.AND P5, PT, R7, R4, PT ;  /* 0x000000040700720c */ /* 0x000fc40003fa4070 */
[----:B------:R-:W-:Y:S02]  /*1ff40*/  @P1 SEL R10, R10, R16, P2 ;  /* 0x000000100a0a1207 */ /* 0x000fe40001000000 */
[----:B------:R-:W-:Y:S02]  /*1ff50*/  SEL R17, R6, R17, P3 ;  /* 0x0000001106117207 */ /* 0x000fe40001800000 */
[----:B------:R-:W-:Y:S02]  /*1ff60*/  ISETP.GT.U32.AND.EX P5, PT, R5, R8, PT, P5 ;  /* 0x000000080500720c */ /* 0x000fe40003fa4150 */
[----:B------:R-:W-:Y:S02]  /*1ff70*/  IADD3 R8, P6, PT, R17, R10, RZ ;  /* 0x0000000a11087210 */ /* 0x000fe40007fde0ff */
[----:B------:R-:W-:Y:S02]  /*1ff80*/  @P1 SEL R11, R11, R18, P2 ;  /* 0x000000120b0b1207 */ /* 0x000fe40001000000 */
[----:B------:R-:W-:-:S02]  /*1ff90*/  SEL R14, R9, R14, P3 ;  /* 0x0000000e090e7207 */ /* 0x000fc40001800000 */
[----:B------:R-:W-:Y:S02]  /*1ffa0*/  ISETP.GT.U32.AND P2, PT, R12, RZ, PT ;  /* 0x000000ff0c00720c */ /* 0x000fe40003f44070 */
[----:B------:R-:W-:Y:S01]  /*1ffb0*/  ISETP.GE.U32.AND P1, PT, R8, R17, PT ;  /* 0x000000110800720c */ /* 0x000fe20003f26070 */
[----:B------:R-:W-:Y:S01]  /*1ffc0*/  IMAD.X R11, R14, 0x1, R11, P6 ;  /* 0x000000010e0b7824 */ /* 0x000fe200030e060b */
[----:B------:R-:W-:Y:S02]  /*1ffd0*/  IADD3 R4, P3, PT, R7, 0x1, RZ ;  /* 0x0000000107047810 */ /* 0x000fe40007f7e0ff */
[----:B------:R-:W-:Y:S02]  /*1ffe0*/  ISETP.GT.U32.AND.EX P2, PT, R13, R12, PT, P2 ;  /* 0x0000000c0d00720c */ /* 0x000fe40003f44120 */
[----:B------:R-:W-:Y:S02]  /*1fff0*/  ISETP.GE.U32.AND.EX P1, PT, R11, R14, PT, P1 ;  /* 0x0000000e0b00720c */ /* 0x000fe40003f26110 */
[----:B------:R-:W-:Y:S01]  /*20000*/  IADD3.X R6, PT, PT, R5, -0x1, RZ, P3, !PT ;  /* 0xffffffff05067810 */ /* 0x000fe20001ffe4ff */
[----:B------:R0:W5:Y:S01]  /*20010*/  LDL.128 R12, [R1] ;  /* 0x00000000010c7983 */ /* 0x0001620000100c00 */
[----:B------:R-:W-:-:S02]  /*20020*/  @P5 SEL R7, R4, R7, !P2 ;  /* 0x0000000704075207 */ /* 0x000fc40005000000 */
[----:B------:R-:W-:Y:S02]  /*20030*/  @P5 SEL R5, R6, R5, !P2 ;  /* 0x0000000506055207 */ /* 0x000fe40005000000 */
[C---:B------:R-:W-:Y:S02]  /*20040*/  ISETP.GT.U32.AND P2, PT, R8.reuse, RZ, PT ;  /* 0x000000ff0800720c */ /* 0x040fe40003f44070 */
[C---:B------:R-:W-:Y:S02]  /*20050*/  ISETP.GT.U32.AND P3, PT, R7.reuse, RZ, PT ;  /* 0x000000ff0700720c */ /* 0x040fe40003f64070 */
[----:B------:R-:W-:Y:S02]  /*20060*/  IADD3 R4, P5, PT, R7, -0x1, RZ ;  /* 0xffffffff07047810 */ /* 0x000fe40007fbe0ff */
[----:B------:R-:W-:Y:S02]  /*20070*/  IADD3 R9, P6, PT, R8, -0x1, RZ ;  /* 0xffffffff08097810 */ /* 0x000fe40007fde0ff */
[----:B------:R-:W-:Y:S01]  /*20080*/  ISETP.GT.U32.AND.EX P2, PT, R11, -0x1, PT, P2 ;  /* 0xffffffff0b00780c */ /* 0x000fe20003f44120 */
[----:B------:R-:W-:Y:S01]  /*20090*/  IMAD.X R6, RZ, RZ, R5, P5 ;  /* 0x000000ffff067224 */ /* 0x000fe200028e0605 */
[----:B------:R-:W-:-:S02]  /*200a0*/  ISETP.GT.U32.AND.EX P3, PT, R5, -0x1, PT, P3 ;  /* 0xffffffff0500780c */ /* 0x000fc40003f64130 */
[----:B------:R-:W-:Y:S01]  /*200b0*/  @P1 SEL R9, R9, R8, P2 ;  /* 0x0000000809091207 */ /* 0x000fe20001000000 */
[----:B------:R-:W-:Y:S01]  /*200c0*/  IMAD.X R8, RZ, RZ, R11, P6 ;  /* 0x000000ffff087224 */ /* 0x000fe200030e060b */
[----:B------:R-:W-:Y:S02]  /*200d0*/  SEL R4, R4, R7, P3 ;  /* 0x0000000704047207 */ /* 0x000fe40001800000 */
[----:B------:R-:W-:Y:S02]  /*200e0*/  SEL R5, R6, R5, P3 ;  /* 0x0000000506057207 */ /* 0x000fe40001800000 */
[----:B------:R-:W-:Y:S02]  /*200f0*/  IADD3 R7, P5, PT, R4, R9, RZ ;  /* 0x0000000904077210 */ /* 0x000fe40007fbe0ff */
[----:B------:R-:W-:Y:S02]  /*20100*/  @P1 SEL R8, R8, R11, P2 ;  /* 0x0000000b08081207 */ /* 0x000fe40001000000 */
[----:B------:R-:W-:-:S02]  /*20110*/  ISETP.GE.U32.AND P1, PT, R7, R4, PT ;  /* 0x000000040700720c */ /* 0x000fc40003f26070 */
[----:B------:R-:W-:Y:S01]  /*20120*/  IADD3 R18, P4, PT, R7, -0x1, RZ ;  /* 0xffffffff07127810 */ /* 0x000fe20007f9e0ff */
[----:B------:R-:W-:Y:S01]  /*20130*/  IMAD.X R4, R5, 0x1, R8, P5 ;  /* 0x0000000105047824 */ /* 0x000fe200028e0608 */
[C---:B------:R-:W-:Y:S01]  /*20140*/  IADD3 R16, P5, PT, R90.reuse, -0x1, RZ ;  /* 0xffffffff5a107810 */ /* 0x040fe20007fbe0ff */
[----:B------:R0:W5:Y:S01]  /*20150*/  LDL.128 R8, [R1+0x20] ;  /* 0x0000200001087983 */ /* 0x0001620000100c00 */
[----:B------:R-:W-:Y:S01]  /*20160*/  ISETP.GT.U32.AND P3, PT, R90, RZ, PT ;  /* 0x000000ff5a00720c */ /* 0x000fe20003f64070 */
[----:B------:R-:W-:Y:S01]  /*20170*/  IMAD.X R19, RZ, RZ, R4, P4 ;  /* 0x000000ffff137224 */ /* 0x000fe200020e0604 */
[----:B------:R-:W-:Y:S01]  /*20180*/  ISETP.GE.U32.AND.EX P1, PT, R4, R5, PT, P1 ;  /* 0x000000050400720c */ /* 0x000fe20003f26110 */
[----:B------:R-:W-:Y:S01]  /*20190*/  IMAD.X R17, RZ, RZ, R88, P5 ;  /* 0x000000ffff117224 */ /* 0x000fe200028e0658 */
[----:B------:R-:W-:Y:S02]  /*201a0*/  ISETP.GT.U32.AND P2, PT, R7, RZ, PT ;  /* 0x000000ff0700720c */ /* 0x000fe40003f44070 */
[----:B------:R-:W-:-:S02]  /*201b0*/  ISETP.GT.U32.AND.EX P3, PT, R88, -0x1, PT, P3 ;  /* 0xffffffff5800780c */ /* 0x000fc40003f64130 */
[----:B------:R-:W-:Y:S02]  /*201c0*/  ISETP.GT.U32.AND.EX P2, PT, R4, -0x1, PT, P2 ;  /* 0xffffffff0400780c */ /* 0x000fe40003f44120 */
[----:B------:R-:W-:Y:S02]  /*201d0*/  @P0 SEL R16, R16, R90, P3 ;  /* 0x0000005a10100207 */ /* 0x000fe40001800000 */
[----:B------:R-:W-:-:S03]  /*201e0*/  @P0 SEL R17, R17, R88, P3 ;  /* 0x0000005811110207 */ /* 0x000fc60001800000 */
[----:B------:R-:W-:Y:S02]  /*201f0*/  @P1 SEL R18, R18, R7, P2 ;  /* 0x0000000712121207 */ /* 0x000fe40001000000 */
[----:B------:R-:W-:Y:S02]  /*20200*/  @P1 SEL R19, R19, R4, P2 ;  /* 0x0000000413131207 */ /* 0x000fe40001000000 */
[----:B------:R0:W5:Y:S04]  /*20210*/  LDL.128 R4, [R1+0x10] ;  /* 0x0000100001047983 */ /* 0x0001680000100c00 */
[----:B------:R0:W-:Y:S04]  /*20220*/  STL.128 [R1+0x30], R16 ;  /* 0x0000301001007387 */ /* 0x0001e80000100c00 */
[----:B------:R0:W5:Y:S01]  /*20230*/  LDL.64 R86, [R1+0x30] ;  /* 0x0000300001567983 */ /* 0x0001620000100a00 */
[----:B------:R-:W-:-:S05]  /*20240*/  VIADD R20, R20, 0x1 ;  /* 0x0000000114147836 */ /* 0x000fca0000000000 */
[----:B------:R-:W-:-:S13]  /*20250*/  ISETP.NE.AND P0, PT, R20, 0x1e, PT ;  /* 0x0000001e1400780c */ /* 0x000fda0003f05270 */
[----:B0-----:R-:W-:Y:S05]  /*20260*/  @P0 BRA `(.L_x_4) ;  /* 0xffffff4800580947 */ /* 0x001fea000383ffff */
[----:B------:R-:W-:Y:S01]  /*20270*/  ISETP.GE.U32.AND P0, PT, R83, R0, PT ;  /* 0x000000005300720c */ /* 0x000fe20003f06070 */
[----:B------:R-:W-:-:S12]  /*20280*/  IMAD.MOV.U32 R23, RZ, RZ, R83 ;  /* 0x000000ffff177224 */ /* 0x000fd800078e0053 */
[----:B------:R-:W-:Y:S05]  /*20290*/  @!P0 BRA `(.L_x_5) ;  /* 0xfffffdfc00b88947 */ /* 0x000fea000383ffff */
.L_x_0:
[----:B------:R-:W0:Y:S02]  /*202a0*/  LDC.64 R2, c[0x0][0x388] ;  /* 0x0000e200ff027b82 */ /* 0x000e240000000a00 */
[----:B0-----:R-:W-:-:S05]  /*202b0*/  IMAD.WIDE.U32 R84, R84, 0x8, R2 ;  /* 0x0000000854547825 */ /* 0x001fca00078e0002 */
[----:B-----5:R-:W-:Y:S01]  /*202c0*/  STG.E.64 desc[UR6][R84.64], R12 ;  /* 0x0000000c54007986 */ /* 0x020fe2000c101b06 */
[----:B------:R-:W-:Y:S05]  /*202d0*/  EXIT ;  /* 0x000000000000794d */ /* 0x000fea0003800000 */
.L_x_6:
[----:B------:R-:W-:-:S00]  /*202e0*/  BRA `(.L_x_6) ;  /* 0xfffffffc00fc7947 */ /* 0x000fc0000383ffff */
[----:B------:R-:W-:-:S00]  /*202f0*/  NOP ;  /* 0x0000000000007918 */ /* 0x000fc00000000000 */
        /* <DEDUP_REMOVED lines=8> */
.L_x_15:


//--------------------- .text.poseidon_merkle_layer --------------------------
	.section	.text.poseidon_merkle_layer,"ax",@progbits
	.align	128
        .global         poseidon_merkle_layer
        .type           poseidon_merkle_layer,@function
        .size           poseidon_merkle_layer,(.L_x_16 - poseidon_merkle_layer)
        .other          poseidon_merkle_layer,@"STO_CUDA_ENTRY STV_DEFAULT"
poseidon_merkle_layer:
.text.poseidon_merkle_layer:
[----:B------:R-:W0:Y:S01]  /*0000*/  LDC R1, c[0x0][0x37c] ;  /* 0x0000df00ff017b82 */ /* 0x000e220000000800 */
[----:B------:R-:W1:Y:S07]  /*0010*/  S2R R0, SR_TID.X ;  /* 0x0000000000007919 */ /* 0x000e6e0000002100 */
[----:B------:R-:W1:Y:S01]  /*0020*/  S2UR UR5, SR_CTAID.X ;  /* 0x00000000000579c3 */ /* 0x000e620000002500 */
[----:B------:R-:W2:Y:S01]  /*0030*/  LDCU UR4, c[0x0][0x390] ;  /* 0x00007200ff0477ac */ /* 0x000ea20008000800 */
[----:B0-----:R-:W-:-:S06]  /*0040*/  VIADD R1, R1, 0xffffffc0 ;  /* 0xffffffc001017836 */ /* 0x001fcc0000000000 */
[----:B------:R-:W1:Y:S01]  /*0050*/  LDC R3, c[0x0][0x360] ;  /* 0x0000d800ff037b82 */ /* 0x000e620000000800 */
[----:B--2---:R-:W-:Y:S01]  /*0060*/  USHF.R.U32.HI UR4, URZ, 0x1, UR4 ;  /* 0x00000001ff047899 */ /* 0x004fe20008011604 */
[----:B-1----:R-:W-:-:S05]  /*0070*/  IMAD R4, R3, UR5, R0 ;  /* 0x0000000503047c24 */ /* 0x002fca000f8e0200 */
[----:B------:R-:W-:-:S13]  /*0080*/  ISETP.GE.U32.AND P0, PT, R4, UR4, PT ;  /* 0x0000000404007c0c */ /* 0x000fda000bf06070 */
[----:B------:R-:W-:Y:S05]  /*0090*/  @P0 EXIT ;  /* 0x000000000000094d */ /* 0x000fea0003800000 */
[----:B------:R-:W0:Y:S01]  /*00a0*/  LDC.64 R2, c[0x0][0x380] ;  /* 0x0000e000ff027b82 */ /* 0x000e220000000a00 */
[----:B------:R-:W1:Y:S01]  /*00b0*/  LDCU.64 UR6, c[0x0][0x358] ;  /* 0x00006b00ff0677ac */ /* 0x000e620008000a00 */
[----:B------:R-:W-:Y:S01]  /*00c0*/  IMAD.SHL.U32 R5, R4, 0x2, RZ ;  /* 0x0000000204057824 */ /* 0x000fe200078e00ff */
[----:B------:R-:W2:Y:S01]  /*00d0*/  LDCU.128 UR8, c[0x3][URZ] ;  /* 0x00c00000ff0877ac */ /* 0x000ea20008000c00 */
[----:B------:R-:W3:Y:S01]  /*00e0*/  LDCU.128 UR12, c[0x3][0x10] ;  /* 0x00c00200ff0c77ac */ /* 0x000ee20008000c00 */
[----:B------:R-:W4:Y:S01]  /*00f0*/  LDCU.128 UR16, c[0x3][0x20] ;  /* 0x00c00400ff1077ac */ /* 0x000f220008000c00 */
[----:B------:R-:W0:Y:S01]  /*0100*/  LDCU.128 UR20, c[0x3][0x30] ;  /* 0x00c00600ff1477ac */ /* 0x000e220008000c00 */
[----:B------:R-:W0:Y:S02]  /*0110*/  LDCU.128 UR24, c[0x3][0x40] ;  /* 0x00c00800ff1877ac */ /* 0x000e240008000c00 */
[----:B0-----:R-:W-:Y:S01]  /*0120*/  IMAD.WIDE.U32 R2, R5, 0x8, R2 ;  /* 0x0000000805027825 */ /* 0x001fe200078e0002 */
[----:B------:R-:W0:Y:S04]  /*0130*/  LDCU.128 UR28, c[0x3][0x50] ;  /* 0x00c00a00ff1c77ac */ /* 0x000e280008000c00 */
[----:B-1----:R1:W5:Y:S01]  /*0140*/  LDG.E.64.CONSTANT R12, desc[UR6][R2.64] ;  /* 0x00000006020c7981 */ /* 0x002362000c1e9b00 */
[----:B------:R-:W0:Y:S03]  /*0150*/  LDCU.128 UR32, c[0x3][0x60] ;  /* 0x00c00c00ff2077ac */ /* 0x000e260008000c00 */
[----:B------:R1:W5:Y:S01]  /*0160*/  LDG.E.64.CONSTANT R14, desc[UR6][R2.64+0x8] ;  /* 0x00000806020e7981 */ /* 0x000362000c1e9b00 */
[----:B------:R-:W-:-:S02]  /*0170*/  CS2R R84, SRZ ;  /* 0x0000000000547805 */ /* 0x000fc4000001ff00 */
[----:B------:R-:W-:Y:S02]  /*0180*/  CS2R R18, SRZ ;  /* 0x0000000000127805 */ /* 0x000fe4000001ff00 */
[----:B------:R-:W-:Y:S02]  /*0190*/  CS2R R10, SRZ ;  /* 0x00000000000a7805 */ /* 0x000fe4000001ff00 */
[----:B------:R-:W-:Y:S02]  /*01a0*/  CS2R R8, SRZ ;  /* 0x0000000000087805 */ /* 0x000fe4000001ff00 */
[----:B------:R-:W-:Y:S02]  /*01b0*/  CS2R R6, SRZ ;  /* 0x0000000000067805 */ /* 0x000fe4000001ff00 */
[----:B------:R-:W-:Y:S01]  /*01c0*/  CS2R R4, SRZ ;  /* 0x0000000000047805 */ /* 0x000fe2000001ff00 */
[----:B------:R-:W0:Y:S01]  /*01d0*/  LDCU.128 UR36, c[0x3][0x70] ;  /* 0x00c00e00ff2477ac */ /* 0x000e220008000c00 */
        /* <DEDUP_REMOVED lines=8> */
[----:B-1234-:R-:W-:-:S05]  /*0260*/  UMOV UR4, URZ ;  /* 0x000000ff00047c82 */ /* 0x01efca0008000000 */
.L_x_7:
[----:B------:R-:W-:Y:S02]  /*0270*/  UMOV UR76, 0x200 ;  /* 0x00000200004c7882 */ /* 0x000fe40000000000 */
[----:B------:R-:W-:-:S12]  /*0280*/  ULEA UR77, UR4, UR76, 0x6 ;  /* 0x0000004c044d7291 */ /* 0x000fd8000f8e30ff */
[----:B------:R-:W1:Y:S01]  /*0290*/  LDCU.64 UR72, c[0x3][UR77] ;  /* 0x00c000004d4877ac */ /* 0x000e620008000a00 */
[----:B------:R-:W2:Y:S01]  /*02a0*/  LDCU.64 UR74, c[0x3][UR77+0x8] ;  /* 0x00c001004d4a77ac */ /* 0x000ea20008000a00 */
[----:B-1---5:R-:W-:-:S04]  /*02b0*/  IADD3 R17, P0, PT, R12, UR72, RZ ;  /* 0x000000480c117c10 */ /* 0x022fc8000ff1e0ff */
[----:B------:R-:W-:Y:S02]  /*02c0*/  IADD3.X R16, PT, PT, R13, UR73, RZ, P0, !PT ;  /* 0x000000490d107c10 */ /* 0x000fe400087fe4ff */
[----:B------:R-:W-:Y:S02]  /*02d0*/  ISETP.GE.U32.AND P5, PT, R17, UR72, PT ;  /* 0x0000004811007c0c */ /* 0x000fe4000bfa6070 */
[----:B--2---:R-:W-:Y:S02]  /*02e0*/  IADD3 R14, P0, PT, R14, UR74, RZ ;  /* 0x0000004a0e0e7c10 */ /* 0x004fe4000ff1e0ff */
[----:B------:R-:W-:Y:S01]  /*02f0*/  ISETP.GE.U32.AND.EX P5, PT, R16, UR73, PT, P5 ;  /* 0x0000004910007c0c */ /* 0x000fe2000bfa6150 */
[----:B------:R-:W1:Y:S01]  /*0300*/  LDCU.64 UR72, c[0x3][UR77+0x10] ;  /* 0x00c002004d4877ac */ /* 0x000e620008000a00 */
[----:B------:R-:W-:Y:S02]  /*0310*/  IADD3.X R15, PT, PT, R15, UR75, RZ, P0, !PT ;  /* 0x0000004b0f0f7c10 */ /* 0x000fe400087fe4ff */
[----:B------:R-:W-:-:S02]  /*0320*/  ISETP.GE.U32.AND P2, PT, R14, UR74, PT ;  /* 0x0000004a0e007c0c */ /* 0x000fc4000bf46070 */
[----:B------:R-:W-:Y:S02]  /*0330*/  ISETP.GT.U32.AND P6, PT, R17, RZ, PT ;  /* 0x000000ff1100720c */ /* 0x000fe40003fc4070 */
[----:B------:R-:W-:Y:S01]  /*0340*/  ISETP.GE.U32.AND.EX P2, PT, R15, UR75, PT, P2 ;  /* 0x0000004b0f007c0c */ /* 0x000fe2000bf46120 */
[----:B------:R-:W2:Y:S01]  /*0350*/  LDCU.64 UR74, c[0x3][UR77+0x18] ;  /* 0x00c003004d4a77ac */ /* 0x000ea20008000a00 */
[----:B------:R-:W-:Y:S02]  /*0360*/  ISETP.GT.U32.AND.EX P6, PT, R16, -0x1, PT, P6 ;  /* 0xffffffff1000780c */ /* 0x000fe40003fc4160 */
[----:B-1----:R-:W-:-:S04]  /*0370*/  IADD3 R12, P0, PT, R4, UR72, RZ ;  /* 0x00000048040c7c10 */ /* 0x002fc8000ff1e0ff */
[----:B------:R-:W-:Y:S02]  /*0380*/  IADD3.X R13, PT, PT, R5, UR73, RZ, P0, !PT ;  /* 0x00000049050d7c10 */ /* 0x000fe400087fe4ff */
[----:B------:R-:W-:Y:S02]  /*0390*/  ISETP.GE.U32.AND P4, PT, R12, UR72, PT ;  /* 0x000000480c007c0c */ /* 0x000fe4000bf86070 */
[----:B--2---:R-:W-:Y:S02]  /*03a0*/  IADD3 R6, P0, PT, R6, UR74, RZ ;  /* 0x0000004a06067c10 */ /* 0x004fe4000ff1e0ff */
[----:B------:R-:W-:Y:S01]  /*03b0*/  ISETP.GE.U32.AND.EX P4, PT, R13, UR73, PT, P4 ;  /* 0x000000490d007c0c */ /* 0x000fe2000bf86140 */
[----:B------:R-:W1:Y:S01]  /*03c0*/  LDCU.64 UR72, c[0x3][UR77+0x20] ;  /* 0x00c004004d4877ac */ /* 0x000e620008000a00 */
[----:B------:R-:W-:Y:S02]  /*03d0*/  IADD3.X R3, PT, PT, R7, UR75, RZ, P0, !PT ;  /* 0x0000004b07037c10 */ /* 0x000fe400087fe4ff */
[----:B------:R-:W-:-:S04]  /*03e0*/  ISETP.GE.U32.AND P1, PT, R6, UR74, PT ;  /* 0x0000004a06007c0c */ /* 0x000fc8000bf26070 */
[----:B------:R-:W-:Y:S01]  /*03f0*/  ISETP.GE.U32.AND.EX P1, PT, R3, UR75, PT, P1 ;  /* 0x0000004b03007c0c */ /* 0x000fe2000bf26110 */
[----:B------:R-:W2:Y:S01]  /*0400*/  LDCU.64 UR74, c[0x3][UR77+0x28] ;  /* 0x00c005004d4a77ac */ /* 0x000ea20008000a00 */
[----:B-1----:R-:W-:-:S04]  /*0410*/  IADD3 R2, P0, PT, R8, UR72, RZ ;  /* 0x0000004808027c10 */ /* 0x002fc8000ff1e0ff */
[----:B------:R-:W-:Y:S02]  /*0420*/  IADD3.X R9, PT, PT, R9, UR73, RZ, P0, !PT ;  /* 0x0000004909097c10 */ /* 0x000fe400087fe4ff */
[----:B------:R-:W-:Y:S02]  /*0430*/  ISETP.GE.U32.AND P3, PT, R2, UR72, PT ;  /* 0x0000004802007c0c */ /* 0x000fe4000bf66070 */
[----:B------:R-:W-:Y:S02]  /*0440*/  IADD3 R24, P0, PT, R17, -0x1, RZ ;  /* 0xffffffff11187810 */ /* 0x000fe40007f1e0ff */
[----:B------:R-:W-:Y:S01]  /*0450*/  ISETP.GE.U32.AND.EX P3, PT, R9, UR73, PT, P3 ;  /* 0x0000004909007c0c */ /* 0x000fe2000bf66130 */
[----:B------:R-:W1:Y:S01]  /*0460*/  LDCU.64 UR72, c[0x3][UR77+0x30] ;  /* 0x00c006004d4877ac */ /* 0x000e620008000a00 */
[----:B------:R-:W-:Y:S01]  /*0470*/  @P5 SEL R24, R24, R17, P6 ;  /* 0x0000001118185207 */ /* 0x000fe20003000000 */
[----:B------:R-:W-:Y:S01]  /*0480*/  IMAD.X R33, RZ, RZ, R16, P0 ;  /* 0x000000ffff217224 */ /* 0x000fe200000e0610 */
[----:B--2---:R-:W-:-:S04]  /*0490*/  IADD3 R7, P0, PT, R10, UR74, RZ ;  /* 0x0000004a0a077c10 */ /* 0x004fc8000ff1e0ff */
[----:B------:R-:W-:Y:S02]  /*04a0*/  @P5 SEL R33, R33, R16, P6 ;  /* 0x0000001021215207 */ /* 0x000fe40003000000 */
[C---:B------:R-:W-:Y:S02]  /*04b0*/  IADD3 R23, P6, PT, R14.reuse, -0x1, RZ ;  /* 0xffffffff0e177810 */ /* 0x040fe40007fde0ff */
[----:B------:R-:W-:Y:S02]  /*04c0*/  ISETP.GT.U32.AND P5, PT, R14, RZ, PT ;  /* 0x000000ff0e00720c */ /* 0x000fe40003fa4070 */
[----:B------:R-:W-:Y:S01]  /*04d0*/  IADD3.X R4, PT, PT, R11, UR75, RZ, P0, !PT ;  /* 0x0000004b0b047c10 */ /* 0x000fe200087fe4ff */
[----:B------:R-:W-:Y:S01]  /*04e0*/  IMAD.X R50, RZ, RZ, R15, P6 ;  /* 0x000000ffff327224 */ /* 0x000fe200030e060f */
[----:B------:R-:W-:Y:S02]  /*04f0*/  ISETP.GE.U32.AND P0, PT, R7, UR74, PT ;  /* 0x0000004a07007c0c */ /* 0x000fe4000bf06070 */
[----:B------:R-:W-:-:S02]  /*0500*/  ISETP.GT.U32.AND.EX P5, PT, R15, -0x1, PT, P5 ;  /* 0xffffffff0f00780c */ /* 0x000fc40003fa4150 */
[----:B------:R-:W-:Y:S01]  /*0510*/  ISETP.GE.U32.AND.EX P0, PT, R4, UR75, PT, P0 ;  /* 0x0000004b04007c0c */ /* 0x000fe2000bf06100 */
[----:B------:R-:W2:Y:S01]  /*0520*/  LDCU.64 UR74, c[0x3][UR77+0x38] ;  /* 0x00c007004d4a77ac */ /* 0x000ea20008000a00 */
[----:B------:R-:W-:Y:S02]  /*0530*/  @P2 SEL R23, R23, R14, P5 ;  /* 0x0000000e17172207 */ /* 0x000fe40002800000 */
[----:B------:R-:W-:Y:S02]  /*0540*/  @P2 SEL R50, R50, R15, P5 ;  /* 0x0000000f32322207 */ /* 0x000fe40002800000 */
[----:B-1----:R-:W-:Y:S02]  /*0550*/  IADD3 R5, P5, PT, R84, UR72, RZ ;  /* 0x0000004854057c10 */ /* 0x002fe4000ffbe0ff */
[----:B------:R-:W-:Y:S02]  /*0560*/  IADD3 R39, P2, PT, R12, -0x1, RZ ;  /* 0xffffffff0c277810 */ /* 0x000fe40007f5e0ff */
[----:B------:R-:W-:-:S02]  /*0570*/  IADD3.X R85, PT, PT, R85, UR73, RZ, P5, !PT ;  /* 0x0000004955557c10 */ /* 0x000fc4000affe4ff */
[----:B------:R-:W-:Y:S01]  /*0580*/  IADD3 R35, P5, PT, R6, -0x1, RZ ;  /* 0xffffffff06237810 */ /* 0x000fe20007fbe0ff */
[----:B------:R-:W-:Y:S01]  /*0590*/  IMAD.X R46, RZ, RZ, R13, P2 ;  /* 0x000000ffff2e7224 */ /* 0x000fe200010e060d */
[----:B------:R-:W-:Y:S02]  /*05a0*/  ISETP.GT.U32.AND P6, PT, R12, RZ, PT ;  /* 0x000000ff0c00720c */ /* 0x000fe40003fc4070 */
[----:B------:R-:W-:Y:S01]  /*05b0*/  ISETP.GT.U32.AND P2, PT, R6, RZ, PT ;  /* 0x000000ff0600720c */ /* 0x000fe20003f44070 */
[----:B------:R-:W-:Y:S01]  /*05c0*/  IMAD.X R64, RZ, RZ, R3, P5 ;  /* 0x000000ffff407224 */ /* 0x000fe200028e0603 */
[----:B------:R-:W-:Y:S02]  /*05d0*/  ISETP.GT.U32.AND.EX P6, PT, R13, -0x1, PT, P6 ;  /* 0xffffffff0d00780c */ /* 0x000fe40003fc4160 */
[----:B------:R-:W-:Y:S02]  /*05e0*/  IADD3 R47, P5, PT, R2, -0x1, RZ ;  /* 0xffffffff022f7810 */ /* 0x000fe40007fbe0ff */
[----:B------:R-:W-:-:S02]  /*05f0*/  @P4 SEL R39, R39, R12, P6 ;  /* 0x0000000c27274207 */ /* 0x000fc40003000000 */
[----:B------:R-:W-:Y:S01]  /*0600*/  @P4 SEL R46, R46, R13, P6 ;  /* 0x0000000d2e2e4207 */ /* 0x000fe20003000000 */
[----:B------:R-:W-:Y:S01]  /*0610*/  IMAD.X R80, RZ, RZ, R9, P5 ;  /* 0x000000ffff507224 */ /* 0x000fe200028e0609 */
[----:B--2---:R-:W-:Y:S02]  /*0620*/  IADD3 R11, P4, PT, R18, UR74, RZ ;  /* 0x0000004a120b7c10 */ /* 0x004fe4000ff9e0ff */
[----:B------:R-:W-:Y:S02]  /*0630*/  ISETP.GT.U32.AND.EX P2, PT, R3, -0x1, PT, P2 ;  /* 0xffffffff0300780c */ /* 0x000fe40003f44120 */
[----:B------:R-:W-:Y:S02]  /*0640*/  ISETP.GT.U32.AND P6, PT, R2, RZ, PT ;  /* 0x000000ff0200720c */ /* 0x000fe40003fc4070 */
[----:B------:R-:W-:Y:S02]  /*0650*/  ISETP.GE.U32.AND P5, PT, R5, UR72, PT ;  /* 0x0000004805007c0c */ /* 0x000fe4000bfa6070 */
[----:B------:R-:W-:Y:S01]  /*0660*/  IADD3.X R10, PT, PT, R19, UR75, RZ, P4, !PT ;  /* 0x0000004b130a7c10 */ /* 0x000fe2000a7fe4ff */
[----:B------:R-:W-:Y:S01]  /*0670*/  IMAD.WIDE.U32 R18, R23, R23, RZ ;  /* 0x0000001717127225 */ /* 0x000fe200078e00ff */
[----:B------:R-:W-:-:S02]  /*0680*/  @P1 SEL R35, R35, R6, P2 ;  /* 0x0000000623231207 */ /* 0x000fc40001000000 */
[----:B------:R-:W-:Y:S02]  /*0690*/  @P1 SEL R64, R64, R3, P2 ;  /* 0x0000000340401207 */ /* 0x000fe40001000000 */
[----:B------:R-:W-:Y:S02]  /*06a0*/  ISETP.GT.U32.AND.EX P4, PT, R9, -0x1, PT, P6 ;  /* 0xffffffff0900780c */ /* 0x000fe40003f84160 */
[----:B------:R-:W-:Y:S02]  /*06b0*/  ISETP.GE.U32.AND.EX P1, PT, R85, UR73, PT, P5 ;  /* 0x0000004955007c0c */ /* 0x000fe4000bf26150 */
[C---:B------:R-:W-:Y:S02]  /*06c0*/  IADD3 R70, P5, PT, R7.reuse, -0x1, RZ ;  /* 0xffffffff07467810 */ /* 0x040fe40007fbe0ff */
[----:B------:R-:W-:Y:S02]  /*06d0*/  ISETP.GT.U32.AND P2, PT, R7, RZ, PT ;  /* 0x000000ff0700720c */ /* 0x000fe40003f44070 */
[----:B------:R-:W-:Y:S01]  /*06e0*/  @P3 SEL R47, R47, R2, P4 ;  /* 0x000000022f2f3207 */ /* 0x000fe20002000000 */
[----:B------:R-:W-:Y:S01]  /*06f0*/  IMAD.WIDE.U32 R2, R33, R24, RZ ;  /* 0x0000001821027225 */ /* 0x000fe200078e00ff */
[----:B------:R-:W-:-:S02]  /*0700*/  @P3 SEL R80, R80, R9, P4 ;  /* 0x0000000950503207 */ /* 0x000fc40002000000 */
[C---:B------:R-:W-:Y:S01]  /*0710*/  ISETP.GT.U32.AND P3, PT, R5.reuse, RZ, PT ;  /* 0x000000ff0500720c */ /* 0x040fe20003f64070 */
[----:B------:R-:W-:Y:S01]  /*0720*/  IMAD.X R77, RZ, RZ, R4, P5 ;  /* 0x000000ffff4d7224 */ /* 0x000fe200028e0604 */
[----:B------:R-:W-:Y:S01]  /*0730*/  ISETP.GT.U32.AND.EX P2, PT, R4, -0x1, PT, P2 ;  /* 0xffffffff0400780c */ /* 0x000fe20003f44120 */
[----:B------:R-:W-:Y:S01]  /*0740*/  IMAD.WIDE.U32 R8, R50, R23, RZ ;  /* 0x0000001732087225 */ /* 0x000fe200078e00ff */
[----:B------:R-:W-:Y:S02]  /*0750*/  IADD3 R62, P5, PT, R5, -0x1, RZ ;  /* 0xffffffff053e7810 */ /* 0x000fe40007fbe0ff */
[----:B------:R-:W-:Y:S02]  /*0760*/  ISETP.GT.U32.AND.EX P3, PT, R85, -0x1, PT, P3 ;  /* 0xffffffff5500780c */ /* 0x000fe40003f64130 */
[----:B------:R-:W-:Y:S01]  /*0770*/  @P0 SEL R70, R70, R7, P2 ;  /* 0x0000000746460207 */ /* 0x000fe20001000000 */
[----:B------:R-:W-:Y:S01]  /*0780*/  IMAD.WIDE.U32 R6, P6, R24, R33, R2 ;  /* 0x0000002118067225 */ /* 0x000fe200078c0002 */
[----:B------:R-:W-:-:S02]  /*0790*/  @P0 SEL R77, R77, R4, P2 ;  /* 0x000000044d4d0207 */ /* 0x000fc40001000000 */
[----:B------:R-:W-:Y:S01]  /*07a0*/  @P1 SEL R62, R62, R5, P3 ;  /* 0x000000053e3e1207 */ /* 0x000fe20001800000 */
[----:B------:R-:W-:Y:S01]  /*07b0*/  IMAD.X R2, RZ, RZ, R85, P5 ;  /* 0x000000ffff027224 */ /* 0x000fe200028e0655 */
[C---:B------:R-:W-:Y:S01]  /*07c0*/  ISETP.GE.U32.AND P4, PT, R11.reuse, UR74, PT ;  /* 0x0000004a0b007c0c */ /* 0x040fe2000bf86070 */
[----:B------:R-:W-:Y:S01]  /*07d0*/  IMAD.WIDE.U32 R4, R24, R24, RZ ;  /* 0x0000001818047225 */ /* 0x000fe200078e00ff */
[----:B------:R-:W-:Y:S02]  /*07e0*/  IADD3 R76, P2, PT, R11, -0x1, RZ ;  /* 0xffffffff0b4c7810 */ /* 0x000fe40007f5e0ff */
[----:B------:R-:W-:Y:S01]  /*07f0*/  ISETP.GE.U32.AND.EX P4, PT, R10, UR75, PT, P4 ;  /* 0x0000004b0a007c0c */ /* 0x000fe2000bf86140 */
[----:B------:R-:W-:Y:S01]  /*0800*/  IMAD.X R13, RZ, RZ, RZ, P6 ;  /* 0x000000ffff0d7224 */ /* 0x000fe200030e06ff */
[----:B------:R-:W-:Y:S01]  /*0810*/  @P1 SEL R2, R2, R85, P3 ;  /* 0x0000005502021207 */ /* 0x000fe20001800000 */
[----:B------:R-:W-:Y:S01]  /*0820*/  IMAD.MOV.U32 R12, RZ, RZ, R7 ;  /* 0x000000ffff0c7224 */ /* 0x000fe200078e0007 */
[----:B------:R-:W-:Y:S01]  /*0830*/  IADD3 R15, P1, PT, R5, R6, RZ ;  /* 0x00000006050f7210 */ /* 0x000fe20007f3e0ff */
[----:B------:R-:W-:Y:S01]  /*0840*/  IMAD.WIDE.U32 R6, R46, R39, RZ ;  /* 0x000000272e067225 */ /* 0x000fe200078e00ff */
[----:B------:R-:W-:Y:S01]  /*0850*/  ISETP.GT.U32.AND P0, PT, R11, RZ, PT ;  /* 0x000000ff0b00720c */ /* 0x000fe20003f04070 */
[----:B------:R-:W1:Y:S02]  /*0860*/  LDCU.128 UR72, c[0x3][0x100] ;  /* 0x00c02000ff4877ac */ /* 0x000e640008000c00 */
[----:B------:R-:W-:Y:S01]  /*0870*/  IMAD.WIDE.U32 R8, P3, R23, R50, R8 ;  /* 0x0000003217087225 */ /* 0x000fe20007860008 */
[----:B------:R-:W-:-:S03]  /*0880*/  ISETP.GT.U32.AND.EX P0, PT, R10, -0x1, PT, P0 ;  /* 0xffffffff0a00780c */ /* 0x000fc60003f04100 */
[----:B------:R-:W-:Y:S01]  /*0890*/  IMAD.WIDE.U32.X R12, R33, R33, R12, P1 ;  /* 0x00000021210c7225 */ /* 0x000fe200008e040c */
[----:B------:R-:W-:-:S03]  /*08a0*/  @P4 SEL R76, R76, R11, P0 ;  /* 0x0000000b4c4c4207 */ /* 0x000fc60000000000 */
[----:B------:R-:W-:Y:S02]  /*08b0*/  IMAD.X R3, RZ, RZ, R10, P2 ;  /* 0x000000ffff037224 */ /* 0x000fe400010e060a */
[----:B------:R-:W-:Y:S01]  /*08c0*/  IMAD.X R21, RZ, RZ, RZ, P3 ;  /* 0x000000ffff157224 */ /* 0x000fe200018e06ff */
[----:B------:R-:W-:Y:S01]  /*08d0*/  IADD3 R14, P1, P3, RZ, R4, -R12 ;  /* 0x00000004ff0e7210 */ /* 0x000fe20007b3e80c */
[----:B------:R-:W-:Y:S01]  /*08e0*/  IMAD.WIDE.U32 R6, P2, R39, R46, R6 ;  /* 0x0000002e27067225 */ /* 0x000fe20007840006 */
[----:B------:R-:W-:Y:S02]  /*08f0*/  @P4 SEL R3, R3, R10, P0 ;  /* 0x0000000a03034207 */ /* 0x000fe40000000000 */
[----:B------:R-:W-:Y:S01]  /*0900*/  IADD3 R22, P0, PT, R19, R8, RZ ;  /* 0x0000000813167210 */ /* 0x000fe20007f1e0ff */
[----:B------:R-:W-:Y:S01]  /*0910*/  IMAD.MOV.U32 R20, RZ, RZ, R9 ;  /* 0x000000ffff147224 */ /* 0x000fe200078e0009 */
[----:B------:R-:W-:Y:S01]  /*0920*/  IADD3.X R49, PT, PT, R12, R15, ~R13, P1, P3 ;  /* 0x0000000f0c317210 */ /* 0x000fe20000fe6c0d */
[----:B------:R-:W-:Y:S01]  /*0930*/  IMAD.X R27, RZ, RZ, RZ, P2 ;  /* 0x000000ffff1b7224 */ /* 0x000fe200010e06ff */
[----:B------:R-:W-:Y:S01]  /*0940*/  ISETP.GT.U32.AND P2, PT, R14, R4, PT ;  /* 0x000000040e00720c */ /* 0x000fe20003f44070 */
[----:B------:R-:W-:-:S03]  /*0950*/  IMAD.WIDE.U32 R10, R39, R39, RZ ;  /* 0x00000027270a7225 */ /* 0x000fc600078e00ff */
[----:B------:R-:W-:Y:S01]  /*0960*/  ISETP.GT.U32.AND.EX P2, PT, R49, R15, PT, P2 ;  /* 0x0000000f3100720c */ /* 0x000fe20003f44120 */
[----:B------:R-:W-:Y:S01]  /*0970*/  IMAD.WIDE.U32 R8, R64, R35, RZ ;  /* 0x0000002340087225 */ /* 0x000fe200078e00ff */
[----:B------:R-:W-:-:S03]  /*0980*/  IADD3 R11, P5, PT, R11, R6, RZ ;  /* 0x000000060b0b7210 */ /* 0x000fc60007fbe0ff */
[----:B------:R-:W-:-:S04]  /*0990*/  IMAD.WIDE.U32 R4, R80, R47, RZ ;  /* 0x0000002f50047225 */ /* 0x000fc800078e00ff */
[----:B------:R-:W-:Y:S02]  /*09a0*/  IMAD.MOV.U32 R26, RZ, RZ, R7 ;  /* 0x000000ffff1a7224 */ /* 0x000fe400078e0007 */
[----:B------:R-:W-:-:S04]  /*09b0*/  IMAD.WIDE.U32 R28, P1, R35, R64, R8 ;  /* 0x00000040231c7225 */ /* 0x000fc80007820008 */
[----:B------:R-:W-:-:S04]  /*09c0*/  IMAD.WIDE.U32 R6, R35, R35, RZ ;  /* 0x0000002323067225 */ /* 0x000fc800078e00ff */
[----:B------:R-:W-:Y:S01]  /*09d0*/  IMAD.WIDE.U32 R30, P3, R47, R80, R4 ;  /* 0x000000502f1e7225 */ /* 0x000fe20007860004 */
[----:B------:R-:W-:-:S03]  /*09e0*/  IADD3 R15, P4, PT, R7, R28, RZ ;  /* 0x0000001c070f7210 */ /* 0x000fc60007f9e0ff */
[----:B------:R-:W-:-:S04]  /*09f0*/  IMAD.WIDE.U32.X R20, R50, R50, R20, P0 ;  /* 0x0000003232147225 */ /* 0x000fc800000e0414 */
[----:B------:R-:W-:Y:S01]  /*0a00*/  IMAD.X R9, RZ, RZ, RZ, P3 ;  /* 0x000000ffff097224 */ /* 0x000fe200018e06ff */
[----:B------:R-:W-:Y:S01]  /*0a10*/  IADD3 R7, P0, P3, RZ, R18, -R20 ;  /* 0x00000012ff077210 */ /* 0x000fe20007b1e814 */
[----:B------:R-:W-:-:S03]  /*0a20*/  IMAD.WIDE.U32 R4, R47, R47, RZ ;  /* 0x0000002f2f047225 */ /* 0x000fc600078e00ff */
[----:B------:R-:W-:Y:S01]  /*0a30*/  IADD3.X R59, PT, PT, R20, R22, ~R21, P0, P3 ;  /* 0x00000016143b7210 */ /* 0x000fe200007e6c15 */
[----:B------:R-:W-:Y:S01]  /*0a40*/  IMAD.X R17, RZ, RZ, RZ, P1 ;  /* 0x000000ffff117224 */ /* 0x000fe200008e06ff */
[----:B------:R-:W-:Y:S01]  /*0a50*/  IADD3 R25, P1, PT, R5, R30, RZ ;  /* 0x0000001e05197210 */ /* 0x000fe20007f3e0ff */
[----:B------:R-:W-:Y:S01]  /*0a60*/  IMAD.WIDE.U32.X R26, R46, R46, R26, P5 ;  /* 0x0000002e2e1a7225 */ /* 0x000fe200028e041a */
[----:B------:R-:W-:Y:S02]  /*0a70*/  ISETP.GT.U32.AND P3, PT, R12, RZ, PT ;  /* 0x000000ff0c00720c */ /* 0x000fe40003f64070 */
[----:B------:R-:W-:Y:S01]  /*0a80*/  ISETP.GT.U32.AND P0, PT, R7, R18, PT ;  /* 0x000000120700720c */ /* 0x000fe20003f04070 */
[----:B------:R-:W-:Y:S01]  /*0a90*/  IMAD.WIDE.U32 R18, R77, R70, RZ ;  /* 0x000000464d127225 */ /* 0x000fe200078e00ff */
[----:B------:R-:W-:Y:S02]  /*0aa0*/  IADD3 R5, P6, PT, R14, 0x1, RZ ;  /* 0x000000010e057810 */ /* 0x000fe40007fde0ff */
[----:B------:R-:W-:Y:S01]  /*0ab0*/  ISETP.GT.U32.AND.EX P3, PT, R13, R12, PT, P3 ;  /* 0x0000000c0d00720c */ /* 0x000fe20003f64130 */
[----:B------:R-:W-:Y:S01]  /*0ac0*/  IMAD.MOV.U32 R16, RZ, RZ, R29 ;  /* 0x000000ffff107224 */ /* 0x000fe200078e001d */
[----:B------:R-:W-:Y:S01]  /*0ad0*/  IADD3.X R12, PT, PT, R49, -0x1, RZ, P6, !PT ;  /* 0xffffffff310c7810 */ /* 0x000fe200037fe4ff */
[----:B------:R-:W-:Y:S01]  /*0ae0*/  IMAD.WIDE.U32 R28, P5, R70, R77, R18 ;  /* 0x0000004d461c7225 */ /* 0x000fe200078a0012 */
[----:B------:R-:W-:-:S02]  /*0af0*/  ISETP.GT.U32.AND.EX P0, PT, R59, R22, PT, P0 ;  /* 0x000000163b00720c */ /* 0x000fc40003f04100 */
[----:B------:R-:W-:Y:S01]  /*0b00*/  @P2 SEL R14, R5, R14, !P3 ;  /* 0x0000000e050e2207 */ /* 0x000fe20005800000 */
[----:B------:R-:W-:Y:S01]  /*0b10*/  IMAD.X R19, RZ, RZ, RZ, P5 ;  /* 0x000000ffff137224 */ /* 0x000fe200028e06ff */
[----:B------:R-:W-:Y:S01]  /*0b20*/  @P2 SEL R49, R12, R49, !P3 ;  /* 0x000000310c312207 */ /* 0x000fe20005800000 */
[----:B------:R-:W-:Y:S01]  /*0b30*/  IMAD.WIDE.U32 R12, R70, R70, RZ ;  /* 0x00000046460c7225 */ /* 0x000fe200078e00ff */
[----:B------:R-:W-:Y:S02]  /*0b40*/  IADD3 R5, P3, P6, RZ, R10, -R26 ;  /* 0x0000000aff057210 */ /* 0x000fe40007e7e81a */
[----:B------:R-:W-:Y:S01]  /*0b50*/  ISETP.GT.U32.AND P2, PT, R20, RZ, PT ;  /* 0x000000ff1400720c */ /* 0x000fe20003f44070 */
[----:B------:R-:W-:Y:S01]  /*0b60*/  IMAD.MOV.U32 R18, RZ, RZ, R29 ;  /* 0x000000ffff127224 */ /* 0x000fe200078e001d */
[----:B------:R-:W-:Y:S01]  /*0b70*/  IADD3 R30, P5, PT, R7, 0x1, RZ ;  /* 0x00000001071e7810 */ /* 0x000fe20007fbe0ff */
[----:B------:R-:W-:Y:S01]  /*0b80*/  IMAD.MOV.U32 R8, RZ, RZ, R31 ;  /* 0x000000ffff087224 */ /* 0x000fe200078e001f */
[----:B------:R-:W-:-:S02]  /*0b90*/  IADD3.X R73, PT, PT, R26, R11, ~R27, P3, P6 ;  /* 0x0000000b1a497210 */ /* 0x000fc40001fecc1b */
[----:B------:R-:W-:Y:S01]  /*0ba0*/  ISETP.GT.U32.AND.EX P3, PT, R21, R20, PT, P2 ;  /* 0x000000141500720c */ /* 0x000fe20003f64120 */
[----:B------:R-:W-:Y:S01]  /*0bb0*/  IMAD.WIDE.U32 R20, R2, R62, RZ ;  /* 0x0000003e02147225 */ /* 0x000fe200078e00ff */
[----:B------:R-:W-:Y:S02]  /*0bc0*/  IADD3 R22, P2, PT, R13, R28, RZ ;  /* 0x0000001c0d167210 */ /* 0x000fe40007f5e0ff */
[----:B------:R-:W-:Y:S01]  /*0bd0*/  IADD3.X R28, PT, PT, R59, -0x1, RZ, P5, !PT ;  /* 0xffffffff3b1c7810 */ /* 0x000fe20002ffe4ff */
[----:B------:R-:W-:Y:S01]  /*0be0*/  IMAD.WIDE.U32.X R8, R80, R80, R8, P1 ;  /* 0x0000005050087225 */ /* 0x000fe200008e0408 */
[----:B------:R-:W-:Y:S02]  /*0bf0*/  ISETP.GT.U32.AND P5, PT, R5, R10, PT ;  /* 0x0000000a0500720c */ /* 0x000fe40003fa4070 */
[----:B------:R-:W-:Y:S01]  /*0c00*/  @P0 SEL R7, R30, R7, !P3 ;  /* 0x000000071e070207 */ /* 0x000fe20005800000 */
[----:B------:R-:W-:Y:S01]  /*0c10*/  IMAD.WIDE.U32 R30, R3, R76, RZ ;  /* 0x0000004c031e7225 */ /* 0x000fe200078e00ff */
[----:B------:R-:W-:-:S02]  /*0c20*/  @P0 SEL R59, R28, R59, !P3 ;  /* 0x0000003b1c3b0207 */ /* 0x000fc40005800000 */
[----:B------:R-:W-:Y:S01]  /*0c30*/  ISETP.GT.U32.AND.EX P0, PT, R73, R11, PT, P5 ;  /* 0x0000000b4900720c */ /* 0x000fe20003f04150 */
[----:B------:R-:W-:Y:S01]  /*0c40*/  IMAD.WIDE.U32 R28, P6, R62, R2, R20 ;  /* 0x000000023e1c7225 */ /* 0x000fe200078c0014 */
[----:B------:R-:W-:Y:S02]  /*0c50*/  IADD3 R32, P3, PT, R5, 0x1, RZ ;  /* 0x0000000105207810 */ /* 0x000fe40007f7e0ff */
[----:B------:R-:W-:Y:S01]  /*0c60*/  ISETP.GT.U32.AND P5, PT, R26, RZ, PT ;  /* 0x000000ff1a00720c */ /* 0x000fe20003fa4070 */
[----:B------:R-:W-:Y:S01]  /*0c70*/  IMAD.WIDE.U32 R10, R62, R62, RZ ;  /* 0x0000003e3e0a7225 */ /* 0x000fe200078e00ff */
[----:B------:R-:W-:Y:S02]  /*0c80*/  IADD3.X R34, PT, PT, R73, -0x1, RZ, P3, !PT ;  /* 0xffffffff49227810 */ /* 0x000fe40001ffe4ff */
[----:B------:R-:W-:Y:S01]  /*0c90*/  ISETP.GT.U32.AND.EX P5, PT, R27, R26, PT, P5 ;  /* 0x0000001a1b00720c */ /* 0x000fe20003fa4150 */
[----:B------:R-:W-:Y:S01]  /*0ca0*/  IMAD.MOV.U32 R20, RZ, RZ, R29 ;  /* 0x000000ffff147224 */ /* 0x000fe200078e001d */
[----:B------:R-:W-:Y:S01]  /*0cb0*/  IADD3 R37, P3, PT, R11, R28, RZ ;  /* 0x0000001c0b257210 */ /* 0x000fe20007f7e0ff */
[----:B------:R-:W-:-:S02]  /*0cc0*/  IMAD.X R21, RZ, RZ, RZ, P6 ;  /* 0x000000ffff157224 */ /* 0x000fc400030e06ff */
[----:B------:R-:W-:Y:S01]  /*0cd0*/  IMAD.WIDE.U32.X R28, R64, R64, R16, P4 ;  /* 0x00000040401c7225 */ /* 0x000fe200020e0410 */
[----:B------:R-:W-:Y:S02]  /*0ce0*/  @P0 SEL R5, R32, R5, !P5 ;  /* 0x0000000520050207 */ /* 0x000fe40006800000 */
[----:B------:R-:W-:Y:S01]  /*0cf0*/  @P0 SEL R73, R34, R73, !P5 ;  /* 0x0000004922490207 */ /* 0x000fe20006800000 */
[----:B------:R-:W-:Y:S01]  /*0d00*/  IMAD.WIDE.U32 R30, P6, R76, R3, R30 ;  /* 0x000000034c1e7225 */ /* 0x000fe200078c001e */
[----:B------:R-:W-:Y:S02]  /*0d10*/  IADD3 R43, P5, P4, RZ, R6, -R28 ;  /* 0x00000006ff2b7210 */ /* 0x000fe40007cbe81c */
[----:B------:R-:W-:Y:S01]  /*0d20*/  ISETP.GT.U32.AND P0, PT, R28, RZ, PT ;  /* 0x000000ff1c00720c */ /* 0x000fe20003f04070 */
[----:B------:R-:W-:Y:S01]  /*0d30*/  IMAD.WIDE.U32 R16, R76, R76, RZ ;  /* 0x0000004c4c107225 */ /* 0x000fe200078e00ff */
[----:B------:R-:W-:Y:S02]  /*0d40*/  IADD3.X R32, PT, PT, R28, R15, ~R29, P5, P4 ;  /* 0x0000000f1c207210 */ /* 0x000fe40002fe8c1d */
[----:B------:R-:W-:Y:S01]  /*0d50*/  ISETP.GT.U32.AND.EX P0, PT, R29, R28, PT, P0 ;  /* 0x0000001c1d00720c */ /* 0x000fe20003f04100 */
[----:B------:R-:W-:Y:S01]  /*0d60*/  IMAD.X R27, RZ, RZ, RZ, P6 ;  /* 0x000000ffff1b7224 */ /* 0x000fe200030e06ff */
[----:B------:R-:W-:Y:S01]  /*0d70*/  IADD3 R17, P6, PT, R17, R30, RZ ;  /* 0x0000001e11117210 */ /* 0x000fe20007fde0ff */
[----:B------:R-:W-:Y:S01]  /*0d80*/  IMAD.MOV.U32 R26, RZ, RZ, R31 ;  /* 0x000000ffff1a7224 */ /* 0x000fe200078e001f */
[----:B------:R-:W-:Y:S01]  /*0d90*/  ISETP.GT.U32.AND P1, PT, R43, R6, PT ;  /* 0x000000062b00720c */ /* 0x000fe20003f24070 */
[----:B------:R-:W-:-:S03]  /*0da0*/  IMAD.WIDE.U32.X R18, R77, R77, R18, P2 ;  /* 0x0000004d4d127225 */ /* 0x000fc600010e0412 */
[----:B------:R-:W-:Y:S01]  /*0db0*/  ISETP.GT.U32.AND.EX P1, PT, R32, R15, PT, P1 ;  /* 0x0000000f2000720c */ /* 0x000fe20003f24110 */
[----:B------:R-:W-:Y:S01]  /*0dc0*/  IMAD.WIDE.U32.X R20, R2, R2, R20, P3 ;  /* 0x0000000202147225 */ /* 0x000fe200018e0414 */
[----:B------:R-:W-:-:S03]  /*0dd0*/  IADD3 R41, P2, P3, RZ, R4, -R8 ;  /* 0x00000004ff297210 */ /* 0x000fc60007b5e808 */
[----:B------:R-:W-:Y:S01]  /*0de0*/  IMAD.WIDE.U32.X R26, R3, R3, R26, P6 ;  /* 0x00000003031a7225 */ /* 0x000fe200030e041a */
[----:B------:R-:W-:Y:S02]  /*0df0*/  IADD3 R28, P5, P6, RZ, R12, -R18 ;  /* 0x0000000cff1c7210 */ /* 0x000fe40007ebe812 */
[----:B------:R-:W-:Y:S02]  /*0e00*/  IADD3.X R30, PT, PT, R8, R25, ~R9, P2, P3 ;  /* 0x00000019081e7210 */ /* 0x000fe400017e6c09 */
[----:B------:R-:W-:Y:S02]  /*0e10*/  IADD3 R29, P3, P4, RZ, R10, -R20 ;  /* 0x0000000aff1d7210 */ /* 0x000fe40007c7e814 */
[----:B------:R-:W-:Y:S02]  /*0e20*/  ISETP.GT.U32.AND P2, PT, R41, R4, PT ;  /* 0x000000042900720c */ /* 0x000fe40003f44070 */
[----:B------:R-:W-:Y:S02]  /*0e30*/  IADD3.X R31, PT, PT, R18, R22, ~R19, P5, P6 ;  /* 0x00000016121f7210 */ /* 0x000fe40002fecc13 */
[----:B------:R-:W-:-:S02]  /*0e40*/  ISETP.GT.U32.AND P6, PT, R28, R12, PT ;  /* 0x0000000c1c00720c */ /* 0x000fc40003fc4070 */
[----:B------:R-:W-:Y:S02]  /*0e50*/  IADD3.X R12, PT, PT, R20, R37, ~R21, P3, P4 ;  /* 0x00000025140c7210 */ /* 0x000fe40001fe8c15 */
[----:B------:R-:W-:Y:S02]  /*0e60*/  IADD3 R13, P4, P5, RZ, R16, -R26 ;  /* 0x00000010ff0d7210 */ /* 0x000fe40007d9e81a */
[----:B------:R-:W-:Y:S02]  /*0e70*/  ISETP.GT.U32.AND.EX P2, PT, R30, R25, PT, P2 ;  /* 0x000000191e00720c */ /* 0x000fe40003f44120 */
[----:B------:R-:W-:Y:S02]  /*0e80*/  IADD3.X R11, PT, PT, R26, R17, ~R27, P4, P5 ;  /* 0x000000111a0b7210 */ /* 0x000fe400027eac1b */
[----:B------:R-:W-:Y:S02]  /*0e90*/  IADD3 R15, P3, PT, R43, 0x1, RZ ;  /* 0x000000012b0f7810 */ /* 0x000fe40007f7e0ff */
[----:B------:R-:W-:-:S02]  /*0ea0*/  IADD3 R4, P4, PT, R41, 0x1, RZ ;  /* 0x0000000129047810 */ /* 0x000fc40007f9e0ff */
[----:B------:R-:W-:Y:S02]  /*0eb0*/  ISETP.GT.U32.AND P5, PT, R8, RZ, PT ;  /* 0x000000ff0800720c */ /* 0x000fe40003fa4070 */
[----:B------:R-:W-:Y:S02]  /*0ec0*/  IADD3.X R25, PT, PT, R32, -0x1, RZ, P3, !PT ;  /* 0xffffffff20197810 */ /* 0x000fe40001ffe4ff */
[----:B------:R-:W-:Y:S02]  /*0ed0*/  IADD3.X R6, PT, PT, R30, -0x1, RZ, P4, !PT ;  /* 0xffffffff1e067810 */ /* 0x000fe400027fe4ff */
[----:B------:R-:W-:Y:S02]  /*0ee0*/  ISETP.GT.U32.AND.EX P5, PT, R9, R8, PT, P5 ;  /* 0x000000080900720c */ /* 0x000fe40003fa4150 */
[----:B------:R-:W-:Y:S02]  /*0ef0*/  ISETP.GT.U32.AND P3, PT, R29, R10, PT ;  /* 0x0000000a1d00720c */ /* 0x000fe40003f64070 */
[----:B------:R-:W-:-:S02]  /*0f00*/  @P2 SEL R41, R4, R41, !P5 ;  /* 0x0000002904292207 */ /* 0x000fc40006800000 */
[----:B------:R-:W-:Y:S02]  /*0f10*/  @P2 SEL R30, R6, R30, !P5 ;  /* 0x0000001e061e2207 */ /* 0x000fe40006800000 */
[----:B------:R-:W-:Y:S02]  /*0f20*/  ISETP.GT.U32.AND.EX P3, PT, R12, R37, PT, P3 ;  /* 0x000000250c00720c */ /* 0x000fe40003f64130 */
[----:B------:R-:W-:Y:S02]  /*0f30*/  IADD3 R9, P5, PT, R28, 0x1, RZ ;  /* 0x000000011c097810 */ /* 0x000fe40007fbe0ff */
[----:B------:R-:W-:Y:S02]  /*0f40*/  ISETP.GT.U32.AND P4, PT, R13, R16, PT ;  /* 0x000000100d00720c */ /* 0x000fe40003f84070 */
[C---:B------:R-:W-:Y:S02]  /*0f50*/  IADD3.X R10, PT, PT, R31.reuse, -0x1, RZ, P5, !PT ;  /* 0xffffffff1f0a7810 */ /* 0x040fe40002ffe4ff */
[----:B------:R-:W-:-:S02]  /*0f60*/  ISETP.GT.U32.AND.EX P6, PT, R31, R22, PT, P6 ;  /* 0x000000161f00720c */ /* 0x000fc40003fc4160 */
[----:B------:R-:W-:Y:S02]  /*0f70*/  ISETP.GT.U32.AND.EX P4, PT, R11, R17, PT, P4 ;  /* 0x000000110b00720c */ /* 0x000fe40003f84140 */
[----:B------:R-:W-:Y:S02]  /*0f80*/  ISETP.GT.U32.AND P2, PT, R20, RZ, PT ;  /* 0x000000ff1400720c */ /* 0x000fe40003f44070 */
[----:B------:R-:W-:Y:S02]  /*0f90*/  IADD3 R6, P5, PT, R29, 0x1, RZ ;  /* 0x000000011d067810 */ /* 0x000fe40007fbe0ff */
[----:B------:R-:W-:Y:S02]  /*0fa0*/  @P1 SEL R43, R15, R43, !P0 ;  /* 0x0000002b0f2b1207 */ /* 0x000fe40004000000 */
[----:B------:R-:W-:Y:S02]  /*0fb0*/  @P1 SEL R32, R25, R32, !P0 ;  /* 0x0000002019201207 */ /* 0x000fe40004000000 */
[----:B------:R-:W-:-:S02]  /*0fc0*/  ISETP.GT.U32.AND.EX P2, PT, R21, R20, PT, P2 ;  /* 0x000000141500720c */ /* 0x000fc40003f44120 */
[----:B------:R-:W-:Y:S02]  /*0fd0*/  IADD3.X R8, PT, PT, R12, -0x1, RZ, P5, !PT ;  /* 0xffffffff0c087810 */ /* 0x000fe40002ffe4ff */
[----:B------:R-:W-:Y:S02]  /*0fe0*/  ISETP.GT.U32.AND P1, PT, R18, RZ, PT ;  /* 0x000000ff1200720c */ /* 0x000fe40003f24070 */
[----:B------:R-:W-:Y:S02]  /*0ff0*/  ISETP.GT.U32.AND P0, PT, R26, RZ, PT ;  /* 0x000000ff1a00720c */ /* 0x000fe40003f04070 */
[----:B------:R-:W-:Y:S02]  /*1000*/  IADD3 R4, P5, PT, R13, 0x1, RZ ;  /* 0x000000010d047810 */ /* 0x000fe40007fbe0ff */
[----:B------:R-:W-:Y:S02]  /*1010*/  @P3 SEL R29, R6, R29, !P2 ;  /* 0x0000001d061d3207 */ /* 0x000fe40005000000 */
[----:B------:R-:W-:-:S02]  /*1020*/  ISETP.GT.U32.AND.EX P1, PT, R19, R18, PT, P1 ;  /* 0x000000121300720c */ /* 0x000fc40003f24110 */
[----:B------:R-:W-:Y:S02]  /*1030*/  ISETP.GT.U32.AND.EX P0, PT, R27, R26, PT, P0 ;  /* 0x0000001a1b00720c */ /* 0x000fe40003f04100 */
[----:B------:R-:W-:Y:S02]  /*1040*/  IADD3.X R6, PT, PT, R11, -0x1, RZ, P5, !PT ;  /* 0xffffffff0b067810 */ /* 0x000fe40002ffe4ff */
[----:B------:R-:W-:Y:S02]  /*1050*/  @P3 SEL R12, R8, R12, !P2 ;  /* 0x0000000c080c3207 */ /* 0x000fe40005000000 */
[----:B------:R-:W-:Y:S02]  /*1060*/  IADD3 R25, P3, PT, R14, -0x1, RZ ;  /* 0xffffffff0e197810 */ /* 0x000fe40007f7e0ff */
[----:B------:R-:W-:Y:S02]  /*1070*/  @P6 SEL R28, R9, R28, !P1 ;  /* 0x0000001c091c6207 */ /* 0x000fe40004800000 */
[----:B------:R-:W-:-:S02]  /*1080*/  @P6 SEL R31, R10, R31, !P1 ;  /* 0x0000001f0a1f6207 */ /* 0x000fc40004800000 */
[----:B------:R-:W-:Y:S02]  /*1090*/  @P4 SEL R13, R4, R13, !P0 ;  /* 0x0000000d040d4207 */ /* 0x000fe40004000000 */
[----:B------:R-:W-:Y:S01]  /*10a0*/  @P4 SEL R11, R6, R11, !P0 ;  /* 0x0000000b060b4207 */ /* 0x000fe20004000000 */
[----:B------:R-:W-:Y:S01]  /*10b0*/  IMAD.X R6, RZ, RZ, R49, P3 ;  /* 0x000000ffff067224 */ /* 0x000fe200018e0631 */
[----:B------:R-:W-:Y:S02]  /*10c0*/  ISETP.GT.U32.AND P1, PT, R14, RZ, PT ;  /* 0x000000ff0e00720c */ /* 0x000fe40003f24070 */
[C---:B------:R-:W-:Y:S02]  /*10d0*/  IADD3 R22, P4, PT, R7.reuse, -0x1, RZ ;  /* 0xffffffff07167810 */ /* 0x040fe40007f9e0ff */
[----:B------:R-:W-:Y:S02]  /*10e0*/  ISETP.GT.U32.AND P2, PT, R7, RZ, PT ;  /* 0x000000ff0700720c */ /* 0x000fe40003f44070 */
[----:B------:R-:W-:Y:S01]  /*10f0*/  ISETP.GT.U32.AND.EX P0, PT, R49, -0x1, PT, P1 ;  /* 0xffffffff3100780c */ /* 0x000fe20003f04110 */
[----:B------:R-:W-:Y:S01]  /*1100*/  IMAD.X R4, RZ, RZ, R59, P4 ;  /* 0x000000ffff047224 */ /* 0x000fe200020e063b */
[----:B------:R-:W-:-:S02]  /*1110*/  ISETP.GT.U32.AND.EX P1, PT, R59, -0x1, PT, P2 ;  /* 0xffffffff3b00780c */ /* 0x000fc40003f24120 */
[----:B------:R-:W-:Y:S02]  /*1120*/  IADD3 R38, P2, PT, R5, -0x1, RZ ;  /* 0xffffffff05267810 */ /* 0x000fe40007f5e0ff */
[----:B------:R-:W-:Y:S02]  /*1130*/  SEL R25, R25, R14, P0 ;  /* 0x0000000e19197207 */ /* 0x000fe40000000000 */
[----:B------:R-:W-:Y:S02]  /*1140*/  SEL R49, R6, R49, P0 ;  /* 0x0000003106317207 */ /* 0x000fe40000000000 */
[----:B------:R-:W-:Y:S01]  /*1150*/  ISETP.GT.U32.AND P0, PT, R5, RZ, PT ;  /* 0x000000ff0500720c */ /* 0x000fe20003f04070 */
[----:B------:R-:W-:Y:S01]  /*1160*/  IMAD.WIDE.U32 R16, R25, R25, RZ ;  /* 0x0000001919107225 */ /* 0x000fe200078e00ff */
[----:B------:R-:W-:Y:S02]  /*1170*/  IADD3 R34, P3, PT, R43, -0x1, RZ ;  /* 0xffffffff2b227810 */ /* 0x000fe40007f7e0ff */
[----:B------:R-:W-:Y:S01]  /*1180*/  SEL R22, R22, R7, P1 ;  /* 0x0000000716167207 */ /* 0x000fe20000800000 */
[----:B------:R-:W-:Y:S01]  /*1190*/  IMAD.WIDE.U32 R6, R49, R25, RZ ;  /* 0x0000001931067225 */ /* 0x000fe200078e00ff */
[----:B------:R-:W-:-:S02]  /*11a0*/  SEL R59, R4, R59, P1 ;  /* 0x0000003b043b7207 */ /* 0x000fc40000800000 */
[----:B------:R-:W-:Y:S01]  /*11b0*/  ISETP.GT.U32.AND P1, PT, R43, RZ, PT ;  /* 0x000000ff2b00720c */ /* 0x000fe20003f24070 */
[----:B------:R-:W-:Y:S01]  /*11c0*/  IMAD.X R4, RZ, RZ, R73, P2 ;  /* 0x000000ffff047224 */ /* 0x000fe200010e0649 */
[----:B------:R-:W-:Y:S01]  /*11d0*/  ISETP.GT.U32.AND.EX P0, PT, R73, -0x1, PT, P0 ;  /* 0xffffffff4900780c */ /* 0x000fe20003f04100 */
[----:B------:R-:W-:Y:S01]  /*11e0*/  IMAD.X R65, RZ, RZ, R32, P3 ;  /* 0x000000ffff417224 */ /* 0x000fe200018e0620 */
[----:B------:R-:W-:Y:S01]  /*11f0*/  ISETP.GT.U32.AND.EX P1, PT, R32, -0x1, PT, P1 ;  /* 0xffffffff2000780c */ /* 0x000fe20003f24110 */
[----:B------:R-:W-:Y:S01]  /*1200*/  IMAD.WIDE.U32 R14, R59, R22, RZ ;  /* 0x000000163b0e7225 */ /* 0x000fe200078e00ff */
[C---:B------:R-:W-:Y:S02]  /*1210*/  IADD3 R58, P2, PT, R41.reuse, -0x1, RZ ;  /* 0xffffffff293a7810 */ /* 0x040fe40007f5e0ff */
        /* <DEDUP_REMOVED lines=8> */
[----:B------:R-:W-:Y:S02]  /*12a0*/  SEL R65, R65, R32, P1 ;  /* 0x0000002041417207 */ /* 0x000fe40000800000 */
[----:B------:R-:W-:Y:S01]  /*12b0*/  ISETP.GT.U32.AND P1, PT, R28, RZ, PT ;  /* 0x000000ff1c00720c */ /* 0x000fe20003f24070 */
[----:B------:R-:W-:Y:S01]  /*12c0*/  IMAD.X R4, RZ, RZ, R31, P3 ;  /* 0x000000ffff047224 */ /* 0x000fe200018e061f */
[----:B------:R-:W-:Y:S02]  /*12d0*/  ISETP.GT.U32.AND.EX P0, PT, R30, -0x1, PT, P0 ;  /* 0xffffffff1e00780c */ /* 0x000fe40003f04100 */
[----:B------:R-:W-:Y:S02]  /*12e0*/  ISETP.GT.U32.AND.EX P1, PT, R31, -0x1, PT, P1 ;  /* 0xffffffff1f00780c */ /* 0x000fe40003f24110 */
[----:B------:R-:W-:-:S02]  /*12f0*/  IADD3 R63, P2, PT, R29, -0x1, RZ ;  /* 0xffffffff1d3f7810 */ /* 0x000fc40007f5e0ff */
[----:B------:R-:W-:Y:S01]  /*1300*/  SEL R58, R58, R41, P0 ;  /* 0x000000293a3a7207 */ /* 0x000fe20000000000 */
[----:B------:R-:W-:Y:S01]  /*1310*/  IMAD.WIDE.U32 R40, R22, R22, RZ ;  /* 0x0000001616287225 */ /* 0x000fe200078e00ff */
[----:B------:R-:W-:Y:S02]  /*1320*/  SEL R81, R81, R30, P0 ;  /* 0x0000001e51517207 */ /* 0x000fe40000000000 */
[----:B------:R-:W-:Y:S01]  /*1330*/  ISETP.GT.U32.AND P0, PT, R29, RZ, PT ;  /* 0x000000ff1d00720c */ /* 0x000fe20003f04070 */
[----:B------:R-:W-:Y:S01]  /*1340*/  IMAD.X R5, RZ, RZ, R12, P2 ;  /* 0x000000ffff057224 */ /* 0x000fe200010e060c */
[----:B------:R-:W-:Y:S01]  /*1350*/  SEL R71, R71, R28, P1 ;  /* 0x0000001c47477207 */ /* 0x000fe20000800000 */
[----:B------:R-:W-:Y:S01]  /*1360*/  IMAD.WIDE.U32 R44, R81, R58, RZ ;  /* 0x0000003a512c7225 */ /* 0x000fe200078e00ff */
[----:B------:R-:W-:Y:S02]  /*1370*/  SEL R4, R4, R31, P1 ;  /* 0x0000001f04047207 */ /* 0x000fe40000800000 */
[----:B------:R-:W-:Y:S01]  /*1380*/  ISETP.GT.U32.AND P1, PT, R13, RZ, PT ;  /* 0x000000ff0d00720c */ /* 0x000fe20003f24070 */
[----:B------:R-:W-:Y:S01]  /*1390*/  IMAD.WIDE.U32 R30, R73, R39, RZ ;  /* 0x00000027491e7225 */ /* 0x000fe200078e00ff */
[----:B------:R-:W-:-:S02]  /*13a0*/  ISETP.GT.U32.AND.EX P0, PT, R12, -0x1, PT, P0 ;  /* 0xffffffff0c00780c */ /* 0x000fc40003f04100 */
[----:B------:R-:W-:Y:S02]  /*13b0*/  IADD3 R10, P2, PT, R13, -0x1, RZ ;  /* 0xffffffff0d0a7810 */ /* 0x000fe40007f5e0ff */
[----:B------:R-:W-:Y:S02]  /*13c0*/  ISETP.GT.U32.AND.EX P1, PT, R11, -0x1, PT, P1 ;  /* 0xffffffff0b00780c */ /* 0x000fe40003f24110 */
[----:B------:R-:W-:Y:S01]  /*13d0*/  SEL R63, R63, R29, P0 ;  /* 0x0000001d3f3f7207 */ /* 0x000fe20000000000 */
[----:B------:R-:W-:Y:S01]  /*13e0*/  IMAD.WIDE.U32 R28, R65, R35, RZ ;  /* 0x00000023411c7225 */ /* 0x000fe200078e00ff */
[----:B------:R-:W-:-:S03]  /*13f0*/  SEL R5, R5, R12, P0 ;  /* 0x0000000c05057207 */ /* 0x000fc60000000000 */
[----:B------:R-:W-:Y:S01]  /*1400*/  IMAD.WIDE.U32 R8, P0, R25, R49, R6 ;  /* 0x0000003119087225 */ /* 0x000fe20007800006 */
[----:B------:R-:W-:-:S03]  /*1410*/  SEL R6, R10, R13, P1 ;  /* 0x0000000d0a067207 */ /* 0x000fc60000800000 */
[----:B------:R-:W-:-:S04]  /*1420*/  IMAD.WIDE.U32 R12, R49, R24, RZ ;  /* 0x00000018310c7225 */ /* 0x000fc800078e00ff */
[----:B------:R-:W-:Y:S01]  /*1430*/  IMAD.X R10, RZ, RZ, R11, P2 ;  /* 0x000000ffff0a7224 */ /* 0x000fe200010e060b */
[----:B------:R-:W-:Y:S01]  /*1440*/  IADD3 R8, P2, PT, R17, R8, RZ ;  /* 0x0000000811087210 */ /* 0x000fe20007f5e0ff */
[----:B------:R-:W-:Y:S02]  /*1450*/  IMAD.X R43, RZ, RZ, RZ, P0 ;  /* 0x000000ffff2b7224 */ /* 0x000fe400000e06ff */
[----:B------:R-:W-:Y:S01]  /*1460*/  IMAD.MOV.U32 R42, RZ, RZ, R9 ;  /* 0x000000ffff2a7224 */ /* 0x000fe200078e0009 */
[----:B------:R-:W-:Y:S01]  /*1470*/  SEL R7, R10, R11, P1 ;  /* 0x0000000b0a077207 */ /* 0x000fe20000800000 */
[----:B------:R-:W-:-:S04]  /*1480*/  IMAD.WIDE.U32 R10, P0, R25, R33, R12 ;  /* 0x00000021190a7225 */ /* 0x000fc8000780000c */
[----:B------:R-:W-:-:S04]  /*1490*/  IMAD.WIDE.U32 R12, P1, R22, R59, R14 ;  /* 0x0000003b160c7225 */ /* 0x000fc8000782000e */
[----:B------:R-:W-:-:S04]  /*14a0*/  IMAD.WIDE.U32 R14, R59, R23, RZ ;  /* 0x000000173b0e7225 */ /* 0x000fc800078e00ff */
[----:B------:R-:W-:-:S04]  /*14b0*/  IMAD.WIDE.U32 R24, R25, R24, RZ ;  /* 0x0000001819187225 */ /* 0x000fc800078e00ff */
[----:B------:R-:W-:Y:S02]  /*14c0*/  IMAD.X R27, RZ, RZ, RZ, P0 ;  /* 0x000000ffff1b7224 */ /* 0x000fe400000e06ff */
[----:B------:R-:W-:-:S04]  /*14d0*/  IMAD.WIDE.U32 R14, P0, R22, R50, R14 ;  /* 0x00000032160e7225 */ /* 0x000fc8000780000e */
[----:B------:R-:W-:-:S04]  /*14e0*/  IMAD.WIDE.U32 R22, R22, R23, RZ ;  /* 0x0000001716167225 */ /* 0x000fc800078e00ff */
[----:B------:R-:W-:Y:S01]  /*14f0*/  IMAD.X R21, RZ, RZ, RZ, P1 ;  /* 0x000000ffff157224 */ /* 0x000fe200008e06ff */
[----:B------:R-:W-:Y:S01]  /*1500*/  IADD3 R9, P1, PT, R25, R10, RZ ;  /* 0x0000000a19097210 */ /* 0x000fe20007f3e0ff */
[----:B------:R-:W-:Y:S01]  /*1510*/  IMAD.MOV.U32 R20, RZ, RZ, R13 ;  /* 0x000000ffff147224 */ /* 0x000fe200078e000d */
[----:B------:R-:W-:Y:S01]  /*1520*/  IADD3 R10, P4, PT, R41, R12, RZ ;  /* 0x0000000c290a7210 */ /* 0x000fe20007f9e0ff */
[----:B------:R-:W-:Y:S01]  /*1530*/  IMAD.MOV.U32 R26, RZ, RZ, R11 ;  /* 0x000000ffff1a7224 */ /* 0x000fe200078e000b */
[----:B------:R-:W-:Y:S01]  /*1540*/  IADD3 R11, P5, PT, R23, R14, RZ ;  /* 0x0000000e170b7210 */ /* 0x000fe20007fbe0ff */
[----:B------:R-:W-:-:S04]  /*1550*/  IMAD.WIDE.U32 R12, P3, R38, R73, R18 ;  /* 0x00000049260c7225 */ /* 0x000fc80007860012 */
[----:B------:R-:W-:Y:S02]  /*1560*/  IMAD.MOV.U32 R18, RZ, RZ, R15 ;  /* 0x000000ffff127224 */ /* 0x000fe400078e000f */
[----:B------:R-:W-:-:S04]  /*1570*/  IMAD.WIDE.U32 R14, R65, R34, RZ ;  /* 0x00000022410e7225 */ /* 0x000fc800078e00ff */
[----:B------:R-:W-:-:S04]  /*1580*/  IMAD.WIDE.U32.X R26, R49, R33, R26, P1 ;  /* 0x00000021311a7225 */ /* 0x000fc800008e041a */
[----:B------:R-:W-:Y:S01]  /*1590*/  IMAD.X R19, RZ, RZ, RZ, P0 ;  /* 0x000000ffff137224 */ /* 0x000fe200000e06ff */
[----:B------:R-:W-:Y:S01]  /*15a0*/  IADD3 R12, P0, PT, R37, R12, RZ ;  /* 0x0000000c250c7210 */ /* 0x000fe20007f1e0ff */
[----:B------:R-:W-:-:S04]  /*15b0*/  IMAD.WIDE.U32 R14, P1, R34, R65, R14 ;  /* 0x00000041220e7225 */ /* 0x000fc8000782000e */
[----:B------:R-:W-:-:S04]  /*15c0*/  IMAD.WIDE.U32 R32, R34, R34, RZ ;  /* 0x0000002222207225 */ /* 0x000fc800078e00ff */
[----:B------:R-:W-:-:S04]  /*15d0*/  IMAD.WIDE.U32 R28, P6, R34, R64, R28 ;  /* 0x00000040221c7225 */ /* 0x000fc800078c001c */
[----:B------:R-:W-:-:S04]  /*15e0*/  IMAD.WIDE.U32.X R42, R49, R49, R42, P2 ;  /* 0x00000031312a7225 */ /* 0x000fc800010e042a */
[----:B------:R-:W-:-:S04]  /*15f0*/  IMAD.WIDE.U32 R34, R34, R35, RZ ;  /* 0x0000002322227225 */ /* 0x000fc800078e00ff */
[----:B------:R-:W-:-:S04]  /*1600*/  IMAD.WIDE.U32 R48, R81, R47, RZ ;  /* 0x0000002f51307225 */ /* 0x000fc800078e00ff */
[----:B------:R-:W-:Y:S02]  /*1610*/  IMAD.X R55, RZ, RZ, RZ, P3 ;  /* 0x000000ffff377224 */ /* 0x000fe400018e06ff */
[----:B------:R-:W-:-:S04]  /*1620*/  IMAD.WIDE.U32 R30, P3, R38, R46, R30 ;  /* 0x0000002e261e7225 */ /* 0x000fc8000786001e */
[----:B------:R-:W-:-:S04]  /*1630*/  IMAD.WIDE.U32.X R18, R59, R50, R18, P5 ;  /* 0x000000323b127225 */ /* 0x000fc800028e0412 */
[----:B------:R-:W-:-:S04]  /*1640*/  IMAD.WIDE.U32 R38, R38, R39, RZ ;  /* 0x0000002726267225 */ /* 0x000fc800078e00ff */
[----:B------:R-:W-:Y:S01]  /*1650*/  IMAD.MOV.U32 R56, RZ, RZ, R15 ;  /* 0x000000ffff387224 */ /* 0x000fe200078e000f */
[----:B------:R-:W-:Y:S01]  /*1660*/  IADD3 R15, P2, PT, R35, R28, RZ ;  /* 0x0000001c230f7210 */ /* 0x000fe20007f5e0ff */
[----:B------:R-:W-:-:S04]  /*1670*/  IMAD.WIDE.U32 R50, R4, R71, RZ ;  /* 0x0000004704327225 */ /* 0x000fc800078e00ff */
[----:B------:R-:W-:Y:S02]  /*1680*/  IMAD.MOV.U32 R52, RZ, RZ, R29 ;  /* 0x000000ffff347224 */ /* 0x000fe400078e001d */
[----:B------:R-:W-:-:S04]  /*1690*/  IMAD.WIDE.U32 R44, P5, R58, R81, R44 ;  /* 0x000000513a2c7225 */ /* 0x000fc800078a002c */
[----:B------:R-:W-:-:S04]  /*16a0*/  IMAD.WIDE.U32.X R20, R59, R59, R20, P4 ;  /* 0x0000003b3b147225 */ /* 0x000fc800020e0414 */
[----:B------:R-:W-:-:S04]  /*16b0*/  IMAD.WIDE.U32 R48, P4, R58, R80, R48 ;  /* 0x000000503a307225 */ /* 0x000fc80007880030 */
[----:B------:R-:W-:-:S04]  /*16c0*/  IMAD.WIDE.U32 R28, R58, R58, RZ ;  /* 0x0000003a3a1c7225 */ /* 0x000fc800078e00ff */
[----:B------:R-:W-:Y:S02]  /*16d0*/  IMAD.MOV.U32 R54, RZ, RZ, R13 ;  /* 0x000000ffff367224 */ /* 0x000fe400078e000d */
[----:B------:R-:W-:Y:S01]  /*16e0*/  IMAD.X R61, RZ, RZ, RZ, P3 ;  /* 0x000000ffff3d7224 */ /* 0x000fe200018e06ff */
[----:B------:R-:W-:Y:S01]  /*16f0*/  IADD3 R13, P3, PT, R39, R30, RZ ;  /* 0x0000001e270d7210 */ /* 0x000fe20007f7e0ff */
[----:B------:R-:W-:Y:S02]  /*1700*/  IMAD.MOV.U32 R60, RZ, RZ, R31 ;  /* 0x000000ffff3c7224 */ /* 0x000fe400078e001f */
[----:B------:R-:W-:Y:S02]  /*1710*/  IMAD.X R69, RZ, RZ, RZ, P5 ;  /* 0x000000ffff457224 */ /* 0x000fe400028e06ff */
[----:B------:R-:W-:-:S04]  /*1720*/  IMAD.WIDE.U32 R30, R58, R47, RZ ;  /* 0x0000002f3a1e7225 */ /* 0x000fc800078e00ff */
[----:B------:R-:W-:-:S04]  /*1730*/  IMAD.WIDE.U32 R50, P5, R71, R4, R50 ;  /* 0x0000000447327225 */ /* 0x000fc800078a0032 */
[----:B------:R-:W-:Y:S01]  /*1740*/  IMAD.X R67, RZ, RZ, RZ, P4 ;  /* 0x000000ffff437224 */ /* 0x000fe200020e06ff */
[----:B------:R-:W-:Y:S01]  /*1750*/  IADD3 R17, P4, PT, R29, R44, RZ ;  /* 0x0000002c1d117210 */ /* 0x000fe20007f9e0ff */
[----:B------:R-:W-:Y:S02]  /*1760*/  IMAD.MOV.U32 R68, RZ, RZ, R45 ;  /* 0x000000ffff447224 */ /* 0x000fe400078e002d */
[----:B------:R-:W-:-:S04]  /*1770*/  IMAD.WIDE.U32 R44, R71, R71, RZ ;  /* 0x00000047472c7225 */ /* 0x000fc800078e00ff */
[----:B------:R-:W-:-:S04]  /*1780*/  IMAD.WIDE.U32 R58, R4, R70, RZ ;  /* 0x00000046043a7225 */ /* 0x000fc800078e00ff */
[----:B------:R-:W-:Y:S01]  /*1790*/  IMAD.X R47, RZ, RZ, RZ, P5 ;  /* 0x000000ffff2f7224 */ /* 0x000fe200028e06ff */
[----:B------:R-:W-:Y:S01]  /*17a0*/  IADD3 R23, P5, PT, R31, R48, RZ ;  /* 0x000000301f177210 */ /* 0x000fe20007fbe0ff */
[----:B------:R-:W-:Y:S02]  /*17b0*/  IMAD.MOV.U32 R66, RZ, RZ, R49 ;  /* 0x000000ffff427224 */ /* 0x000fe400078e0031 */
[----:B------:R-:W-:Y:S01]  /*17c0*/  IMAD.WIDE.U32.X R48, R73, R46, R60, P3 ;  /* 0x0000002e49307225 */ /* 0x000fe200018e043c */
[----:B------:R-:W-:-:S03]  /*17d0*/  IADD3 R25, P3, PT, R45, R50, RZ ;  /* 0x000000322d197210 */ /* 0x000fc60007f7e0ff */
[----:B------:R-:W-:Y:S02]  /*17e0*/  IMAD.MOV.U32 R46, RZ, RZ, R51 ;  /* 0x000000ffff2e7224 */ /* 0x000fe400078e0033 */
[----:B------:R-:W-:Y:S01]  /*17f0*/  IMAD.X R57, RZ, RZ, RZ, P1 ;  /* 0x000000ffff397224 */ /* 0x000fe200008e06ff */
[----:B------:R-:W-:Y:S01]  /*1800*/  IADD3 R14, P1, PT, R33, R14, RZ ;  /* 0x0000000e210e7210 */ /* 0x000fe20007f3e0ff */
[----:B------:R-:W-:-:S04]  /*1810*/  IMAD.WIDE.U32.X R50, R73, R73, R54, P0 ;  /* 0x0000004949327225 */ /* 0x000fc800000e0436 */
[----:B------:R-:W-:-:S04]  /*1820*/  IMAD.WIDE.U32 R58, P0, R71, R77, R58 ;  /* 0x0000004d473a7225 */ /* 0x000fc8000780003a */
[----:B------:R-:W-:-:S04]  /*1830*/  IMAD.WIDE.U32 R78, R5, R63, RZ ;  /* 0x0000003f054e7225 */ /* 0x000fc800078e00ff */
[----:B------:R-:W-:-:S04]  /*1840*/  IMAD.WIDE.U32 R72, R5, R62, RZ ;  /* 0x0000003e05487225 */ /* 0x000fc800078e00ff */
[----:B------:R-:W-:-:S04]  /*1850*/  IMAD.WIDE.U32 R54, R71, R70, RZ ;  /* 0x0000004647367225 */ /* 0x000fc800078e00ff */
[----:B------:R-:W-:Y:S02]  /*1860*/  IMAD.X R53, RZ, RZ, RZ, P6 ;  /* 0x000000ffff357224 */ /* 0x000fe400030e06ff */
[----:B------:R-:W-:Y:S01]  /*1870*/  IMAD.X R75, RZ, RZ, RZ, P0 ;  /* 0x000000ffff4b7224 */ /* 0x000fe200000e06ff */
[----:B------:R-:W-:Y:S01]  /*1880*/  IADD3 R29, P0, PT, R55, R58, RZ ;  /* 0x0000003a371d7210 */ /* 0x000fe20007f1e0ff */
[----:B------:R-:W-:-:S04]  /*1890*/  IMAD.WIDE.U32.X R52, R65, R64, R52, P2 ;  /* 0x0000004041347225 */ /* 0x000fc800010e0434 */
[----:B------:R-:W-:-:S04]  /*18a0*/  IMAD.WIDE.U32.X R56, R65, R65, R56, P1 ;  /* 0x0000004141387225 */ /* 0x000fc800008e0438 */
[----:B------:R-:W-:Y:S02]  /*18b0*/  IMAD.MOV.U32 R74, RZ, RZ, R59 ;  /* 0x000000ffff4a7224 */ /* 0x000fe400078e003b */
[----:B------:R-:W-:-:S04]  /*18c0*/  IMAD.WIDE.U32 R78, P1, R63, R5, R78 ;  /* 0x000000053f4e7225 */ /* 0x000fc8000782004e */
[----:B------:R-:W-:-:S04]  /*18d0*/  IMAD.WIDE.U32 R72, P2, R63, R2, R72 ;  /* 0x000000023f487225 */ /* 0x000fc80007840048 */
[----:B------:R-:W-:-:S04]  /*18e0*/  IMAD.WIDE.U32 R58, R63, R63, RZ ;  /* 0x0000003f3f3a7225 */ /* 0x000fc800078e00ff */
[----:B------:R-:W-:-:S04]  /*18f0*/  IMAD.WIDE.U32 R62, R63, R62, RZ ;  /* 0x0000003e3f3e7225 */ /* 0x000fc800078e00ff */
[----:B------:R-:W-:Y:S01]  /*1900*/  IMAD.X R65, RZ, RZ, RZ, P2 ;  /* 0x000000ffff417224 */ /* 0x000fe200010e06ff */
[----:B------:R-:W-:Y:S01]  /*1910*/  IADD3 R33, P2, PT, R63, R72, RZ ;  /* 0x000000483f217210 */ /* 0x000fe20007f5e0ff */
[----:B------:R-:W-:-:S04]  /*1920*/  IMAD.WIDE.U32 R70, R7, R76, RZ ;  /* 0x0000004c07467225 */ /* 0x000fc800078e00ff */
[----:B------:R-:W-:Y:S02]  /*1930*/  IMAD.MOV.U32 R64, RZ, RZ, R73 ;  /* 0x000000ffff407224 */ /* 0x000fe400078e0049 */
[----:B------:R-:W-:-:S04]  /*1940*/  IMAD.WIDE.U32 R72, R7, R6, RZ ;  /* 0x0000000607487225 */ /* 0x000fc800078e00ff */
[----:B------:R-:W-:-:S04]  /*1950*/  IMAD.WIDE.U32.X R68, R81, R81, R68, P4 ;  /* 0x0000005151447225 */ /* 0x000fc800020e0444 */
[----:B------:R-:W-:-:S04]  /*1960*/  IMAD.WIDE.U32.X R74, R4, R77, R74, P0 ;  /* 0x0000004d044a7225 */ /* 0x000fc800000e044a */
[----:B------:R-:W-:Y:S01]  /*1970*/  IMAD.X R61, RZ, RZ, RZ, P1 ;  /* 0x000000ffff3d7224 */ /* 0x000fe200008e06ff */
[----:B------:R-:W-:Y:S01]  /*1980*/  IADD3 R31, P1, PT, R59, R78, RZ ;  /* 0x0000004e3b1f7210 */ /* 0x000fe20007f3e0ff */
[----:B------:R-:W-:-:S04]  /*1990*/  IMAD.WIDE.U32 R70, P4, R6, R3, R70 ;  /* 0x0000000306467225 */ /* 0x000fc80007880046 */
[----:B------:R-:W-:-:S04]  /*19a0*/  IMAD.WIDE.U32 R76, R6, R76, RZ ;  /* 0x0000004c064c7225 */ /* 0x000fc800078e00ff */
[----:B------:R-:W-:-:S04]  /*19b0*/  IMAD.WIDE.U32.X R66, R81, R80, R66, P5 ;  /* 0x0000005051427225 */ /* 0x000fc800028e0442 */
[----:B------:R-:W-:Y:S02]  /*19c0*/  IMAD.MOV.U32 R60, RZ, RZ, R79 ;  /* 0x000000ffff3c7224 */ /* 0x000fe400078e004f */
[----:B------:R-:W-:-:S04]  /*19d0*/  IMAD.WIDE.U32 R72, P0, R6, R7, R72 ;  /* 0x0000000706487225 */ /* 0x000fc80007800048 */
[----:B------:R-:W-:-:S04]  /*19e0*/  IMAD.WIDE.U32 R80, R6, R6, RZ ;  /* 0x0000000606507225 */ /* 0x000fc800078e00ff */
[----:B------:R-:W-:Y:S01]  /*19f0*/  IMAD.WIDE.U32.X R64, R5, R2, R64, P2 ;  /* 0x0000000205407225 */ /* 0x000fe200010e0440 */
[----:B------:R-:W-:-:S03]  /*1a00*/  IADD3 R35, P2, PT, R77, R70, RZ ;  /* 0x000000464d237210 */ /* 0x000fc60007f5e0ff */
[----:B------:R-:W-:-:S04]  /*1a10*/  IMAD.WIDE.U32.X R78, R4, R4, R46, P3 ;  /* 0x00000004044e7225 */ /* 0x000fc800018e042e */
[----:B------:R-:W-:Y:S01]  /*1a20*/  IMAD.X R47, RZ, RZ, RZ, P4 ;  /* 0x000000ffff2f7224 */ /* 0x000fe200020e06ff */
[----:B------:R-:W-:Y:S01]  /*1a30*/  ISETP.GT.U32.AND P4, PT, R26, RZ, PT ;  /* 0x000000ff1a00720c */ /* 0x000fe20003f84070 */
[----:B------:R-:W-:Y:S02]  /*1a40*/  IMAD.MOV.U32 R46, RZ, RZ, R71 ;  /* 0x000000ffff2e7224 */ /* 0x000fe400078e0047 */
[----:B------:R-:W-:Y:S01]  /*1a50*/  IMAD.WIDE.U32.X R60, R5, R5, R60, P1 ;  /* 0x00000005053c7225 */ /* 0x000fe200008e043c */
[----:B------:R-:W-:Y:S02]  /*1a60*/  IADD3 R37, P1, PT, R81, R72, RZ ;  /* 0x0000004851257210 */ /* 0x000fe40007f3e0ff */
[----:B------:R-:W-:Y:S01]  /*1a70*/  ISETP.GT.U32.AND.EX P4, PT, R27, R26, PT, P4 ;  /* 0x0000001a1b00720c */ /* 0x000fe20003f84140 */
[----:B------:R-:W-:Y:S02]  /*1a80*/  IMAD.X R5, RZ, RZ, RZ, P0 ;  /* 0x000000ffff057224 */ /* 0x000fe400000e06ff */
[----:B------:R-:W-:-:S02]  /*1a90*/  IMAD.MOV.U32 R4, RZ, RZ, R73 ;  /* 0x000000ffff047224 */ /* 0x000fc400078e0049 */
[----:B------:R-:W-:Y:S01]  /*1aa0*/  IMAD.WIDE.U32.X R46, R7, R3, R46, P2 ;  /* 0x00000003072e7225 */ /* 0x000fe200010e042e */
[----:B------:R-:W-:-:S03]  /*1ab0*/  IADD3 R3, P0, P2, RZ, R24, -R26 ;  /* 0x00000018ff037210 */ /* 0x000fc60007a1e81a */
[----:B------:R-:W-:Y:S01]  /*1ac0*/  IMAD.WIDE.U32.X R4, R7, R7, R4, P1 ;  /* 0x0000000707047225 */ /* 0x000fe200008e0404 */
[----:B------:R-:W-:Y:S02]  /*1ad0*/  IADD3 R39, P1, P6, RZ, R16, -R42 ;  /* 0x00000010ff277210 */ /* 0x000fe40007e3e82a */
[----:B------:R-:W-:Y:S02]  /*1ae0*/  ISETP.GT.U32.AND P3, PT, R3, R24, PT ;  /* 0x000000180300720c */ /* 0x000fe40003f64070 */
[----:B------:R-:W-:Y:S02]  /*1af0*/  IADD3.X R26, PT, PT, R26, R9, ~R27, P0, P2 ;  /* 0x000000091a1a7210 */ /* 0x000fe400007e4c1b */
[----:B------:R-:W-:Y:S02]  /*1b00*/  IADD3.X R41, PT, PT, R42, R8, ~R43, P1, P6 ;  /* 0x000000082a297210 */ /* 0x000fe40000fecc2b */
[----:B------:R-:W-:Y:S02]  /*1b10*/  IADD3 R27, P1, P6, RZ, R40, -R20 ;  /* 0x00000028ff1b7210 */ /* 0x000fe40007e3e814 */
[----:B------:R-:W-:-:S02]  /*1b20*/  IADD3 R7, P0, P2, RZ, R22, -R18 ;  /* 0x00000016ff077210 */ /* 0x000fc40007a1e812 */
[----:B------:R-:W-:Y:S02]  /*1b30*/  ISETP.GT.U32.AND.EX P3, PT, R26, R9, PT, P3 ;  /* 0x000000091a00720c */ /* 0x000fe40003f64130 */
[C---:B------:R-:W-:Y:S02]  /*1b40*/  ISETP.GT.U32.AND P5, PT, R39.reuse, R16, PT ;  /* 0x000000102700720c */ /* 0x040fe40003fa4070 */
[----:B------:R-:W-:Y:S02]  /*1b50*/  IADD3.X R9, PT, PT, R20, R10, ~R21, P1, P6 ;  /* 0x0000000a14097210 */ /* 0x000fe40000fecc15 */
[----:B------:R-:W-:Y:S02]  /*1b60*/  IADD3.X R2, PT, PT, R18, R11, ~R19, P0, P2 ;  /* 0x0000000b12027210 */ /* 0x000fe400007e4c13 */
[----:B------:R-:W-:Y:S02]  /*1b70*/  IADD3 R16, P1, PT, R39, 0x1, RZ ;  /* 0x0000000127107810 */ /* 0x000fe40007f3e0ff */
[----:B------:R-:W-:-:S02]  /*1b80*/  IADD3 R6, P2, PT, R3, 0x1, RZ ;  /* 0x0000000103067810 */ /* 0x000fc40007f5e0ff */
[C---:B------:R-:W-:Y:S02]  /*1b90*/  ISETP.GT.U32.AND.EX P5, PT, R41.reuse, R8, PT, P5 ;  /* 0x000000082900720c */ /* 0x040fe40003fa4150 */
[----:B------:R-:W-:Y:S02]  /*1ba0*/  IADD3.X R8, PT, PT, R41, -0x1, RZ, P1, !PT ;  /* 0xffffffff29087810 */ /* 0x000fe40000ffe4ff */
[----:B------:R-:W-:Y:S02]  /*1bb0*/  IADD3.X R45, PT, PT, R26, -0x1, RZ, P2, !PT ;  /* 0xffffffff1a2d7810 */ /* 0x000fe400017fe4ff */
[----:B------:R-:W-:Y:S02]  /*1bc0*/  ISETP.GT.U32.AND P1, PT, R18, RZ, PT ;  /* 0x000000ff1200720c */ /* 0x000fe40003f24070 */
[----:B------:R-:W-:Y:S02]  /*1bd0*/  ISETP.GT.U32.AND P6, PT, R42, RZ, PT ;  /* 0x000000ff2a00720c */ /* 0x000fe40003fc4070 */
[----:B------:R-:W-:-:S02]  /*1be0*/  ISETP.GT.U32.AND P0, PT, R7, R22, PT ;  /* 0x000000160700720c */ /* 0x000fc40003f04070 */
[----:B------:R-:W-:Y:S02]  /*1bf0*/  ISETP.GT.U32.AND.EX P1, PT, R19, R18, PT, P1 ;  /* 0x000000121300720c */ /* 0x000fe40003f24110 */
[----:B------:R-:W-:Y:S02]  /*1c00*/  @P3 SEL R3, R6, R3, !P4 ;  /* 0x0000000306033207 */ /* 0x000fe40006000000 */
[----:B------:R-:W-:Y:S02]  /*1c10*/  @P3 SEL R26, R45, R26, !P4 ;  /* 0x0000001a2d1a3207 */ /* 0x000fe40006000000 */
[----:B------:R-:W-:Y:S02]  /*1c20*/  ISETP.GT.U32.AND.EX P6, PT, R43, R42, PT, P6 ;  /* 0x0000002a2b00720c */ /* 0x000fe40003fc4160 */
[----:B------:R-:W-:Y:S02]  /*1c30*/  IADD3 R19, P3, P4, RZ, R36, -R50 ;  /* 0x00000024ff137210 */ /* 0x000fe40007c7e832 */
[----:B------:R-:W-:-:S02]  /*1c40*/  ISETP.GT.U32.AND P2, PT, R27, R40, PT ;  /* 0x000000281b00720c */ /* 0x000fc40003f44070 */
[----:B------:R-:W-:Y:S02]  /*1c50*/  ISETP.GT.U32.AND.EX P0, PT, R2, R11, PT, P0 ;  /* 0x0000000b0200720c */ /* 0x000fe40003f04100 */
[----:B------:R-:W-:Y:S02]  /*1c60*/  @P5 SEL R39, R16, R39, !P6 ;  /* 0x0000002710275207 */ /* 0x000fe40007000000 */
[----:B------:R-:W-:Y:S02]  /*1c70*/  @P5 SEL R41, R8, R41, !P6 ;  /* 0x0000002908295207 */ /* 0x000fe40007000000 */
[----:B------:R-:W-:Y:S02]  /*1c80*/  IADD3.X R43, PT, PT, R50, R12, ~R51, P3, P4 ;  /* 0x0000000c322b7210 */ /* 0x000fe40001fe8c33 */
[----:B------:R-:W-:Y:S02]  /*1c90*/  ISETP.GT.U32.AND.EX P2, PT, R9, R10, PT, P2 ;  /* 0x0000000a0900720c */ /* 0x000fe40003f44120 */
[----:B------:R-:W-:-:S02]  /*1ca0*/  IADD3 R11, P5, P6, RZ, R38, -R48 ;  /* 0x00000026ff0b7210 */ /* 0x000fc40007ebe830 */
[----:B------:R-:W-:Y:S02]  /*1cb0*/  IADD3 R8, P4, PT, R7, 0x1, RZ ;  /* 0x0000000107087810 */ /* 0x000fe40007f9e0ff */
[----:B------:R-:W-:Y:S02]  /*1cc0*/  IADD3 R10, P3, PT, R27, 0x1, RZ ;  /* 0x000000011b0a7810 */ /* 0x000fe40007f7e0ff */
[----:B------:R-:W-:Y:S02]  /*1cd0*/  IADD3.X R6, PT, PT, R48, R13, ~R49, P5, P6 ;  /* 0x0000000d30067210 */ /* 0x000fe40002fecc31 */
[----:B------:R-:W-:Y:S02]  /*1ce0*/  IADD3.X R45, PT, PT, R2, -0x1, RZ, P4, !PT ;  /* 0xffffffff022d7810 */ /* 0x000fe400027fe4ff */
[----:B------:R-:W-:Y:S02]  /*1cf0*/  ISETP.GT.U32.AND P6, PT, R20, RZ, PT ;  /* 0x000000ff1400720c */ /* 0x000fe40003fc4070 */
[----:B------:R-:W-:-:S02]  /*1d00*/  ISETP.GT.U32.AND P4, PT, R50, RZ, PT ;  /* 0x000000ff3200720c */ /* 0x000fc40003f84070 */
[----:B------:R-:W-:Y:S02]  /*1d10*/  IADD3.X R16, PT, PT, R9, -0x1, RZ, P3, !PT ;  /* 0xffffffff09107810 */ /* 0x000fe40001ffe4ff */
[----:B------:R-:W-:Y:S02]  /*1d20*/  ISETP.GT.U32.AND P3, PT, R19, R36, PT ;  /* 0x000000241300720c */ /* 0x000fe40003f64070 */
[----:B------:R-:W-:Y:S02]  /*1d30*/  ISETP.GT.U32.AND P5, PT, R11, R38, PT ;  /* 0x000000260b00720c */ /* 0x000fe40003fa4070 */
[----:B------:R-:W-:Y:S02]  /*1d40*/  ISETP.GT.U32.AND.EX P6, PT, R21, R20, PT, P6 ;  /* 0x000000141500720c */ /* 0x000fe40003fc4160 */
[----:B------:R-:W-:Y:S02]  /*1d50*/  ISETP.GT.U32.AND.EX P4, PT, R51, R50, PT, P4 ;  /* 0x000000323300720c */ /* 0x000fe40003f84140 */
[----:B------:R-:W-:-:S02]  /*1d60*/  @P0 SEL R7, R8, R7, !P1 ;  /* 0x0000000708070207 */ /* 0x000fc40004800000 */
[----:B------:R-:W-:Y:S02]  /*1d70*/  @P0 SEL R2, R45, R2, !P1 ;  /* 0x000000022d020207 */ /* 0x000fe40004800000 */
[----:B------:R-:W-:Y:S02]  /*1d80*/  ISETP.GT.U32.AND.EX P3, PT, R43, R12, PT, P3 ;  /* 0x0000000c2b00720c */ /* 0x000fe40003f64130 */
[----:B------:R-:W-:Y:S02]  /*1d90*/  IADD3 R51, P0, P1, RZ, R32, -R56 ;  /* 0x00000020ff337210 */ /* 0x000fe4000791e838 */
[----:B------:R-:W-:Y:S02]  /*1da0*/  ISETP.GT.U32.AND.EX P5, PT, R6, R13, PT, P5 ;  /* 0x0000000d0600720c */ /* 0x000fe40003fa4150 */
[----:B------:R-:W-:Y:S02]  /*1db0*/  @P2 SEL R27, R10, R27, !P6 ;  /* 0x0000001b0a1b2207 */ /* 0x000fe40007000000 */
[----:B------:R-:W-:-:S02]  /*1dc0*/  @P2 SEL R9, R16, R9, !P6 ;  /* 0x0000000910092207 */ /* 0x000fc40007000000 */
[----:B------:R-:W-:Y:S02]  /*1dd0*/  IADD3 R13, P2, P6, RZ, R34, -R52 ;  /* 0x00000022ff0d7210 */ /* 0x000fe40007e5e834 */
[----:B------:R-:W-:Y:S02]  /*1de0*/  IADD3.X R45, PT, PT, R56, R14, ~R57, P0, P1 ;  /* 0x0000000e382d7210 */ /* 0x000fe400007e2c39 */
[----:B------:R-:W-:Y:S02]  /*1df0*/  IADD3 R12, P0, PT, R19, 0x1, RZ ;  /* 0x00000001130c7810 */ /* 0x000fe40007f1e0ff */
[----:B------:R-:W-:Y:S02]  /*1e00*/  IADD3 R10, P1, PT, R11, 0x1, RZ ;  /* 0x000000010b0a7810 */ /* 0x000fe40007f3e0ff */
[----:B------:R-:W-:Y:S02]  /*1e10*/  IADD3.X R8, PT, PT, R52, R15, ~R53, P2, P6 ;  /* 0x0000000f34087210 */ /* 0x000fe400017ecc35 */
[----:B------:R-:W-:-:S02]  /*1e20*/  ISETP.GT.U32.AND P6, PT, R48, RZ, PT ;  /* 0x000000ff3000720c */ /* 0x000fc40003fc4070 */
[----:B------:R-:W-:Y:S02]  /*1e30*/  IADD3.X R16, PT, PT, R43, -0x1, RZ, P0, !PT ;  /* 0xffffffff2b107810 */ /* 0x000fe400007fe4ff */
[----:B------:R-:W-:Y:S02]  /*1e40*/  IADD3.X R21, PT, PT, R6, -0x1, RZ, P1, !PT ;  /* 0xffffffff06157810 */ /* 0x000fe40000ffe4ff */
[----:B------:R-:W-:Y:S02]  /*1e50*/  ISETP.GT.U32.AND P1, PT, R51, R32, PT ;  /* 0x000000203300720c */ /* 0x000fe40003f24070 */
[----:B------:R-:W-:Y:S02]  /*1e60*/  ISETP.GT.U32.AND P2, PT, R13, R34, PT ;  /* 0x000000220d00720c */ /* 0x000fe40003f44070 */
        /* <DEDUP_REMOVED lines=10> */
[----:B------:R-:W-:Y:S02]  /*1f10*/  ISETP.GT.U32.AND P0, PT, R56, RZ, PT ;  /* 0x000000ff3800720c */ /* 0x000fe40003f04070 */
[----:B------:R-:W-:Y:S02]  /*1f20*/  IADD3 R14, P4, PT, R51, 0x1, RZ ;  /* 0x00000001330e7810 */ /* 0x000fe40007f9e0ff */
[----:B------:R-:W-:Y:S02]  /*1f30*/  IADD3 R12, P3, PT, R13, 0x1, RZ ;  /* 0x000000010d0c7810 */ /* 0x000fe40007f7e0ff */
[----:B------:R-:W-:-:S02]  /*1f40*/  IADD3.X R40, PT, PT, R66, R23, ~R67, P5, P6 ;  /* 0x0000001742287210 */ /* 0x000fc40002fecc43 */
[----:B------:R-:W-:Y:S02]  /*1f50*/  ISETP.GT.U32.AND.EX P0, PT, R57, R56, PT, P0 ;  /* 0x000000383900720c */ /* 0x000fe40003f04100 */
[----:B------:R-:W-:Y:S02]  /*1f60*/  ISETP.GT.U32.AND P5, PT, R52, RZ, PT ;  /* 0x000000ff3400720c */ /* 0x000fe40003fa4070 */
[----:B------:R-:W-:Y:S02]  /*1f70*/  IADD3.X R16, PT, PT, R45, -0x1, RZ, P4, !PT ;  /* 0xffffffff2d107810 */ /* 0x000fe400027fe4ff */
[----:B------:R-:W-:Y:S02]  /*1f80*/  IADD3.X R21, PT, PT, R8, -0x1, RZ, P3, !PT ;  /* 0xffffffff08157810 */ /* 0x000fe40001ffe4ff */
[----:B------:R-:W-:Y:S02]  /*1f90*/  ISETP.GT.U32.AND P3, PT, R49, R28, PT ;  /* 0x0000001c3100720c */ /* 0x000fe40003f64070 */
[----:B------:R-:W-:-:S02]  /*1fa0*/  ISETP.GT.U32.AND.EX P5, PT, R53, R52, PT, P5 ;  /* 0x000000343500720c */ /* 0x000fc40003fa4150 */
[----:B------:R-:W-:Y:S02]  /*1fb0*/  @P1 SEL R51, R14, R51, !P0 ;  /* 0x000000330e331207 */ /* 0x000fe40004000000 */
[----:B------:R-:W-:Y:S02]  /*1fc0*/  @P1 SEL R45, R16, R45, !P0 ;  /* 0x0000002d102d1207 */ /* 0x000fe40004000000 */
[----:B------:R-:W-:Y:S02]  /*1fd0*/  ISETP.GT.U32.AND P4, PT, R15, R30, PT ;  /* 0x0000001e0f00720c */ /* 0x000fe40003f84070 */
[----:B------:R-:W-:Y:S02]  /*1fe0*/  IADD3 R53, P0, P1, RZ, R44, -R78 ;  /* 0x0000002cff357210 */ /* 0x000fe4000791e84e */
[----:B------:R-:W-:Y:S02]  /*1ff0*/  ISETP.GT.U32.AND.EX P3, PT, R10, R17, PT, P3 ;  /* 0x000000110a00720c */ /* 0x000fe40003f64130 */
[----:B------:R-:W-:-:S02]  /*2000*/  @P2 SEL R13, R12, R13, !P5 ;  /* 0x0000000d0c0d2207 */ /* 0x000fc40006800000 */
[----:B------:R-:W-:Y:S02]  /*2010*/  ISETP.GT.U32.AND.EX P4, PT, R40, R23, PT, P4 ;  /* 0x000000172800720c */ /* 0x000fe40003f84140 */
[----:B------:R-:W-:Y:S02]  /*2020*/  @P2 SEL R8, R21, R8, !P5 ;  /* 0x0000000815082207 */ /* 0x000fe40006800000 */
[----:B------:R-:W-:Y:S02]  /*2030*/  IADD3.X R12, PT, PT, R78, R25, ~R79, P0, P1 ;  /* 0x000000194e0c7210 */ /* 0x000fe400007e2c4f */
[----:B------:R-:W-:Y:S02]  /*2040*/  IADD3 R23, P2, P5, RZ, R54, -R74 ;  /* 0x00000036ff177210 */ /* 0x000fe40007d5e84a */
[----:B------:R-:W-:Y:S02]  /*2050*/  IADD3 R14, P0, PT, R15, 0x1, RZ ;  /* 0x000000010f0e7810 */ /* 0x000fe40007f1e0ff */
[----:B------:R-:W-:-:S02]  /*2060*/  ISETP.GT.U32.AND P6, PT, R68, RZ, PT ;  /* 0x000000ff4400720c */ /* 0x000fc40003fc4070 */
[----:B------:R-:W-:Y:S02]  /*2070*/  IADD3 R16, P1, PT, R49, 0x1, RZ ;  /* 0x0000000131107810 */ /* 0x000fe40007f3e0ff */
[----:B------:R-:W-:Y:S02]  /*2080*/  IADD3.X R42, PT, PT, R74, R29, ~R75, P2, P5 ;  /* 0x0000001d4a2a7210 */ /* 0x000fe400017eac4b */
[----:B------:R-:W-:Y:S02]  /*2090*/  IADD3.X R17, PT, PT, R40, -0x1, RZ, P0, !PT ;  /* 0xffffffff28117810 */ /* 0x000fe400007fe4ff */
[----:B------:R-:W-:Y:S02]  /*20a0*/  ISETP.GT.U32.AND.EX P6, PT, R69, R68, PT, P6 ;  /* 0x000000444500720c */ /* 0x000fe40003fc4160 */
[----:B------:R-:W-:Y:S02]  /*20b0*/  ISETP.GT.U32.AND P2, PT, R66, RZ, PT ;  /* 0x000000ff4200720c */ /* 0x000fe40003f44070 */
[----:B------:R-:W-:-:S02]  /*20c0*/  IADD3.X R21, PT, PT, R10, -0x1, RZ, P1, !PT ;  /* 0xffffffff0a157810 */ /* 0x000fc40000ffe4ff */
[----:B------:R-:W-:Y:S02]  /*20d0*/  ISETP.GT.U32.AND P0, PT, R53, R44, PT ;  /* 0x0000002c3500720c */ /* 0x000fe40003f04070 */
[----:B------:R-:W-:Y:S02]  /*20e0*/  ISETP.GT.U32.AND.EX P2, PT, R67, R66, PT, P2 ;  /* 0x000000424300720c */ /* 0x000fe40003f44120 */
[----:B------:R-:W-:Y:S02]  /*20f0*/  ISETP.GT.U32.AND.EX P0, PT, R12, R25, PT, P0 ;  /* 0x000000190c00720c */ /* 0x000fe40003f04100 */
[----:B------:R-:W-:Y:S02]  /*2100*/  @P3 SEL R49, R16, R49, !P6 ;  /* 0x0000003110313207 */ /* 0x000fe40007000000 */
[----:B------:R-:W-:Y:S02]  /*2110*/  @P3 SEL R10, R21, R10, !P6 ;  /* 0x0000000a150a3207 */ /* 0x000fe40007000000 */
[----:B------:R-:W-:-:S02]  /*2120*/  ISETP.GT.U32.AND P5, PT, R23, R54, PT ;  /* 0x000000361700720c */ /* 0x000fc40003fa4070 */
[----:B------:R-:W-:Y:S02]  /*2130*/  IADD3 R55, P3, P6, RZ, R58, -R60 ;  /* 0x0000003aff377210 */ /* 0x000fe40007e7e83c */
[----:B------:R-:W-:Y:S02]  /*2140*/  @P4 SEL R15, R14, R15, !P2 ;  /* 0x0000000f0e0f4207 */ /* 0x000fe40005000000 */
[----:B------:R-:W-:Y:S02]  /*2150*/  @P4 SEL R40, R17, R40, !P2 ;  /* 0x0000002811284207 */ /* 0x000fe40005000000 */
[----:B------:R-:W-:Y:S02]  /*2160*/  ISETP.GT.U32.AND P1, PT, R78, RZ, PT ;  /* 0x000000ff4e00720c */ /* 0x000fe40003f24070 */
[----:B------:R-:W-:Y:S02]  /*2170*/  ISETP.GT.U32.AND.EX P5, PT, R42, R29, PT, P5 ;  /* 0x0000001d2a00720c */ /* 0x000fe40003fa4150 */
[----:B------:R-:W-:-:S02]  /*2180*/  IADD3 R16, P4, PT, R53, 0x1, RZ ;  /* 0x0000000135107810 */ /* 0x000fc40007f9e0ff */
[-C--:B------:R-:W-:Y:S02]  /*2190*/  IADD3.X R14, PT, PT, R60, R31.reuse, ~R61, P3, P6 ;  /* 0x0000001f3c0e7210 */ /* 0x080fe40001fecc3d */
[----:B------:R-:W-:Y:S02]  /*21a0*/  ISETP.GT.U32.AND P3, PT, R55, R58, PT ;  /* 0x0000003a3700720c */ /* 0x000fe40003f64070 */
[----:B------:R-:W-:Y:S02]  /*21b0*/  ISETP.GT.U32.AND.EX P1, PT, R79, R78, PT, P1 ;  /* 0x0000004e4f00720c */ /* 0x000fe40003f24110 */
[----:B------:R-:W-:Y:S02]  /*21c0*/  IADD3.X R17, PT, PT, R12, -0x1, RZ, P4, !PT ;  /* 0xffffffff0c117810 */ /* 0x000fe400027fe4ff */
[----:B------:R-:W-:Y:S02]  /*21d0*/  ISETP.GT.U32.AND P2, PT, R74, RZ, PT ;  /* 0x000000ff4a00720c */ /* 0x000fe40003f44070 */
[----:B------:R-:W-:-:S02]  /*21e0*/  ISETP.GT.U32.AND.EX P3, PT, R14, R31, PT, P3 ;  /* 0x0000001f0e00720c */ /* 0x000fc40003f64130 */
[----:B------:R-:W-:Y:S02]  /*21f0*/  IADD3 R18, P6, PT, R23, 0x1, RZ ;  /* 0x0000000117127810 */ /* 0x000fe40007fde0ff */
[----:B------:R-:W-:Y:S02]  /*2200*/  @P0 SEL R12, R17, R12, !P1 ;  /* 0x0000000c110c0207 */ /* 0x000fe40004800000 */
[----:B------:R-:W-:Y:S02]  /*2210*/  ISETP.GT.U32.AND.EX P2, PT, R75, R74, PT, P2 ;  /* 0x0000004a4b00720c */ /* 0x000fe40003f44120 */
[----:B------:R-:W-:Y:S02]  /*2220*/  @P0 SEL R53, R16, R53, !P1 ;  /* 0x0000003510350207 */ /* 0x000fe40004800000 */
[----:B------:R-:W-:Y:S02]  /*2230*/  IADD3.X R17, PT, PT, R42, -0x1, RZ, P6, !PT ;  /* 0xffffffff2a117810 */ /* 0x000fe400037fe4ff */
[----:B------:R-:W-:-:S02]  /*2240*/  ISETP.GT.U32.AND P4, PT, R60, RZ, PT ;  /* 0x000000ff3c00720c */ /* 0x000fc40003f84070 */
[----:B------:R-:W-:Y:S02]  /*2250*/  IADD3 R16, P0, PT, R55, 0x1, RZ ;  /* 0x0000000137107810 */ /* 0x000fe40007f1e0ff */
[----:B------:R-:W-:Y:S02]  /*2260*/  IADD3 R59, P6, P1, RZ, R62, -R64 ;  /* 0x0000003eff3b7210 */ /* 0x000fe400079de840 */
[----:B------:R-:W-:Y:S02]  /*2270*/  @P5 SEL R42, R17, R42, !P2 ;  /* 0x0000002a112a5207 */ /* 0x000fe40005000000 */
[----:B------:R-:W-:Y:S02]  /*2280*/  ISETP.GT.U32.AND.EX P4, PT, R61, R60, PT, P4 ;  /* 0x0000003c3d00720c */ /* 0x000fe40003f84140 */
[----:B------:R-:W-:Y:S02]  /*2290*/  IADD3.X R17, PT, PT, R14, -0x1, RZ, P0, !PT ;  /* 0xffffffff0e117810 */ /* 0x000fe400007fe4ff */
[----:B------:R-:W-:-:S02]  /*22a0*/  ISETP.GT.U32.AND P0, PT, R59, R62, PT ;  /* 0x0000003e3b00720c */ /* 0x000fc40003f04070 */
[----:B------:R-:W-:Y:S02]  /*22b0*/  IADD3.X R44, PT, PT, R64, R33, ~R65, P6, P1 ;  /* 0x00000021402c7210 */ /* 0x000fe400037e2c41 */
[----:B------:R-:W-:Y:S02]  /*22c0*/  @P5 SEL R23, R18, R23, !P2 ;  /* 0x0000001712175207 */ /* 0x000fe40005000000 */
[----:B------:R-:W-:Y:S02]  /*22d0*/  IADD3 R57, P5, P2, RZ, R80, -R4 ;  /* 0x00000050ff397210 */ /* 0x000fe40007abe804 */
[----:B------:R-:W-:Y:S02]  /*22e0*/  @P3 SEL R55, R16, R55, !P4 ;  /* 0x0000003710373207 */ /* 0x000fe40006000000 */
[----:B------:R-:W-:Y:S02]  /*22f0*/  @P3 SEL R14, R17, R14, !P4 ;  /* 0x0000000e110e3207 */ /* 0x000fe40006000000 */
[----:B------:R-:W-:-:S02]  /*2300*/  IADD3 R25, P4, P6, RZ, R76, -R46 ;  /* 0x0000004cff197210 */ /* 0x000fc40007e9e82e */
[----:B------:R-:W-:Y:S02]  /*2310*/  ISETP.GT.U32.AND.EX P0, PT, R44, R33, PT, P0 ;  /* 0x000000212c00720c */ /* 0x000fe40003f04100 */
[----:B------:R-:W-:Y:S02]  /*2320*/  ISETP.GT.U32.AND P3, PT, R57, R80, PT ;  /* 0x000000503900720c */ /* 0x000fe40003f64070 */
[C---:B------:R-:W-:Y:S02]  /*2330*/  IADD3.X R18, PT, PT, R4.reuse, R37, ~R5, P5, P2 ;  /* 0x0000002504127210 */ /* 0x040fe40002fe4c05 */
[----:B------:R-:W-:Y:S02]  /*2340*/  ISETP.GT.U32.AND P5, PT, R4, RZ, PT ;  /* 0x000000ff0400720c */ /* 0x000fe40003fa4070 */
[----:B------:R-:W-:Y:S02]  /*2350*/  IADD3.X R24, PT, PT, R46, R35, ~R47, P4, P6 ;  /* 0x000000232e187210 */ /* 0x000fe400027ecc2f */
[----:B------:R-:W-:-:S02]  /*2360*/  ISETP.GT.U32.AND P1, PT, R64, RZ, PT ;  /* 0x000000ff4000720c */ /* 0x000fc40003f24070 */
[----:B------:R-:W-:Y:S02]  /*2370*/  ISETP.GT.U32.AND P2, PT, R25, R76, PT ;  /* 0x0000004c1900720c */ /* 0x000fe40003f44070 */
[----:B------:R-:W-:Y:S02]  /*2380*/  IADD3 R20, P6, PT, R59, 0x1, RZ ;  /* 0x000000013b147810 */ /* 0x000fe40007fde0ff */
[----:B------:R-:W-:Y:S02]  /*2390*/  ISETP.GT.U32.AND.EX P3, PT, R18, R37, PT, P3 ;  /* 0x000000251200720c */ /* 0x000fe40003f64130 */
[----:B------:R-:W-:Y:S02]  /*23a0*/  ISETP.GT.U32.AND.EX P5, PT, R5, R4, PT, P5 ;  /* 0x000000040500720c */ /* 0x000fe40003fa4150 */
[----:B------:R-:W-:Y:S02]  /*23b0*/  ISETP.GT.U32.AND.EX P1, PT, R65, R64, PT, P1 ;  /* 0x000000404100720c */ /* 0x000fe40003f24110 */
[----:B------:R-:W-:-:S02]  /*23c0*/  ISETP.GT.U32.AND.EX P2, PT, R24, R35, PT, P2 ;  /* 0x000000231800720c */ /* 0x000fc40003f44120 */
[----:B------:R-:W-:Y:S02]  /*23d0*/  IADD3.X R5, PT, PT, R44, -0x1, RZ, P6, !PT ;  /* 0xffffffff2c057810 */ /* 0x000fe400037fe4ff */
[----:B------:R-:W-:Y:S02]  /*23e0*/  IADD3 R16, P6, PT, R57, 0x1, RZ ;  /* 0x0000000139107810 */ /* 0x000fe40007fde0ff */
[----:B------:R-:W-:Y:S02]  /*23f0*/  @P0 SEL R59, R20, R59, !P1 ;  /* 0x0000003b143b0207 */ /* 0x000fe40004800000 */
[----:B------:R-:W-:Y:S02]  /*2400*/  @P0 SEL R44, R5, R44, !P1 ;  /* 0x0000002c052c0207 */ /* 0x000fe40004800000 */
[----:B------:R-:W-:Y:S02]  /*2410*/  ISETP.GT.U32.AND P4, PT, R46, RZ, PT ;  /* 0x000000ff2e00720c */ /* 0x000fe40003f84070 */
[----:B------:R-:W-:-:S02]  /*2420*/  IADD3 R4, P1, PT, R25, 0x1, RZ ;  /* 0x0000000119047810 */ /* 0x000fc40007f3e0ff */
[----:B------:R-:W-:Y:S02]  /*2430*/  IADD3.X R17, PT, PT, R18, -0x1, RZ, P6, !PT ;  /* 0xffffffff12117810 */ /* 0x000fe400037fe4ff */
[----:B------:R-:W-:Y:S02]  /*2440*/  ISETP.GT.U32.AND.EX P4, PT, R47, R46, PT, P4 ;  /* 0x0000002e2f00720c */ /* 0x000fe40003f84140 */
[----:B------:R-:W-:Y:S02]  /*2450*/  ISETP.GT.U32.AND P0, PT, R39, RZ, PT ;  /* 0x000000ff2700720c */ /* 0x000fe40003f04070 */
[----:B------:R-:W-:Y:S02]  /*2460*/  IADD3.X R5, PT, PT, R24, -0x1, RZ, P1, !PT ;  /* 0xffffffff18057810 */ /* 0x000fe40000ffe4ff */
[----:B------:R-:W-:Y:S02]  /*2470*/  @P3 SEL R57, R16, R57, !P5 ;  /* 0x0000003910393207 */ /* 0x000fe40006800000 */
[----:B------:R-:W-:-:S02]  /*2480*/  @P3 SEL R18, R17, R18, !P5 ;  /* 0x0000001211123207 */ /* 0x000fc40006800000 */
[----:B------:R-:W-:Y:S02]  /*2490*/  IADD3 R34, P5, PT, R3, -0x1, RZ ;  /* 0xffffffff03227810 */ /* 0x000fe40007fbe0ff */
[----:B------:R-:W-:Y:S02]  /*24a0*/  IADD3 R16, P1, PT, R39, -0x1, RZ ;  /* 0xffffffff27107810 */ /* 0x000fe40007f3e0ff */
[----:B------:R-:W-:Y:S02]  /*24b0*/  ISETP.GT.U32.AND.EX P0, PT, R41, -0x1, PT, P0 ;  /* 0xffffffff2900780c */ /* 0x000fe40003f04100 */
[----:B------:R-:W-:Y:S02]  /*24c0*/  @P2 SEL R25, R4, R25, !P4 ;  /* 0x0000001904192207 */ /* 0x000fe40006000000 */
[----:B------:R-:W-:Y:S01]  /*24d0*/  @P2 SEL R24, R5, R24, !P4 ;  /* 0x0000001805182207 */ /* 0x000fe20006000000 */
[----:B------:R-:W-:Y:S01]  /*24e0*/  IMAD.X R5, RZ, RZ, R26, P5 ;  /* 0x000000ffff057224 */ /* 0x000fe200028e061a */
[----:B------:R-:W-:-:S02]  /*24f0*/  ISETP.GT.U32.AND P2, PT, R3, RZ, PT ;  /* 0x000000ff0300720c */ /* 0x000fc40003f44070 */
[C---:B------:R-:W-:Y:S02]  /*2500*/  ISETP.GT.U32.AND P3, PT, R27.reuse, RZ, PT ;  /* 0x000000ff1b00720c */ /* 0x040fe40003f64070 */
[----:B------:R-:W-:Y:S01]  /*2510*/  SEL R35, R16, R39, P0 ;  /* 0x0000002710237207 */ /* 0x000fe20000000000 */
[----:B------:R-:W-:Y:S01]  /*2520*/  IMAD.X R16, RZ, RZ, R41, P1 ;  /* 0x000000ffff107224 */ /* 0x000fe200008e0629 */
[----:B------:R-:W-:Y:S02]  /*2530*/  ISETP.GT.U32.AND.EX P2, PT, R26, -0x1, PT, P2 ;  /* 0xffffffff1a00780c */ /* 0x000fe40003f44120 */
[----:B------:R-:W-:Y:S02]  /*2540*/  IADD3 R4, P4, PT, R27, -0x1, RZ ;  /* 0xffffffff1b047810 */ /* 0x000fe40007f9e0ff */
[----:B------:R-:W-:Y:S02]  /*2550*/  ISETP.GT.U32.AND.EX P1, PT, R9, -0x1, PT, P3 ;  /* 0xffffffff0900780c */ /* 0x000fe40003f24130 */
[----:B------:R-:W-:-:S02]  /*2560*/  SEL R26, R5, R26, P2 ;  /* 0x0000001a051a7207 */ /* 0x000fc40001000000 */
[----:B------:R-:W-:Y:S02]  /*2570*/  SEL R5, R4, R27, P1 ;  /* 0x0000001b04057207 */ /* 0x000fe40000800000 */
[C---:B------:R-:W-:Y:S02]  /*2580*/  IADD3 R4, P5, PT, R7.reuse, -0x1, RZ ;  /* 0xffffffff07047810 */ /* 0x040fe40007fbe0ff */
[----:B------:R-:W-:Y:S02]  /*2590*/  SEL R34, R34, R3, P2 ;  /* 0x0000000322227207 */ /* 0x000fe40001000000 */
[----:B------:R-:W-:Y:S01]  /*25a0*/  SEL R41, R16, R41, P0 ;  /* 0x0000002910297207 */ /* 0x000fe20000000000 */
[----:B------:R-:W-:Y:S01]  /*25b0*/  IMAD.X R16, RZ, RZ, R9, P4 ;  /* 0x000000ffff107224 */ /* 0x000fe200020e0609 */
[----:B------:R-:W-:Y:S01]  /*25c0*/  ISETP.GT.U32.AND P2, PT, R7, RZ, PT ;  /* 0x000000ff0700720c */ /* 0x000fe20003f44070 */
[----:B------:R-:W-:Y:S01]  /*25d0*/  IMAD.X R3, RZ, RZ, R2, P5 ;  /* 0x000000ffff037224 */ /* 0x000fe200028e0602 */
[----:B------:R-:W-:-:S02]  /*25e0*/  IADD3 R22, P3, PT, R19, -0x1, RZ ;  /* 0xffffffff13167810 */ /* 0x000fc40007f7e0ff */
[----:B------:R-:W-:Y:S02]  /*25f0*/  ISETP.GT.U32.AND.EX P2, PT, R2, -0x1, PT, P2 ;  /* 0xffffffff0200780c */ /* 0x000fe40003f44120 */
[----:B------:R-:W-:Y:S01]  /*2600*/  SEL R21, R16, R9, P1 ;  /* 0x0000000910157207 */ /* 0x000fe20000800000 */
[----:B------:R-:W-:Y:S01]  /*2610*/  IMAD.X R28, RZ, RZ, R43, P3 ;  /* 0x000000ffff1c7224 */ /* 0x000fe200018e062b */
[----:B------:R-:W-:Y:S02]  /*2620*/  IADD3 R16, P5, PT, R11, -0x1, RZ ;  /* 0xffffffff0b107810 */ /* 0x000fe40007fbe0ff */
[----:B------:R-:W-:Y:S02]  /*2630*/  SEL R4, R4, R7, P2 ;  /* 0x0000000704047207 */ /* 0x000fe40001000000 */
[----:B------:R-:W-:Y:S01]  /*2640*/  SEL R20, R3, R2, P2 ;  /* 0x0000000203147207 */ /* 0x000fe20001000000 */
[----:B------:R-:W-:Y:S01]  /*2650*/  IMAD.X R27, RZ, RZ, R6, P5 ;  /* 0x000000ffff1b7224 */ /* 0x000fe200028e0606 */
[----:B------:R-:W-:-:S02]  /*2660*/  ISETP.GT.U32.AND P2, PT, R11, RZ, PT ;  /* 0x000000ff0b00720c */ /* 0x000fc40003f44070 */
[----:B------:R-:W-:Y:S02]  /*2670*/  ISETP.GT.U32.AND P0, PT, R19, RZ, PT ;  /* 0x000000ff1300720c */ /* 0x000fe40003f04070 */
[----:B------:R-:W-:Y:S02]  /*2680*/  ISETP.GT.U32.AND.EX P2, PT, R6, -0x1, PT, P2 ;  /* 0xffffffff0600780c */ /* 0x000fe40003f44120 */
[----:B------:R-:W-:Y:S02]  /*2690*/  IADD3 R30, P5, PT, R13, -0x1, RZ ;  /* 0xffffffff0d1e7810 */ /* 0x000fe40007fbe0ff */
[----:B------:R-:W-:Y:S02]  /*26a0*/  ISETP.GT.U32.AND.EX P0, PT, R43, -0x1, PT, P0 ;  /* 0xffffffff2b00780c */ /* 0x000fe40003f04100 */
[----:B------:R-:W-:Y:S01]  /*26b0*/  ISETP.GT.U32.AND P1, PT, R51, RZ, PT ;  /* 0x000000ff3300720c */ /* 0x000fe20003f24070 */
[----:B------:R-:W-:Y:S01]  /*26c0*/  IMAD.X R3, RZ, RZ, R8, P5 ;  /* 0x000000ffff037224 */ /* 0x000fe200028e0608 */
[----:B------:R-:W-:-:S02]  /*26d0*/  SEL R9, R16, R11, P2 ;  /* 0x0000000b10097207 */ /* 0x000fc40001000000 */
[----:B------:R-:W-:Y:S02]  /*26e0*/  SEL R27, R27, R6, P2 ;  /* 0x000000061b1b7207 */ /* 0x000fe40001000000 */
[----:B------:R-:W-:Y:S02]  /*26f0*/  ISETP.GT.U32.AND P2, PT, R13, RZ, PT ;  /* 0x000000ff0d00720c */ /* 0x000fe40003f44070 */
[----:B------:R-:W-:Y:S02]  /*2700*/  SEL R22, R22, R19, P0 ;  /* 0x0000001316167207 */ /* 0x000fe40000000000 */
[----:B------:R-:W-:Y:S02]  /*2710*/  IADD3 R2, P4, PT, R51, -0x1, RZ ;  /* 0xffffffff33027810 */ /* 0x000fe40007f9e0ff */
[----:B------:R-:W-:Y:S02]  /*2720*/  ISETP.GT.U32.AND.EX P1, PT, R45, -0x1, PT, P1 ;  /* 0xffffffff2d00780c */ /* 0x000fe40003f24110 */
[----:B------:R-:W-:Y:S01]  /*2730*/  SEL R43, R28, R43, P0 ;  /* 0x0000002b1c2b7207 */ /* 0x000fe20000000000 */
[----:B------:R-:W-:Y:S01]  /*2740*/  IMAD.X R6, RZ, RZ, R45, P4 ;  /* 0x000000ffff067224 */ /* 0x000fe200020e062d */
[----:B------:R-:W-:-:S02]  /*2750*/  ISETP.GT.U32.AND P0, PT, R49, RZ, PT ;  /* 0x000000ff3100720c */ /* 0x000fc40003f04070 */
[----:B------:R-:W-:Y:S02]  /*2760*/  ISETP.GT.U32.AND.EX P2, PT, R8, -0x1, PT, P2 ;  /* 0xffffffff0800780c */ /* 0x000fe40003f44120 */
[----:B------:R-:W-:Y:S02]  /*2770*/  SEL R31, R2, R51, P1 ;  /* 0x00000033021f7207 */ /* 0x000fe40000800000 */
[----:B------:R-:W-:Y:S02]  /*2780*/  IADD3 R16, P5, PT, R15, -0x1, RZ ;  /* 0xffffffff0f107810 */ /* 0x000fe40007fbe0ff */
[----:B------:R-:W-:Y:S02]  /*2790*/  IADD3 R2, P3, PT, R49, -0x1, RZ ;  /* 0xffffffff31027810 */ /* 0x000fe40007f7e0ff */
[----:B------:R-:W-:Y:S02]  /*27a0*/  ISETP.GT.U32.AND.EX P0, PT, R10, -0x1, PT, P0 ;  /* 0xffffffff0a00780c */ /* 0x000fe40003f04100 */
[----:B------:R-:W-:-:S02]  /*27b0*/  SEL R30, R30, R13, P2 ;  /* 0x0000000d1e1e7207 */ /* 0x000fc40001000000 */
[----:B------:R-:W-:Y:S01]  /*27c0*/  SEL R32, R3, R8, P2 ;  /* 0x0000000803207207 */ /* 0x000fe20001000000 */
[----:B------:R-:W-:Y:S01]  /*27d0*/  IMAD.X R3, RZ, RZ, R40, P5 ;  /* 0x000000ffff037224 */ /* 0x000fe200028e0628 */
[----:B------:R-:W-:Y:S02]  /*27e0*/  ISETP.GT.U32.AND P2, PT, R15, RZ, PT ;  /* 0x000000ff0f00720c */ /* 0x000fe40003f44070 */
[----:B------:R-:W-:Y:S02]  /*27f0*/  SEL R17, R2, R49, P0 ;  /* 0x0000003102117207 */ /* 0x000fe40000000000 */
[C---:B------:R-:W-:Y:S02]  /*2800*/  IADD3 R2, P4, PT, R53.reuse, -0x1, RZ ;  /* 0xffffffff35027810 */ /* 0x040fe40007f9e0ff */
[----:B------:R-:W-:Y:S02]  /*2810*/  ISETP.GT.U32.AND.EX P2, PT, R40, -0x1, PT, P2 ;  /* 0xffffffff2800780c */ /* 0x000fe40003f44120 */
[----:B------:R-:W-:Y:S01]  /*2820*/  SEL R33, R6, R45, P1 ;  /* 0x0000002d06217207 */ /* 0x000fe20000800000 */
[----:B------:R-:W-:Y:S01]  /*2830*/  IMAD.X R45, RZ, RZ, R10, P3 ;  /* 0x000000ffff2d7224 */ /* 0x000fe200018e060a */
[----:B------:R-:W-:Y:S01]  /*2840*/  ISETP.GT.U32.AND P1, PT, R53, RZ, PT ;  /* 0x000000ff3500720c */ /* 0x000fe20003f24070 */
[----:B------:R-:W-:Y:S01]  /*2850*/  IMAD.X R47, RZ, RZ, R12, P4 ;  /* 0x000000ffff2f7224 */ /* 0x000fe200020e060c */
[----:B------:R-:W-:Y:S01]  /*2860*/  IADD3 R28, P5, PT, R23, -0x1, RZ ;  /* 0xffffffff171c7810 */ /* 0x000fe20007fbe0ff */
[----:B------:R-:W-:Y:S01]  /*2870*/  IMAD.WIDE.U32 R6, R21, R4, RZ ;  /* 0x0000000415067225 */ /* 0x000fe200078e00ff */
[----:B------:R-:W-:-:S02]  /*2880*/  SEL R16, R16, R15, P2 ;  /* 0x0000000f10107207 */ /* 0x000fc40001000000 */
[----:B------:R-:W-:Y:S01]  /*2890*/  SEL R40, R3, R40, P2 ;  /* 0x0000002803287207 */ /* 0x000fe20001000000 */
[----:B------:R-:W-:Y:S01]  /*28a0*/  IMAD.X R3, RZ, RZ, R42, P5 ;  /* 0x000000ffff037224 */ /* 0x000fe200028e062a */
[----:B------:R-:W-:Y:S02]  /*28b0*/  ISETP.GT.U32.AND P2, PT, R23, RZ, PT ;  /* 0x000000ff1700720c */ /* 0x000fe40003f44070 */
[----:B------:R-:W-:Y:S02]  /*28c0*/  ISETP.GT.U32.AND.EX P1, PT, R12, -0x1, PT, P1 ;  /* 0xffffffff0c00780c */ /* 0x000fe40003f24110 */
[----:B------:R-:W-:Y:S02]  /*28d0*/  SEL R45, R45, R10, P0 ;  /* 0x0000000a2d2d7207 */ /* 0x000fe40000000000 */
[----:B------:R-:W-:Y:S02]  /*28e0*/  ISETP.GT.U32.AND.EX P2, PT, R42, -0x1, PT, P2 ;  /* 0xffffffff2a00780c */ /* 0x000fe40003f44120 */
[----:B------:R-:W-:-:S02]  /*28f0*/  IADD3 R38, P5, PT, R59, -0x1, RZ ;  /* 0xffffffff3b267810 */ /* 0x000fc40007fbe0ff */
[----:B------:R-:W-:Y:S02]  /*2900*/  SEL R29, R2, R53, P1 ;  /* 0x00000035021d7207 */ /* 0x000fe40000800000 */
[----:B------:R-:W-:Y:S02]  /*2910*/  ISETP.GT.U32.AND P0, PT, R55, RZ, PT ;  /* 0x000000ff3700720c */ /* 0x000fe40003f04070 */
[----:B------:R-:W-:Y:S02]  /*2920*/  SEL R47, R47, R12, P1 ;  /* 0x0000000c2f2f7207 */ /* 0x000fe40000800000 */
[----:B------:R-:W-:Y:S02]  /*2930*/  IADD3 R2, P3, PT, R55, -0x1, RZ ;  /* 0xffffffff37027810 */ /* 0x000fe40007f7e0ff */
[----:B------:R-:W-:Y:S02]  /*2940*/  ISETP.GT.U32.AND P1, PT, R59, RZ, PT ;  /* 0x000000ff3b00720c */ /* 0x000fe40003f24070 */
[----:B------:R-:W-:Y:S01]  /*2950*/  SEL R42, R3, R42, P2 ;  /* 0x0000002a032a7207 */ /* 0x000fe20001000000 */
[----:B------:R-:W-:Y:S01]  /*2960*/  IMAD.X R3, RZ, RZ, R44, P5 ;  /* 0x000000ffff037224 */ /* 0x000fe200028e062c */
[----:B------:R-:W-:Y:S01]  /*2970*/  ISETP.GT.U32.AND.EX P0, PT, R14, -0x1, PT, P0 ;  /* 0xffffffff0e00780c */ /* 0x000fe20003f04100 */
[----:B------:R-:W-:Y:S01]  /*2980*/  IMAD.X R51, RZ, RZ, R14, P3 ;  /* 0x000000ffff337224 */ /* 0x000fe200018e060e */
[----:B------:R-:W-:-:S02]  /*2990*/  SEL R28, R28, R23, P2 ;  /* 0x000000171c1c7207 */ /* 0x000fc40001000000 */
[----:B------:R-:W-:Y:S02]  /*29a0*/  ISETP.GT.U32.AND P2, PT, R57, RZ, PT ;  /* 0x000000ff3900720c */ /* 0x000fe40003f44070 */
[----:B------:R-:W-:Y:S02]  /*29b0*/  ISETP.GT.U32.AND.EX P1, PT, R44, -0x1, PT, P1 ;  /* 0xffffffff2c00780c */ /* 0x000fe40003f24110 */
[----:B------:R-:W-:Y:S01]  /*29c0*/  SEL R39, R2, R55, P0 ;  /* 0x0000003702277207 */ /* 0x000fe20000000000 */
[----:B------:R-:W-:Y:S01]  /*29d0*/  IMAD.WIDE.U32 R54, R45, R16, RZ ;  /* 0x000000102d367225 */ /* 0x000fe200078e00ff */
[----:B------:R-:W-:Y:S02]  /*29e0*/  IADD3 R2, P4, PT, R57, -0x1, RZ ;  /* 0xffffffff39027810 */ /* 0x000fe40007f9e0ff */
[----:B------:R-:W-:Y:S02]  /*29f0*/  ISETP.GT.U32.AND.EX P2, PT, R18, -0x1, PT, P2 ;  /* 0xffffffff1200780c */ /* 0x000fe40003f44120 */
[----:B------:R-:W-:Y:S01]  /*2a00*/  SEL R38, R38, R59, P1 ;  /* 0x0000003b26267207 */ /* 0x000fe20000800000 */
[----:B------:R-:W-:Y:S01]  /*2a10*/  IMAD.X R53, RZ, RZ, R18, P4 ;  /* 0x000000ffff357224 */ /* 0x000fe200020e0612 */
[----:B------:R-:W-:-:S02]  /*2a20*/  SEL R44, R3, R44, P1 ;  /* 0x0000002c032c7207 */ /* 0x000fc40000800000 */
[----:B------:R-:W-:Y:S02]  /*2a30*/  IADD3 R36, P1, PT, R25, -0x1, RZ ;  /* 0xffffffff19247810 */ /* 0x000fe40007f3e0ff */
[----:B------:R-:W-:Y:S01]  /*2a40*/  SEL R51, R51, R14, P0 ;  /* 0x0000000e33337207 */ /* 0x000fe20000000000 */
[----:B------:R-:W-:Y:S01]  /*2a50*/  IMAD.WIDE.U32 R14, R43, R9, RZ ;  /* 0x000000092b0e7225 */ /* 0x000fe200078e00ff */
[----:B------:R-:W-:Y:S02]  /*2a60*/  ISETP.GT.U32.AND P0, PT, R25, RZ, PT ;  /* 0x000000ff1900720c */ /* 0x000fe40003f04070 */
[----:B------:R-:W-:Y:S01]  /*2a70*/  SEL R49, R2, R57, P2 ;  /* 0x0000003902317207 */ /* 0x000fe20001000000 */
[----:B------:R-:W-:Y:S01]  /*2a80*/  IMAD.WIDE.U32 R2, R41, R34, RZ ;  /* 0x0000002229027225 */ /* 0x000fe200078e00ff */
[----:B------:R-:W-:Y:S02]  /*2a90*/  ISETP.GT.U32.AND.EX P0, PT, R24, -0x1, PT, P0 ;  /* 0xffffffff1800780c */ /* 0x000fe40003f04100 */
[----:B------:R-:W-:Y:S01]  /*2aa0*/  SEL R53, R53, R18, P2 ;  /* 0x0000001235357207 */ /* 0x000fe20001000000 */
[----:B------:R-:W-:Y:S01]  /*2ab0*/  IMAD.X R13, RZ, RZ, R24, P1 ;  /* 0x000000ffff0d7224 */ /* 0x000fe200008e0618 */
[----:B------:R-:W-:Y:S01]  /*2ac0*/  SEL R36, R36, R25, P0 ;  /* 0x0000001924247207 */ /* 0x000fe20000000000 */
[----:B------:R-:W-:-:S03]  /*2ad0*/  IMAD.WIDE.U32 R10, P1, R26, R35, R2 ;  /* 0x000000231a0a7225 */ /* 0x000fc60007820002 */
[----:B------:R-:W-:Y:S01]  /*2ae0*/  SEL R46, R13, R24, P0 ;  /* 0x000000180d2e7207 */ /* 0x000fe20000000000 */
[----:B------:R-:W-:-:S04]  /*2af0*/  IMAD.WIDE.U32 R2, R35, R34, RZ ;  /* 0x0000002223027225 */ /* 0x000fc800078e00ff */
[----:B------:R-:W-:-:S04]  /*2b00*/  IMAD.WIDE.U32 R12, P0, R20, R5, R6 ;  /* 0x00000005140c7225 */ /* 0x000fc80007800006 */
[----:B------:R-:W-:-:S04]  /*2b10*/  IMAD.WIDE.U32 R4, R5, R4, RZ ;  /* 0x0000000405047225 */ /* 0x000fc800078e00ff */
[----:B------:R-:W-:-:S04]  /*2b20*/  IMAD.WIDE.U32 R34, R33, R30, RZ ;  /* 0x0000001e21227225 */ /* 0x000fc800078e00ff */
[----:B------:R-:W-:Y:S01]  /*2b30*/  IMAD.X R7, RZ, RZ, RZ, P0 ;  /* 0x000000ffff077224 */ /* 0x000fe200000e06ff */
[----:B------:R-:W-:Y:S01]  /*2b40*/  IADD3 R5, P0, PT, R5, R12, RZ ;  /* 0x0000000c05057210 */ /* 0x000fe20007f1e0ff */
[----:B------:R-:W-:-:S04]  /*2b50*/  IMAD.WIDE.U32 R24, P2, R27, R22, R14 ;  /* 0x000000161b187225 */ /* 0x000fc8000784000e */
[----:B------:R-:W-:Y:S02]  /*2b60*/  IMAD.MOV.U32 R6, RZ, RZ, R13 ;  /* 0x000000ffff067224 */ /* 0x000fe400078e000d */
[----:B------:R-:W-:-:S04]  /*2b70*/  IMAD.WIDE.U32 R8, R22, R9, RZ ;  /* 0x0000000916087225 */ /* 0x000fc800078e00ff */
[----:B------:R-:W-:-:S04]  /*2b80*/  IMAD.WIDE.U32 R34, P3, R32, R31, R34 ;  /* 0x0000001f20227225 */ /* 0x000fc80007860022 */
[----:B------:R-:W-:-:S04]  /*2b90*/  IMAD.WIDE.U32 R12, R31, R30, RZ ;  /* 0x0000001e1f0c7225 */ /* 0x000fc800078e00ff */
[----:B------:R-:W-:Y:S01]  /*2ba0*/  IMAD.WIDE.U32 R22, R47, R28, RZ ;  /* 0x0000001c2f167225 */ /* 0x000fe200078e00ff */
[----:B------:R-:W-:-:S03]  /*2bb0*/  IADD3 R13, P4, PT, R13, R34, RZ ;  /* 0x000000220d0d7210 */ /* 0x000fc60007f9e0ff */
[----:B------:R-:W-:-:S04]  /*2bc0*/  IMAD.WIDE.U32 R30, R51, R38, RZ ;  /* 0x00000026331e7225 */ /* 0x000fc800078e00ff */
[----:B------:R-:W-:Y:S01]  /*2bd0*/  IMAD.X R19, RZ, RZ, RZ, P1 ;  /* 0x000000ffff137224 */ /* 0x000fe200008e06ff */
[----:B------:R-:W-:Y:S01]  /*2be0*/  IADD3 R3, P1, PT, R3, R10, RZ ;  /* 0x0000000a03037210 */ /* 0x000fe20007f3e0ff */
[----:B------:R-:W-:Y:S02]  /*2bf0*/  IMAD.MOV.U32 R18, RZ, RZ, R11 ;  /* 0x000000ffff127224 */ /* 0x000fe400078e000b */
[----:B------:R-:W-:Y:S02]  /*2c00*/  IMAD.MOV.U32 R14, RZ, RZ, R35 ;  /* 0x000000ffff0e7224 */ /* 0x000fe400078e0023 */
[----:B------:R-:W-:-:S04]  /*2c10*/  IMAD.WIDE.U32 R34, P6, R42, R29, R22 ;  /* 0x0000001d2a227225 */ /* 0x000fc800078c0016 */
[----:B------:R-:W-:Y:S01]  /*2c20*/  IMAD.X R15, RZ, RZ, RZ, P3 ;  /* 0x000000ffff0f7224 */ /* 0x000fe200018e06ff */
[----:B------:R-:W-:Y:S01]  /*2c30*/  IADD3 R9, P3, PT, R9, R24, RZ ;  /* 0x0000001809097210 */ /* 0x000fe20007f7e0ff */
[----:B------:R-:W-:-:S04]  /*2c40*/  IMAD.WIDE.U32 R28, R29, R28, RZ ;  /* 0x0000001c1d1c7225 */ /* 0x000fc800078e00ff */
[----:B------:R-:W-:-:S04]  /*2c50*/  IMAD.WIDE.U32 R30, P5, R44, R39, R30 ;  /* 0x000000272c1e7225 */ /* 0x000fc800078a001e */
[----:B------:R-:W-:Y:S02]  /*2c60*/  IMAD.X R11, RZ, RZ, RZ, P2 ;  /* 0x000000ffff0b7224 */ /* 0x000fe400010e06ff */
[----:B------:R-:W-:Y:S02]  /*2c70*/  IMAD.MOV.U32 R10, RZ, RZ, R25 ;  /* 0x000000ffff0a7224 */ /* 0x000fe400078e0019 */
[----:B------:R-:W-:-:S04]  /*2c80*/  IMAD.WIDE.U32 R54, P2, R40, R17, R54 ;  /* 0x0000001128367225 */ /* 0x000fc80007840036 */
[----:B------:R-:W-:-:S04]  /*2c90*/  IMAD.WIDE.U32.X R18, R26, R41, R18, P1 ;  /* 0x000000291a127225 */ /* 0x000fc800008e0412 */
[----:B------:R-:W-:-:S04]  /*2ca0*/  IMAD.WIDE.U32 R16, R17, R16, RZ ;  /* 0x0000001011107225 */ /* 0x000fc800078e00ff */
[----:B------:R-:W-:-:S04]  /*2cb0*/  IMAD.WIDE.U32 R56, R53, R36, RZ ;  /* 0x0000002435387225 */ /* 0x000fc800078e00ff */
[----:B------:R-:W-:Y:S01]  /*2cc0*/  IMAD.X R37, RZ, RZ, RZ, P5 ;  /* 0x000000ffff257224 */ /* 0x000fe200028e06ff */
[----:B------:R-:W-:Y:S01]  /*2cd0*/  IADD3 R29, P5, PT, R29, R34, RZ ;  /* 0x000000221d1d7210 */ /* 0x000fe20007fbe0ff */
[----:B------:R-:W-:Y:S02]  /*2ce0*/  IMAD.X R23, RZ, RZ, RZ, P6 ;  /* 0x000000ffff177224 */ /* 0x000fe400030e06ff */
[----:B------:R-:W-:Y:S02]  /*2cf0*/  IMAD.MOV.U32 R22, RZ, RZ, R35 ;  /* 0x000000ffff167224 */ /* 0x000fe400078e0023 */
[----:B------:R-:W-:-:S04]  /*2d00*/  IMAD.WIDE.U32.X R6, R20, R21, R6, P0 ;  /* 0x0000001514067225 */ /* 0x000fc800000e0406 */
[----:B------:R-:W-:Y:S01]  /*2d10*/  IMAD.WIDE.U32.X R10, R27, R43, R10, P3 ;  /* 0x0000002b1b0a7225 */ /* 0x000fe200018e040a */
[----:B------:R-:W-:-:S03]  /*2d20*/  IADD3 R43, P0, P3, RZ, R2, -R18 ;  /* 0x00000002ff2b7210 */ /* 0x000fc60007b1e812 */
[----:B------:R-:W-:Y:S01]  /*2d30*/  IMAD.X R25, RZ, RZ, RZ, P2 ;  /* 0x000000ffff197224 */ /* 0x000fe200010e06ff */
[----:B------:R-:W-:Y:S01]  /*2d40*/  IADD3 R17, P2, PT, R17, R54, RZ ;  /* 0x0000003611117210 */ /* 0x000fe20007f5e0ff */
[----:B------:R-:W-:Y:S02]  /*2d50*/  IMAD.MOV.U32 R24, RZ, RZ, R55 ;  /* 0x000000ffff187224 */ /* 0x000fe400078e0037 */
[----:B------:R-:W-:-:S04]  /*2d60*/  IMAD.WIDE.U32 R38, R39, R38, RZ ;  /* 0x0000002627267225 */ /* 0x000fc800078e00ff */
[----:B------:R-:W-:-:S04]  /*2d70*/  IMAD.WIDE.U32 R54, P6, R46, R49, R56 ;  /* 0x000000312e367225 */ /* 0x000fc800078c0038 */
[----:B------:R-:W-:-:S04]  /*2d80*/  IMAD.WIDE.U32 R34, R49, R36, RZ ;  /* 0x0000002431227225 */ /* 0x000fc800078e00ff */
[----:B------:R-:W-:Y:S01]  /*2d90*/  IMAD.WIDE.U32.X R22, R42, R47, R22, P5 ;  /* 0x0000002f2a167225 */ /* 0x000fe200028e0416 */
[----:B------:R-:W-:Y:S02]  /*2da0*/  ISETP.GT.U32.AND P5, PT, R43, R2, PT ;  /* 0x000000022b00720c */ /* 0x000fe40003fa4070 */
[----:B------:R-:W-:Y:S01]  /*2db0*/  IADD3.X R42, PT, PT, R18, R3, ~R19, P0, P3 ;  /* 0x00000003122a7210 */ /* 0x000fe200007e6c13 */
[----:B------:R-:W-:Y:S01]  /*2dc0*/  IMAD.X R49, RZ, RZ, RZ, P6 ;  /* 0x000000ffff317224 */ /* 0x000fe200030e06ff */
[----:B------:R-:W-:Y:S01]  /*2dd0*/  IADD3 R39, P6, PT, R39, R30, RZ ;  /* 0x0000001e27277210 */ /* 0x000fe20007fde0ff */
[----:B------:R-:W-:Y:S01]  /*2de0*/  IMAD.MOV.U32 R36, RZ, RZ, R31 ;  /* 0x000000ffff247224 */ /* 0x000fe200078e001f */
[----:B------:R-:W-:Y:S01]  /*2df0*/  IADD3 R31, P1, PT, R35, R54, RZ ;  /* 0x00000036231f7210 */ /* 0x000fe20007f3e0ff */
[----:B------:R-:W-:Y:S01]  /*2e00*/  IMAD.WIDE.U32.X R14, R32, R33, R14, P4 ;  /* 0x00000021200e7225 */ /* 0x000fe200020e040e */
[----:B------:R-:W-:Y:S02]  /*2e10*/  ISETP.GT.U32.AND P3, PT, R18, RZ, PT ;  /* 0x000000ff1200720c */ /* 0x000fe40003f64070 */
[----:B------:R-:W-:Y:S01]  /*2e20*/  IADD3 R41, P0, P4, RZ, R4, -R6 ;  /* 0x00000004ff297210 */ /* 0x000fe20007c1e806 */
[----:B------:R-:W-:Y:S01]  /*2e30*/  IMAD.MOV.U32 R48, RZ, RZ, R55 ;  /* 0x000000ffff307224 */ /* 0x000fe200078e0037 */
[----:B------:R-:W-:Y:S01]  /*2e40*/  ISETP.GT.U32.AND.EX P5, PT, R42, R3, PT, P5 ;  /* 0x000000032a00720c */ /* 0x000fe20003fa4150 */
[----:B------:R-:W-:Y:S01]  /*2e50*/  IMAD.WIDE.U32.X R24, R40, R45, R24, P2 ;  /* 0x0000002d28187225 */ /* 0x000fe200010e0418 */
[----:B------:R-:W-:-:S02]  /*2e60*/  ISETP.GT.U32.AND.EX P3, PT, R19, R18, PT, P3 ;  /* 0x000000121300720c */ /* 0x000fc40003f64130 */
[----:B------:R-:W-:Y:S01]  /*2e70*/  IADD3.X R18, PT, PT, R6, R5, ~R7, P0, P4 ;  /* 0x0000000506127210 */ /* 0x000fe200007e8c07 */
[----:B------:R-:W-:Y:S01]  /*2e80*/  IMAD.WIDE.U32.X R36, R44, R51, R36, P6 ;  /* 0x000000332c247225 */ /* 0x000fe200030e0424 */
[----:B------:R-:W-:Y:S02]  /*2e90*/  ISETP.GT.U32.AND P2, PT, R41, R4, PT ;  /* 0x000000042900720c */ /* 0x000fe40003f44070 */
[----:B------:R-:W-:Y:S01]  /*2ea0*/  IADD3 R2, P0, PT, R43, 0x1, RZ ;  /* 0x000000012b027810 */ /* 0x000fe20007f1e0ff */
[----:B------:R-:W-:Y:S01]  /*2eb0*/  IMAD.WIDE.U32.X R46, R46, R53, R48, P1 ;  /* 0x000000352e2e7225 */ /* 0x000fe200008e0430 */
[----:B------:R-:W-:Y:S02]  /*2ec0*/  IADD3 R35, P1, P6, RZ, R8, -R10 ;  /* 0x00000008ff237210 */ /* 0x000fe40007e3e80a */
[----:B------:R-:W-:Y:S02]  /*2ed0*/  ISETP.GT.U32.AND.EX P2, PT, R18, R5, PT, P2 ;  /* 0x000000051200720c */ /* 0x000fe40003f44120 */
[----:B------:R-:W-:-:S02]  /*2ee0*/  IADD3.X R40, PT, PT, R10, R9, ~R11, P1, P6 ;  /* 0x000000090a287210 */ /* 0x000fc40000fecc0b */
[----:B------:R-:W-:Y:S02]  /*2ef0*/  IADD3.X R3, PT, PT, R42, -0x1, RZ, P0, !PT ;  /* 0xffffffff2a037810 */ /* 0x000fe400007fe4ff */
[----:B------:R-:W-:Y:S02]  /*2f00*/  ISETP.GT.U32.AND P1, PT, R35, R8, PT ;  /* 0x000000082300720c */ /* 0x000fe40003f24070 */
[----:B------:R-:W-:Y:S02]  /*2f10*/  @P5 SEL R43, R2, R43, !P3 ;  /* 0x0000002b022b5207 */ /* 0x000fe40005800000 */
[----:B------:R-:W-:Y:S02]  /*2f20*/  @P5 SEL R42, R3, R42, !P3 ;  /* 0x0000002a032a5207 */ /* 0x000fe40005800000 */
[----:B------:R-:W-:Y:S02]  /*2f30*/  ISETP.GT.U32.AND P4, PT, R6, RZ, PT ;  /* 0x000000ff0600720c */ /* 0x000fe40003f84070 */
[----:B------:R-:W-:-:S02]  /*2f40*/  ISETP.GT.U32.AND.EX P1, PT, R40, R9, PT, P1 ;  /* 0x000000092800720c */ /* 0x000fc40003f24110 */
[----:B------:R-:W-:Y:S02]  /*2f50*/  IADD3 R33, P0, P6, RZ, R12, -R14 ;  /* 0x0000000cff217210 */ /* 0x000fe40007e1e80e */
[----:B------:R-:W-:Y:S02]  /*2f60*/  IADD3 R4, P3, PT, R41, 0x1, RZ ;  /* 0x0000000129047810 */ /* 0x000fe40007f7e0ff */
[----:B------:R-:W-:Y:S02]  /*2f70*/  ISETP.GT.U32.AND.EX P4, PT, R7, R6, PT, P4 ;  /* 0x000000060700720c */ /* 0x000fe40003f84140 */
[----:B------:R-:W-:Y:S02]  /*2f80*/  IADD3.X R32, PT, PT, R14, R13, ~R15, P0, P6 ;  /* 0x0000000d0e207210 */ /* 0x000fe400007ecc0f */
[----:B------:R-:W-:Y:S02]  /*2f90*/  IADD3.X R5, PT, PT, R18, -0x1, RZ, P3, !PT ;  /* 0xffffffff12057810 */ /* 0x000fe40001ffe4ff */
[----:B------:R-:W-:-:S02]  /*2fa0*/  ISETP.GT.U32.AND P5, PT, R10, RZ, PT ;  /* 0x000000ff0a00720c */ /* 0x000fc40003fa4070 */
[----:B------:R-:W-:Y:S02]  /*2fb0*/  IADD3 R2, P0, PT, R35, 0x1, RZ ;  /* 0x0000000123027810 */ /* 0x000fe40007f1e0ff */
[----:B------:R-:W-:Y:S02]  /*2fc0*/  @P2 SEL R41, R4, R41, !P4 ;  /* 0x0000002904292207 */ /* 0x000fe40006000000 */
[----:B------:R-:W-:Y:S02]  /*2fd0*/  @P2 SEL R18, R5, R18, !P4 ;  /* 0x0000001205122207 */ /* 0x000fe40006000000 */
[----:B------:R-:W-:Y:S02]  /*2fe0*/  ISETP.GT.U32.AND.EX P5, PT, R11, R10, PT, P5 ;  /* 0x0000000a0b00720c */ /* 0x000fe40003fa4150 */
[----:B------:R-:W-:Y:S02]  /*2ff0*/  IADD3.X R3, PT, PT, R40, -0x1, RZ, P0, !PT ;  /* 0xffffffff28037810 */ /* 0x000fe400007fe4ff */
[----:B------:R-:W-:-:S02]  /*3000*/  IADD3 R27, P2, P4, RZ, R16, -R24 ;  /* 0x00000010ff1b7210 */ /* 0x000fc40007c5e818 */
[----:B------:R-:W-:Y:S02]  /*3010*/  @P1 SEL R35, R2, R35, !P5 ;  /* 0x0000002302231207 */ /* 0x000fe40006800000 */
[----:B------:R-:W-:Y:S02]  /*3020*/  @P1 SEL R40, R3, R40, !P5 ;  /* 0x0000002803281207 */ /* 0x000fe40006800000 */
[----:B------:R-:W-:Y:S02]  /*3030*/  IADD3.X R30, PT, PT, R24, R17, ~R25, P2, P4 ;  /* 0x00000011181e7210 */ /* 0x000fe400017e8c19 */
[----:B------:R-:W-:Y:S02]  /*3040*/  IADD3 R11, P1, P6, RZ, R28, -R22 ;  /* 0x0000001cff0b7210 */ /* 0x000fe40007e3e816 */
[----:B------:R-:W-:Y:S02]  /*3050*/  IADD3 R7, P4, P5, RZ, R38, -R36 ;  /* 0x00000026ff077210 */ /* 0x000fe40007d9e824 */
[----:B------:R-:W-:-:S02]  /*3060*/  ISETP.GT.U32.AND P0, PT, R33, R12, PT ;  /* 0x0000000c2100720c */ /* 0x000fc40003f04070 */
[----:B------:R-:W-:Y:S02]  /*3070*/  ISETP.GT.U32.AND P2, PT, R27, R16, PT ;  /* 0x000000101b00720c */ /* 0x000fe40003f44070 */
[----:B------:R-:W-:Y:S02]  /*3080*/  IADD3.X R10, PT, PT, R22, R29, ~R23, P1, P6 ;  /* 0x0000001d160a7210 */ /* 0x000fe40000fecc17 */
[----:B------:R-:W-:Y:S02]  /*3090*/  IADD3.X R6, PT, PT, R36, R39, ~R37, P4, P5 ;  /* 0x0000002724067210 */ /* 0x000fe400027eac25 */
[----:B------:R-:W-:Y:S02]  /*30a0*/  IADD3 R5, P4, P6, RZ, R34, -R46 ;  /* 0x00000022ff057210 */ /* 0x000fe40007e9e82e */
[----:B------:R-:W-:Y:S02]  /*30b0*/  ISETP.GT.U32.AND.EX P0, PT, R32, R13, PT, P0 ;  /* 0x0000000d2000720c */ /* 0x000fe40003f04100 */
[----:B------:R-:W-:-:S02]  /*30c0*/  ISETP.GT.U32.AND.EX P2, PT, R30, R17, PT, P2 ;  /* 0x000000111e00720c */ /* 0x000fc40003f44120 */
[----:B------:R-:W-:Y:S02]  /*30d0*/  IADD3.X R26, PT, PT, R46, R31, ~R47, P4, P6 ;  /* 0x0000001f2e1a7210 */ /* 0x000fe400027ecc2f */
[----:B------:R-:W-:Y:S02]  /*30e0*/  ISETP.GT.U32.AND P3, PT, R14, RZ, PT ;  /* 0x000000ff0e00720c */ /* 0x000fe40003f64070 */
[----:B------:R-:W-:Y:S02]  /*30f0*/  IADD3 R4, P5, PT, R33, 0x1, RZ ;  /* 0x0000000121047810 */ /* 0x000fe40007fbe0ff */
[----:B------:R-:W-:Y:S02]  /*3100*/  IADD3 R2, P6, PT, R27, 0x1, RZ ;  /* 0x000000011b027810 */ /* 0x000fe40007fde0ff */
[----:B------:R-:W-:Y:S02]  /*3110*/  ISETP.GT.U32.AND P4, PT, R24, RZ, PT ;  /* 0x000000ff1800720c */ /* 0x000fe40003f84070 */
[----:B------:R-:W-:-:S02]  /*3120*/  ISETP.GT.U32.AND.EX P3, PT, R15, R14, PT, P3 ;  /* 0x0000000e0f00720c */ /* 0x000fc40003f64130 */
[----:B------:R-:W-:Y:S02]  /*3130*/  IADD3.X R8, PT, PT, R32, -0x1, RZ, P5, !PT ;  /* 0xffffffff20087810 */ /* 0x000fe40002ffe4ff */
[----:B------:R-:W-:Y:S02]  /*3140*/  IADD3.X R3, PT, PT, R30, -0x1, RZ, P6, !PT ;  /* 0xffffffff1e037810 */ /* 0x000fe400037fe4ff */
[----:B------:R-:W-:Y:S02]  /*3150*/  ISETP.GT.U32.AND.EX P4, PT, R25, R24, PT, P4 ;  /* 0x000000181900720c */ /* 0x000fe40003f84140 */
[----:B------:R-:W-:Y:S02]  /*3160*/  ISETP.GT.U32.AND P5, PT, R7, R38, PT ;  /* 0x000000260700720c */ /* 0x000fe40003fa4070 */
[----:B------:R-:W-:Y:S02]  /*3170*/  ISETP.GT.U32.AND P1, PT, R11, R28, PT ;  /* 0x0000001c0b00720c */ /* 0x000fe40003f24070 */
[----:B------:R-:W-:-:S02]  /*3180*/  @P0 SEL R32, R8, R32, !P3 ;  /* 0x0000002008200207 */ /* 0x000fc40005800000 */
[----:B------:R-:W-:Y:S02]  /*3190*/  @P2 SEL R27, R2, R27, !P4 ;  /* 0x0000001b021b2207 */ /* 0x000fe40006000000 */
[----:B------:R-:W-:Y:S02]  /*31a0*/  @P2 SEL R30, R3, R30, !P4 ;  /* 0x0000001e031e2207 */ /* 0x000fe40006000000 */
[----:B------:R-:W-:Y:S02]  /*31b0*/  ISETP.GT.U32.AND.EX P5, PT, R6, R39, PT, P5 ;  /* 0x000000270600720c */ /* 0x000fe40003fa4150 */
[----:B------:R-:W-:Y:S02]  /*31c0*/  IADD3 R8, P4, PT, R11, 0x1, RZ ;  /* 0x000000010b087810 */ /* 0x000fe40007f9e0ff */
[----:B------:R-:W-:Y:S02]  /*31d0*/  ISETP.GT.U32.AND P6, PT, R5, R34, PT ;  /* 0x000000220500720c */ /* 0x000fe40003fc4070 */
[----:B------:R-:W-:-:S02]  /*31e0*/  ISETP.GT.U32.AND.EX P1, PT, R10, R29, PT, P1 ;  /* 0x0000001d0a00720c */ /* 0x000fc40003f24110 */
[----:B------:R-:W-:Y:S02]  /*31f0*/  @P0 SEL R33, R4, R33, !P3 ;  /* 0x0000002104210207 */ /* 0x000fe40005800000 */
[----:B------:R-:W-:Y:S02]  /*3200*/  IADD3.X R9, PT, PT, R10, -0x1, RZ, P4, !PT ;  /* 0xffffffff0a097810 */ /* 0x000fe400027fe4ff */
[----:B------:R-:W-:Y:S02]  /*3210*/  ISETP.GT.U32.AND P3, PT, R36, RZ, PT ;  /* 0x000000ff2400720c */ /* 0x000fe40003f64070 */
[----:B------:R-:W-:Y:S02]  /*3220*/  IADD3 R3, P4, PT, R7, 0x1, RZ ;  /* 0x0000000107037810 */ /* 0x000fe40007f9e0ff */
[----:B------:R-:W-:Y:S02]  /*3230*/  ISETP.GT.U32.AND.EX P6, PT, R26, R31, PT, P6 ;  /* 0x0000001f1a00720c */ /* 0x000fe40003fc4160 */
[----:B------:R-:W-:-:S02]  /*3240*/  ISETP.GT.U32.AND P2, PT, R22, RZ, PT ;  /* 0x000000ff1600720c */ /* 0x000fc40003f44070 */
[----:B------:R-:W-:Y:S02]  /*3250*/  ISETP.GT.U32.AND.EX P3, PT, R37, R36, PT, P3 ;  /* 0x000000242500720c */ /* 0x000fe40003f64130 */
[----:B------:R-:W-:Y:S02]  /*3260*/  IADD3.X R4, PT, PT, R6, -0x1, RZ, P4, !PT ;  /* 0xffffffff06047810 */ /* 0x000fe400027fe4ff */
[----:B------:R-:W-:Y:S02]  /*3270*/  IADD3 R2, P4, PT, R5, 0x1, RZ ;  /* 0x0000000105027810 */ /* 0x000fe40007f9e0ff */
[----:B------:R-:W-:Y:S02]  /*3280*/  ISETP.GT.U32.AND P0, PT, R46, RZ, PT ;  /* 0x000000ff2e00720c */ /* 0x000fe40003f04070 */
[----:B------:R-:W-:Y:S02]  /*3290*/  ISETP.GT.U32.AND.EX P2, PT, R23, R22, PT, P2 ;  /* 0x000000161700720c */ /* 0x000fe40003f44120 */
[----:B------:R-:W-:-:S02]  /*32a0*/  @P5 SEL R7, R3, R7, !P3 ;  /* 0x0000000703075207 */ /* 0x000fc40005800000 */
[----:B------:R-:W-:Y:S02]  /*32b0*/  IADD3.X R3, PT, PT, R26, -0x1, RZ, P4, !PT ;  /* 0xffffffff1a037810 */ /* 0x000fe400027fe4ff */
[----:B------:R-:W-:Y:S02]  /*32c0*/  ISETP.GT.U32.AND.EX P0, PT, R47, R46, PT, P0 ;  /* 0x0000002e2f00720c */ /* 0x000fe40003f04100 */
[----:B------:R-:W-:Y:S02]  /*32d0*/  @P1 SEL R11, R8, R11, !P2 ;  /* 0x0000000b080b1207 */ /* 0x000fe40005000000 */
[----:B------:R-:W-:Y:S02]  /*32e0*/  @P1 SEL R10, R9, R10, !P2 ;  /* 0x0000000a090a1207 */ /* 0x000fe40005000000 */
[----:B------:R-:W-:Y:S02]  /*32f0*/  IADD3 R23, P4, PT, R41, -0x1, RZ ;  /* 0xffffffff29177810 */ /* 0x000fe40007f9e0ff */
[----:B------:R-:W-:-:S02]  /*3300*/  ISETP.GT.U32.AND P1, PT, R43, RZ, PT ;  /* 0x000000ff2b00720c */ /* 0x000fc40003f24070 */
[----:B------:R-:W-:Y:S01]  /*3310*/  @P5 SEL R6, R4, R6, !P3 ;  /* 0x0000000604065207 */ /* 0x000fe20005800000 */
[----:B------:R-:W-:Y:S01]  /*3320*/  IMAD.X R20, RZ, RZ, R18, P4 ;  /* 0x000000ffff147224 */ /* 0x000fe200020e0612 */
[----:B------:R-:W-:Y:S02]  /*3330*/  ISETP.GT.U32.AND P2, PT, R41, RZ, PT ;  /* 0x000000ff2900720c */ /* 0x000fe40003f44070 */
[----:B------:R-:W-:Y:S02]  /*3340*/  IADD3 R21, P3, PT, R43, -0x1, RZ ;  /* 0xffffffff2b157810 */ /* 0x000fe40007f7e0ff */
[----:B------:R-:W-:Y:S02]  /*3350*/  @P6 SEL R5, R2, R5, !P0 ;  /* 0x0000000502056207 */ /* 0x000fe40004000000 */
[----:B------:R-:W-:Y:S01]  /*3360*/  @P6 SEL R26, R3, R26, !P0 ;  /* 0x0000001a031a6207 */ /* 0x000fe20004000000 */
[----:B------:R-:W-:Y:S01]  /*3370*/  IMAD.X R22, RZ, RZ, R42, P3 ;  /* 0x000000ffff167224 */ /* 0x000fe200018e062a */
[----:B------:R-:W-:-:S02]  /*3380*/  ISETP.GT.U32.AND.EX P0, PT, R42, -0x1, PT, P1 ;  /* 0xffffffff2a00780c */ /* 0x000fc40003f04110 */
[----:B------:R-:W-:Y:S02]  /*3390*/  ISETP.GT.U32.AND.EX P1, PT, R18, -0x1, PT, P2 ;  /* 0xffffffff1200780c */ /* 0x000fe40003f24120 */
[----:B------:R-:W-:Y:S02]  /*33a0*/  IADD3 R16, P3, PT, R33, -0x1, RZ ;  /* 0xffffffff21107810 */ /* 0x000fe40007f7e0ff */
[----:B------:R-:W-:Y:S02]  /*33b0*/  SEL R23, R23, R41, P1 ;  /* 0x0000002917177207 */ /* 0x000fe40000800000 */
[----:B------:R-:W-:Y:S01]  /*33c0*/  SEL R20, R20, R18, P1 ;  /* 0x0000001214147207 */ /* 0x000fe20000800000 */
[----:B------:R-:W-:Y:S01]  /*33d0*/  IMAD.X R17, RZ, RZ, R32, P3 ;  /* 0x000000ffff117224 */ /* 0x000fe200018e0620 */
[----:B------:R-:W-:Y:S02]  /*33e0*/  ISETP.GT.U32.AND P1, PT, R33, RZ, PT ;  /* 0x000000ff2100720c */ /* 0x000fe40003f24070 */
[----:B------:R-:W-:-:S02]  /*33f0*/  IADD3 R18, P2, PT, R35, -0x1, RZ ;  /* 0xffffffff23127810 */ /* 0x000fc40007f5e0ff */
[----:B------:R-:W-:Y:S02]  /*3400*/  SEL R21, R21, R43, P0 ;  /* 0x0000002b15157207 */ /* 0x000fe40000000000 */
[----:B------:R-:W-:Y:S01]  /*3410*/  SEL R22, R22, R42, P0 ;  /* 0x0000002a16167207 */ /* 0x000fe20000000000 */
[----:B------:R-:W-:Y:S01]  /*3420*/  IMAD.X R19, RZ, RZ, R40, P2 ;  /* 0x000000ffff137224 */ /* 0x000fe200010e0628 */
[----:B------:R-:W-:Y:S01]  /*3430*/  ISETP.GT.U32.AND P0, PT, R35, RZ, PT ;  /* 0x000000ff2300720c */ /* 0x000fe20003f04070 */
[----:B------:R-:W-:Y:S01]  /*3440*/  IMAD.WIDE.U32 R24, R21, UR8, RZ ;  /* 0x0000000815187c25 */ /* 0x000fe2000f8e00ff */
[----:B------:R-:W-:Y:S02]  /*3450*/  ISETP.GT.U32.AND.EX P1, PT, R32, -0x1, PT, P1 ;  /* 0xffffffff2000780c */ /* 0x000fe40003f24110 */
[----:B------:R-:W-:Y:S01]  /*3460*/  ISETP.GT.U32.AND.EX P0, PT, R40, -0x1, PT, P0 ;  /* 0xffffffff2800780c */ /* 0x000fe20003f04100 */
[----:B------:R-:W-:Y:S01]  /*3470*/  IMAD.WIDE.U32 R2, R22, UR8, RZ ;  /* 0x0000000816027c25 */ /* 0x000fe2000f8e00ff */
[----:B------:R-:W-:-:S02]  /*3480*/  IADD3 R12, P3, PT, R11, -0x1, RZ ;  /* 0xffffffff0b0c7810 */ /* 0x000fc40007f7e0ff */
[----:B------:R-:W-:Y:S01]  /*3490*/  SEL R16, R16, R33, P1 ;  /* 0x0000002110107207 */ /* 0x000fe20000800000 */
[----:B0-----:R-:W-:Y:S01]  /*34a0*/  IMAD.WIDE.U32 R94, R22, UR56, RZ ;  /* 0x00000038165e7c25 */ /* 0x001fe2000f8e00ff */
[----:B------:R-:W-:Y:S02]  /*34b0*/  SEL R17, R17, R32, P1 ;  /* 0x0000002011117207 */ /* 0x000fe40000800000 */
[----:B------:R-:W-:Y:S01]  /*34c0*/  ISETP.GT.U32.AND P1, PT, R11, RZ, PT ;  /* 0x000000ff0b00720c */ /* 0x000fe20003f24070 */
[----:B------:R-:W-:Y:S01]  /*34d0*/  IMAD.X R13, RZ, RZ, R10, P3 ;  /* 0x000000ffff0d7224 */ /* 0x000fe200018e060a */
[----:B------:R-:W-:Y:S01]  /*34e0*/  IADD3 R15, P2, PT, R27, -0x1, RZ ;  /* 0xffffffff1b0f7810 */ /* 0x000fe20007f5e0ff */
[----:B------:R-:W-:Y:S01]  /*34f0*/  IMAD.WIDE.U32 R32, R20, UR26, RZ ;  /* 0x0000001a14207c25 */ /* 0x000fe2000f8e00ff */
[----:B------:R-:W-:Y:S02]  /*3500*/  SEL R18, R18, R35, P0 ;  /* 0x0000002312127207 */ /* 0x000fe40000000000 */
[----:B------:R-:W-:Y:S01]  /*3510*/  SEL R19, R19, R40, P0 ;  /* 0x0000002813137207 */ /* 0x000fe20000000000 */
[----:B------:R-:W-:Y:S01]  /*3520*/  IMAD.X R14, RZ, RZ, R30, P2 ;  /* 0x000000ffff0e7224 */ /* 0x000fe200010e061e */
[----:B------:R-:W-:-:S02]  /*3530*/  ISETP.GT.U32.AND P0, PT, R27, RZ, PT ;  /* 0x000000ff1b00720c */ /* 0x000fc40003f04070 */
[----:B------:R-:W-:Y:S01]  /*3540*/  ISETP.GT.U32.AND.EX P1, PT, R10, -0x1, PT, P1 ;  /* 0xffffffff0a00780c */ /* 0x000fe20003f24110 */
[----:B------:R-:W-:Y:S01]  /*3550*/  IMAD.WIDE.U32 R40, R19, UR28, RZ ;  /* 0x0000001c13287c25 */ /* 0x000fe2000f8e00ff */
[----:B------:R-:W-:Y:S02]  /*3560*/  ISETP.GT.U32.AND.EX P0, PT, R30, -0x1, PT, P0 ;  /* 0xffffffff1e00780c */ /* 0x000fe40003f04100 */
[----:B------:R-:W-:Y:S02]  /*3570*/  SEL R13, R13, R10, P1 ;  /* 0x0000000a0d0d7207 */ /* 0x000fe40000800000 */
[----:B------:R-:W-:Y:S02]  /*3580*/  IADD3 R10, P2, PT, R7, -0x1, RZ ;  /* 0xffffffff070a7810 */ /* 0x000fe40007f5e0ff */
[----:B------:R-:W-:Y:S02]  /*3590*/  SEL R15, R15, R27, P0 ;  /* 0x0000001b0f0f7207 */ /* 0x000fe40000000000 */
[----:B------:R-:W-:-:S02]  /*35a0*/  SEL R14, R14, R30, P0 ;  /* 0x0000001e0e0e7207 */ /* 0x000fc40000000000 */
[----:B------:R-:W-:Y:S01]  /*35b0*/  SEL R12, R12, R11, P1 ;  /* 0x0000000b0c0c7207 */ /* 0x000fe20000800000 */
[----:B------:R-:W-:Y:S01]  /*35c0*/  IMAD.X R11, RZ, RZ, R6, P2 ;  /* 0x000000ffff0b7224 */ /* 0x000fe200010e0606 */
[----:B------:R-:W-:Y:S01]  /*35d0*/  ISETP.GT.U32.AND P0, PT, R7, RZ, PT ;  /* 0x000000ff0700720c */ /* 0x000fe20003f04070 */
[----:B------:R-:W-:Y:S01]  /*35e0*/  IMAD.WIDE.U32 R50, R14, UR32, RZ ;  /* 0x000000200e327c25 */ /* 0x000fe2000f8e00ff */
[C---:B------:R-:W-:Y:S02]  /*35f0*/  ISETP.GT.U32.AND P1, PT, R5.reuse, RZ, PT ;  /* 0x000000ff0500720c */ /* 0x040fe40003f24070 */
[----:B------:R-:W-:Y:S02]  /*3600*/  IADD3 R8, P2, PT, R5, -0x1, RZ ;  /* 0xffffffff05087810 */ /* 0x000fe40007f5e0ff */
[----:B------:R-:W-:Y:S02]  /*3610*/  ISETP.GT.U32.AND.EX P0, PT, R6, -0x1, PT, P0 ;  /* 0xffffffff0600780c */ /* 0x000fe40003f04100 */
[----:B------:R-:W-:Y:S01]  /*3620*/  ISETP.GT.U32.AND.EX P1, PT, R26, -0x1, PT, P1 ;  /* 0xffffffff1a00780c */ /* 0x000fe20003f24110 */
[----:B------:R-:W-:Y:S01]  /*3630*/  IMAD.X R9, RZ, RZ, R26, P2 ;  /* 0x000000ffff097224 */ /* 0x000fe200010e061a */
[----:B------:R-:W-:-:S02]  /*3640*/  SEL R10, R10, R7, P0 ;  /* 0x000000070a0a7207 */ /* 0x000fc40000000000 */
[----:B------:R-:W-:Y:S01]  /*3650*/  SEL R11, R11, R6, P0 ;  /* 0x000000060b0b7207 */ /* 0x000fe20000000000 */
[----:B------:R-:W-:Y:S01]  /*3660*/  IMAD.WIDE.U32 R2, P0, R21, UR9, R2 ;  /* 0x0000000915027c25 */ /* 0x000fe2000f800002 */
[----:B------:R-:W-:Y:S02]  /*3670*/  SEL R8, R8, R5, P1 ;  /* 0x0000000508087207 */ /* 0x000fe40000800000 */
[----:B------:R-:W-:Y:S01]  /*3680*/  SEL R9, R9, R26, P1 ;  /* 0x0000001a09097207 */ /* 0x000fe20000800000 */
[----:B------:R-:W-:Y:S01]  /*3690*/  IMAD.WIDE.U32 R4, R20, UR10, RZ ;  /* 0x0000000a14047c25 */ /* 0x000fe2000f8e00ff */
[----:B------:R-:W-:-:S03]  /*36a0*/  IADD3 R25, P1, PT, R25, R2, RZ ;  /* 0x0000000219197210 */ /* 0x000fc60007f3e0ff */
[----:B------:R-:W-:-:S04]  /*36b0*/  IMAD.WIDE.U32 R6, R22, UR24, RZ ;  /* 0x0000001816067c25 */ /* 0x000fc8000f8e00ff */
[----:B------:R-:W-:Y:S02]  /*36c0*/  IMAD.X R39, RZ, RZ, RZ, P0 ;  /* 0x000000ffff277224 */ /* 0x000fe400000e06ff */
[----:B------:R-:W-:Y:S02]  /*36d0*/  IMAD.MOV.U32 R38, RZ, RZ, R3 ;  /* 0x000000ffff267224 */ /* 0x000fe400078e0003 */
[----:B------:R-:W-:-:S04]  /*36e0*/  IMAD.WIDE.U32 R4, P0, R23, UR11, R4 ;  /* 0x0000000b17047c25 */ /* 0x000fc8000f800004 */
[----:B------:R-:W-:-:S04]  /*36f0*/  IMAD.WIDE.U32 R26, R23, UR10, RZ ;  /* 0x0000000a171a7c25 */ /* 0x000fc8000f8e00ff */
[----:B------:R-:W-:Y:S01]  /*3700*/  IMAD.WIDE.U32 R28, P2, R21, UR25, R6 ;  /* 0x00000019151c7c25 */ /* 0x000fe2000f840006 */
[----:B------:R-:W-:-:S03]  /*3710*/  IADD3 R27, P5, PT, R27, R4, RZ ;  /* 0x000000041b1b7210 */ /* 0x000fc60007fbe0ff */
[----:B------:R-:W-:-:S04]  /*3720*/  IMAD.WIDE.U32 R6, R21, UR24, RZ ;  /* 0x0000001815067c25 */ /* 0x000fc8000f8e00ff */
[----:B------:R-:W-:-:S04]  /*3730*/  IMAD.WIDE.U32 R2, R19, UR12, RZ ;  /* 0x0000000c13027c25 */ /* 0x000fc8000f8e00ff */
[----:B------:R-:W-:-:S04]  /*3740*/  IMAD.WIDE.U32.X R38, R22, UR9, R38, P1 ;  /* 0x0000000916267c25 */ /* 0x000fc800088e0426 */
[----:B------:R-:W-:Y:S01]  /*3750*/  IMAD.X R37, RZ, RZ, RZ, P0 ;  /* 0x000000ffff257224 */ /* 0x000fe200000e06ff */
[----:B------:R-:W-:Y:S01]  /*3760*/  IADD3 R44, P0, PT, R7, R28, RZ ;  /* 0x0000001c072c7210 */ /* 0x000fe20007f1e0ff */
[----:B------:R-:W-:Y:S01]  /*3770*/  IMAD.X R31, RZ, RZ, RZ, P2 ;  /* 0x000000ffff1f7224 */ /* 0x000fe200010e06ff */
[----:B------:R-:W-:Y:S01]  /*3780*/  IADD3 R89, P3, P6, RZ, R24, -R38 ;  /* 0x00000018ff597210 */ /* 0x000fe20007e7e826 */
[----:B------:R-:W-:Y:S02]  /*3790*/  IMAD.MOV.U32 R36, RZ, RZ, R5 ;  /* 0x000000ffff247224 */ /* 0x000fe400078e0005 */
[----:B------:R-:W-:-:S04]  /*37a0*/  IMAD.WIDE.U32 R34, P2, R23, UR27, R32 ;  /* 0x0000001b17227c25 */ /* 0x000fc8000f840020 */
[----:B------:R-:W-:Y:S02]  /*37b0*/  IMAD.MOV.U32 R30, RZ, RZ, R29 ;  /* 0x000000ffff1e7224 */ /* 0x000fe400078e001d */
[----:B------:R-:W-:-:S04]  /*37c0*/  IMAD.WIDE.U32 R4, R23, UR26, RZ ;  /* 0x0000001a17047c25 */ /* 0x000fc8000f8e00ff */
[----:B------:R-:W-:Y:S01]  /*37d0*/  IMAD.WIDE.U32 R28, P1, R18, UR13, R2 ;  /* 0x0000000d121c7c25 */ /* 0x000fe2000f820002 */
[----:B------:R-:W-:Y:S02]  /*37e0*/  IADD3 R46, P4, PT, R5, R34, RZ ;  /* 0x00000022052e7210 */ /* 0x000fe40007f9e0ff */
[----:B------:R-:W-:Y:S01]  /*37f0*/  IADD3.X R5, PT, PT, R38, R25, ~R39, P3, P6 ;  /* 0x0000001926057210 */ /* 0x000fe20001fecc27 */
[----:B------:R-:W-:Y:S01]  /*3800*/  IMAD.X R43, RZ, RZ, RZ, P1 ;  /* 0x000000ffff2b7224 */ /* 0x000fe200008e06ff */
[----:B------:R-:W-:Y:S01]  /*3810*/  ISETP.GT.U32.AND P1, PT, R89, R24, PT ;  /* 0x000000185900720c */ /* 0x000fe20003f24070 */
[----:B------:R-:W-:-:S03]  /*3820*/  IMAD.WIDE.U32.X R36, R20, UR11, R36, P5 ;  /* 0x0000000b14247c25 */ /* 0x000fc6000a8e0424 */
[----:B------:R-:W-:Y:S01]  /*3830*/  ISETP.GT.U32.AND.EX P1, PT, R5, R25, PT, P1 ;  /* 0x000000190500720c */ /* 0x000fe20003f24110 */
[----:B------:R-:W-:Y:S02]  /*3840*/  IMAD.X R33, RZ, RZ, RZ, P2 ;  /* 0x000000ffff217224 */ /* 0x000fe400010e06ff */
[----:B------:R-:W-:-:S04]  /*3850*/  IMAD.WIDE.U32 R2, R18, UR12, RZ ;  /* 0x0000000c12027c25 */ /* 0x000fc8000f8e00ff */
[----:B------:R-:W-:Y:S01]  /*3860*/  IMAD.WIDE.U32 R40, P2, R18, UR29, R40 ;  /* 0x0000001d12287c25 */ /* 0x000fe2000f840028 */
[----:B------:R-:W-:Y:S02]  /*3870*/  IADD3 R3, P3, PT, R3, R28, RZ ;  /* 0x0000001c03037210 */ /* 0x000fe40007f7e0ff */
[----:B------:R-:W-:Y:S01]  /*3880*/  IADD3 R28, P6, PT, R89, 0x1, RZ ;  /* 0x00000001591c7810 */ /* 0x000fe20007fde0ff */
[----:B------:R-:W-:Y:S02]  /*3890*/  IMAD.MOV.U32 R42, RZ, RZ, R29 ;  /* 0x000000ffff2a7224 */ /* 0x000fe400078e001d */
[----:B------:R-:W-:Y:S01]  /*38a0*/  IMAD.WIDE.U32.X R30, R22, UR25, R30, P0 ;  /* 0x00000019161e7c25 */ /* 0x000fe200080e041e */
[----:B------:R-:W-:-:S03]  /*38b0*/  IADD3 R29, P0, P5, RZ, R26, -R36 ;  /* 0x0000001aff1d7210 */ /* 0x000fc60007d1e824 */
[----:B------:R-:W-:Y:S01]  /*38c0*/  IMAD.MOV.U32 R32, RZ, RZ, R35 ;  /* 0x000000ffff207224 */ /* 0x000fe200078e0023 */
[-C--:B------:R-:W-:Y:S01]  /*38d0*/  IADD3.X R86, PT, PT, R36, R27.reuse, ~R37, P0, P5 ;  /* 0x0000001b24567210 */ /* 0x080fe200007eac25 */
[----:B------:R-:W-:Y:S01]  /*38e0*/  IMAD.X R35, RZ, RZ, RZ, P2 ;  /* 0x000000ffff237224 */ /* 0x000fe200010e06ff */
[----:B------:R-:W-:Y:S01]  /*38f0*/  ISETP.GT.U32.AND P2, PT, R38, RZ, PT ;  /* 0x000000ff2600720c */ /* 0x000fe20003f44070 */
[----:B------:R-:W-:Y:S01]  /*3900*/  IMAD.WIDE.U32 R24, R18, UR28, RZ ;  /* 0x0000001c12187c25 */ /* 0x000fe2000f8e00ff */
[----:B------:R-:W-:Y:S02]  /*3910*/  ISETP.GT.U32.AND P0, PT, R29, R26, PT ;  /* 0x0000001a1d00720c */ /* 0x000fe40003f04070 */
[----:B------:R-:W-:Y:S01]  /*3920*/  ISETP.GT.U32.AND.EX P2, PT, R39, R38, PT, P2 ;  /* 0x000000262700720c */ /* 0x000fe20003f44120 */
[----:B------:R-:W-:Y:S01]  /*3930*/  IMAD.WIDE.U32.X R32, R20, UR27, R32, P4 ;  /* 0x0000001b14207c25 */ /* 0x000fe2000a0e0420 */
[----:B------:R-:W-:Y:S02]  /*3940*/  IADD3.X R26, PT, PT, R5, -0x1, RZ, P6, !PT ;  /* 0xffffffff051a7810 */ /* 0x000fe400037fe4ff */
[----:B------:R-:W-:Y:S01]  /*3950*/  ISETP.GT.U32.AND.EX P0, PT, R86, R27, PT, P0 ;  /* 0x0000001b5600720c */ /* 0x000fe20003f04100 */
[----:B------:R-:W-:Y:S01]  /*3960*/  IMAD.MOV.U32 R34, RZ, RZ, R41 ;  /* 0x000000ffff227224 */ /* 0x000fe200078e0029 */
[----:B------:R-:W-:Y:S01]  /*3970*/  @P1 SEL R89, R28, R89, !P2 ;  /* 0x000000591c591207 */ /* 0x000fe20005000000 */
[----:B------:R-:W-:Y:S01]  /*3980*/  IMAD.WIDE.U32.X R42, R19, UR13, R42, P3 ;  /* 0x0000000d132a7c25 */ /* 0x000fe200098e042a */
[----:B------:R-:W-:-:S02]  /*3990*/  @P1 SEL R5, R26, R5, !P2 ;  /* 0x000000051a051207 */ /* 0x000fc40005000000 */
[----:B------:R-:W-:Y:S01]  /*39a0*/  IADD3 R60, P2, P6, RZ, R6, -R30 ;  /* 0x00000006ff3c7210 */ /* 0x000fe20007e5e81e */
[----:B------:R-:W-:Y:S01]  /*39b0*/  IMAD.WIDE.U32 R26, R17, UR14, RZ ;  /* 0x0000000e111a7c25 */ /* 0x000fe2000f8e00ff */
[----:B------:R-:W-:Y:S02]  /*39c0*/  ISETP.GT.U32.AND P1, PT, R36, RZ, PT ;  /* 0x000000ff2400720c */ /* 0x000fe40003f24070 */
[----:B------:R-:W-:Y:S02]  /*39d0*/  IADD3 R28, P4, PT, R29, 0x1, RZ ;  /* 0x000000011d1c7810 */ /* 0x000fe40007f9e0ff */
[----:B------:R-:W-:Y:S02]  /*39e0*/  IADD3.X R85, PT, PT, R30, R44, ~R31, P2, P6 ;  /* 0x0000002c1e557210 */ /* 0x000fe400017ecc1f */
[----:B------:R-:W-:Y:S02]  /*39f0*/  ISETP.GT.U32.AND P2, PT, R60, R6, PT ;  /* 0x000000063c00720c */ /* 0x000fe40003f44070 */
[----:B------:R-:W-:-:S02]  /*3a00*/  IADD3 R47, P5, PT, R25, R40, RZ ;  /* 0x00000028192f7210 */ /* 0x000fc40007fbe0ff */
[----:B------:R-:W-:Y:S01]  /*3a10*/  ISETP.GT.U32.AND.EX P1, PT, R37, R36, PT, P1 ;  /* 0x000000242500720c */ /* 0x000fe20003f24110 */
[----:B------:R-:W-:Y:S01]  /*3a20*/  IMAD.WIDE.U32 R36, R16, UR14, RZ ;  /* 0x0000000e10247c25 */ /* 0x000fe2000f8e00ff */
[----:B------:R-:W-:Y:S02]  /*3a30*/  IADD3.X R25, PT, PT, R86, -0x1, RZ, P4, !PT ;  /* 0xffffffff56197810 */ /* 0x000fe400027fe4ff */
[----:B------:R-:W-:Y:S01]  /*3a40*/  ISETP.GT.U32.AND.EX P2, PT, R85, R44, PT, P2 ;  /* 0x0000002c5500720c */ /* 0x000fe20003f44120 */
[----:B------:R-:W-:Y:S01]  /*3a50*/  IMAD.WIDE.U32 R6, P4, R16, UR15, R26 ;  /* 0x0000000f10067c25 */ /* 0x000fe2000f88001a */
[----:B------:R-:W-:Y:S02]  /*3a60*/  @P0 SEL R29, R28, R29, !P1 ;  /* 0x0000001d1c1d0207 */ /* 0x000fe40004800000 */
[----:B------:R-:W-:Y:S01]  /*3a70*/  @P0 SEL R86, R25, R86, !P1 ;  /* 0x0000005619560207 */ /* 0x000fe20004800000 */
[----:B------:R-:W-:Y:S01]  /*3a80*/  IMAD.X R27, RZ, RZ, RZ, P4 ;  /* 0x000000ffff1b7224 */ /* 0x000fe200020e06ff */
[----:B------:R-:W-:Y:S01]  /*3a90*/  ISETP.GT.U32.AND P6, PT, R30, RZ, PT ;  /* 0x000000ff1e00720c */ /* 0x000fe20003fc4070 */
[----:B------:R-:W-:Y:S01]  /*3aa0*/  IMAD.WIDE.U32 R44, R14, UR16, RZ ;  /* 0x000000100e2c7c25 */ /* 0x000fe2000f8e00ff */
[----:B------:R-:W-:-:S02]  /*3ab0*/  IADD3 R84, P0, P1, RZ, R4, -R32 ;  /* 0x00000004ff547210 */ /* 0x000fc4000791e820 */
[----:B------:R-:W-:Y:S01]  /*3ac0*/  IADD3 R25, P4, PT, R60, 0x1, RZ ;  /* 0x000000013c197810 */ /* 0x000fe20007f9e0ff */
[----:B------:R-:W-:Y:S01]  /*3ad0*/  IMAD.WIDE.U32.X R34, R19, UR29, R34, P5 ;  /* 0x0000001d13227c25 */ /* 0x000fe2000a8e0422 */
[----:B------:R-:W-:Y:S02]  /*3ae0*/  ISETP.GT.U32.AND.EX P6, PT, R31, R30, PT, P6 ;  /* 0x0000001e1f00720c */ /* 0x000fe40003fc4160 */
[----:B------:R-:W-:Y:S01]  /*3af0*/  IADD3.X R69, PT, PT, R32, R46, ~R33, P0, P1 ;  /* 0x0000002e20457210 */ /* 0x000fe200007e2c21 */
[----:B------:R-:W-:Y:S01]  /*3b00*/  IMAD.WIDE.U32 R30, R17, UR30, RZ ;  /* 0x0000001e111e7c25 */ /* 0x000fe2000f8e00ff */
[----:B------:R-:W-:Y:S02]  /*3b10*/  ISETP.GT.U32.AND P1, PT, R84, R4, PT ;  /* 0x000000045400720c */ /* 0x000fe40003f24070 */
[----:B------:R-:W-:Y:S01]  /*3b20*/  IADD3.X R4, PT, PT, R85, -0x1, RZ, P4, !PT ;  /* 0xffffffff55047810 */ /* 0x000fe200027fe4ff */
[----:B------:R-:W-:Y:S01]  /*3b30*/  IMAD.MOV.U32 R26, RZ, RZ, R7 ;  /* 0x000000ffff1a7224 */ /* 0x000fe200078e0007 */
[----:B------:R-:W-:Y:S01]  /*3b40*/  @P2 SEL R60, R25, R60, !P6 ;  /* 0x0000003c193c2207 */ /* 0x000fe20007000000 */
[----:B------:R-:W-:Y:S01]  /*3b50*/  IMAD.WIDE.U32 R48, P4, R16, UR31, R30 ;  /* 0x0000001f10307c25 */ /* 0x000fe2000f88001e */
[----:B------:R-:W-:-:S02]  /*3b60*/  @P2 SEL R85, R4, R85, !P6 ;  /* 0x0000005504552207 */ /* 0x000fc40007000000 */
[----:B------:R-:W-:Y:S01]  /*3b70*/  ISETP.GT.U32.AND.EX P1, PT, R69, R46, PT, P1 ;  /* 0x0000002e4500720c */ /* 0x000fe20003f24110 */
[----:B------:R-:W-:Y:S01]  /*3b80*/  IMAD.WIDE.U32 R44, P2, R15, UR17, R44 ;  /* 0x000000110f2c7c25 */ /* 0x000fe2000f84002c */
[----:B------:R-:W-:-:S03]  /*3b90*/  IADD3 R37, P0, PT, R37, R6, RZ ;  /* 0x0000000625257210 */ /* 0x000fc60007f1e0ff */
[----:B------:R-:W-:Y:S01]  /*3ba0*/  IMAD.X R39, RZ, RZ, RZ, P4 ;  /* 0x000000ffff277224 */ /* 0x000fe200020e06ff */
[----:B------:R-:W-:Y:S01]  /*3bb0*/  IADD3 R25, P4, PT, R84, 0x1, RZ ;  /* 0x0000000154197810 */ /* 0x000fe20007f9e0ff */
[----:B------:R-:W-:Y:S01]  /*3bc0*/  IMAD.X R41, RZ, RZ, RZ, P2 ;  /* 0x000000ffff297224 */ /* 0x000fe200010e06ff */
[----:B------:R-:W-:Y:S01]  /*3bd0*/  ISETP.GT.U32.AND P2, PT, R32, RZ, PT ;  /* 0x000000ff2000720c */ /* 0x000fe20003f44070 */
[----:B------:R-:W-:Y:S01]  /*3be0*/  IMAD.WIDE.U32 R30, R16, UR30, RZ ;  /* 0x0000001e101e7c25 */ /* 0x000fe2000f8e00ff */
[----:B------:R-:W-:Y:S02]  /*3bf0*/  IADD3.X R4, PT, PT, R69, -0x1, RZ, P4, !PT ;  /* 0xffffffff45047810 */ /* 0x000fe400027fe4ff */
[----:B------:R-:W-:Y:S01]  /*3c00*/  ISETP.GT.U32.AND.EX P2, PT, R33, R32, PT, P2 ;  /* 0x000000202100720c */ /* 0x000fe20003f44120 */
[----:B------:R-:W-:Y:S01]  /*3c10*/  IMAD.WIDE.U32 R32, P6, R15, UR33, R50 ;  /* 0x000000210f207c25 */ /* 0x000fe2000f8c0032 */
[----:B------:R-:W-:Y:S02]  /*3c20*/  IADD3 R31, P3, PT, R31, R48, RZ ;  /* 0x000000301f1f7210 */ /* 0x000fe40007f7e0ff */
[----:B------:R-:W-:Y:S01]  /*3c30*/  @P1 SEL R84, R25, R84, !P2 ;  /* 0x0000005419541207 */ /* 0x000fe20005000000 */
[----:B------:R-:W-:Y:S01]  /*3c40*/  IMAD.MOV.U32 R40, RZ, RZ, R45 ;  /* 0x000000ffff287224 */ /* 0x000fe200078e002d */
[----:B------:R-:W-:Y:S01]  /*3c50*/  @P1 SEL R69, R4, R69, !P2 ;  /* 0x0000004504451207 */ /* 0x000fe20005000000 */
[----:B------:R-:W-:Y:S01]  /*3c60*/  IMAD.X R45, RZ, RZ, RZ, P6 ;  /* 0x000000ffff2d7224 */ /* 0x000fe200030e06ff */
[----:B------:R-:W-:Y:S01]  /*3c70*/  IADD3 R83, P1, P2, RZ, R2, -R42 ;  /* 0x00000002ff537210 */ /* 0x000fe20007a3e82a */
[----:B------:R-:W-:Y:S01]  /*3c80*/  IMAD.MOV.U32 R38, RZ, RZ, R49 ;  /* 0x000000ffff267224 */ /* 0x000fe200078e0031 */
[----:B------:R-:W-:Y:S01]  /*3c90*/  IADD3 R81, P5, P6, RZ, R24, -R34 ;  /* 0x00000018ff517210 */ /* 0x000fe20007ebe822 */
[----:B------:R-:W-:Y:S01]  /*3ca0*/  IMAD.WIDE.U32.X R26, R17, UR15, R26, P0 ;  /* 0x0000000f111a7c25 */ /* 0x000fe200080e041a */
[----:B------:R-:W-:-:S02]  /*3cb0*/  IADD3.X R78, PT, PT, R42, R3, ~R43, P1, P2 ;  /* 0x000000032a4e7210 */ /* 0x000fc40000fe4c2b */
[----:B------:R-:W-:Y:S01]  /*3cc0*/  ISETP.GT.U32.AND P1, PT, R81, R24, PT ;  /* 0x000000185100720c */ /* 0x000fe20003f24070 */
[----:B------:R-:W-:Y:S01]  /*3cd0*/  IMAD.WIDE.U32.X R24, R17, UR31, R38, P3 ;  /* 0x0000001f11187c25 */ /* 0x000fe200098e0426 */
[----:B------:R-:W-:Y:S02]  /*3ce0*/  IADD3.X R82, PT, PT, R34, R47, ~R35, P5, P6 ;  /* 0x0000002f22527210 */ /* 0x000fe40002fecc23 */
[----:B------:R-:W-:Y:S01]  /*3cf0*/  IADD3 R75, P5, P3, RZ, R36, -R26 ;  /* 0x00000024ff4b7210 */ /* 0x000fe20007bbe81a */
[----:B------:R-:W-:Y:S01]  /*3d00*/  IMAD.WIDE.U32 R6, R15, UR16, RZ ;  /* 0x000000100f067c25 */ /* 0x000fe2000f8e00ff */
[----:B------:R-:W-:Y:S02]  /*3d10*/  ISETP.GT.U32.AND P2, PT, R83, R2, PT ;  /* 0x000000025300720c */ /* 0x000fe40003f44070 */
[----:B------:R-:W-:Y:S02]  /*3d20*/  IADD3.X R70, PT, PT, R26, R37, ~R27, P5, P3 ;  /* 0x000000251a467210 */ /* 0x000fe40002fe6c1b */
[----:B------:R-:W-:Y:S01]  /*3d30*/  ISETP.GT.U32.AND.EX P2, PT, R78, R3, PT, P2 ;  /* 0x000000034e00720c */ /* 0x000fe20003f44120 */
[----:B------:R-:W-:Y:S01]  /*3d40*/  IMAD.WIDE.U32 R2, R15, UR32, RZ ;  /* 0x000000200f027c25 */ /* 0x000fe2000f8e00ff */
[----:B------:R-:W-:-:S02]  /*3d50*/  ISETP.GT.U32.AND.EX P1, PT, R82, R47, PT, P1 ;  /* 0x0000002f5200720c */ /* 0x000fc40003f24110 */
[----:B------:R-:W-:Y:S02]  /*3d60*/  IADD3 R4, P5, PT, R81, 0x1, RZ ;  /* 0x0000000151047810 */ /* 0x000fe40007fbe0ff */
[----:B------:R-:W-:Y:S01]  /*3d70*/  IADD3 R49, P4, PT, R7, R44, RZ ;  /* 0x0000002c07317210 */ /* 0x000fe20007f9e0ff */
[----:B------:R-:W-:Y:S01]  /*3d80*/  IMAD.MOV.U32 R44, RZ, RZ, R33 ;  /* 0x000000ffff2c7224 */ /* 0x000fe200078e0021 */
[----:B------:R-:W-:Y:S02]  /*3d90*/  IADD3.X R7, PT, PT, R82, -0x1, RZ, P5, !PT ;  /* 0xffffffff52077810 */ /* 0x000fe40002ffe4ff */
[----:B------:R-:W-:Y:S01]  /*3da0*/  ISETP.GT.U32.AND P0, PT, R42, RZ, PT ;  /* 0x000000ff2a00720c */ /* 0x000fe20003f04070 */
[----:B------:R-:W-:Y:S01]  /*3db0*/  IMAD.WIDE.U32.X R40, R14, UR17, R40, P4 ;  /* 0x000000110e287c25 */ /* 0x000fe2000a0e0428 */
[----:B------:R-:W-:Y:S02]  /*3dc0*/  IADD3 R28, P6, PT, R83, 0x1, RZ ;  /* 0x00000001531c7810 */ /* 0x000fe40007fde0ff */
[----:B------:R-:W-:-:S02]  /*3dd0*/  ISETP.GT.U32.AND P3, PT, R34, RZ, PT ;  /* 0x000000ff2200720c */ /* 0x000fc40003f64070 */
[----:B------:R-:W-:Y:S02]  /*3de0*/  ISETP.GT.U32.AND P5, PT, R75, R36, PT ;  /* 0x000000244b00720c */ /* 0x000fe40003fa4070 */
[----:B------:R-:W-:Y:S02]  /*3df0*/  ISETP.GT.U32.AND.EX P0, PT, R43, R42, PT, P0 ;  /* 0x0000002a2b00720c */ /* 0x000fe40003f04100 */
[----:B------:R-:W-:Y:S02]  /*3e00*/  IADD3.X R39, PT, PT, R78, -0x1, RZ, P6, !PT ;  /* 0xffffffff4e277810 */ /* 0x000fe400037fe4ff */
[----:B------:R-:W-:Y:S01]  /*3e10*/  ISETP.GT.U32.AND.EX P3, PT, R35, R34, PT, P3 ;  /* 0x000000222300720c */ /* 0x000fe20003f64130 */
[----:B------:R-:W-:Y:S01]  /*3e20*/  IMAD.WIDE.U32 R34, R12, UR18, RZ ;  /* 0x000000120c227c25 */ /* 0x000fe2000f8e00ff */
[----:B------:R-:W-:Y:S02]  /*3e30*/  ISETP.GT.U32.AND.EX P5, PT, R70, R37, PT, P5 ;  /* 0x000000254600720c */ /* 0x000fe40003fa4150 */
[----:B------:R-:W-:-:S02]  /*3e40*/  @P2 SEL R83, R28, R83, !P0 ;  /* 0x000000531c532207 */ /* 0x000fc40004000000 */
[----:B------:R-:W-:Y:S01]  /*3e50*/  @P2 SEL R78, R39, R78, !P0 ;  /* 0x0000004e274e2207 */ /* 0x000fe20004000000 */
[----:B------:R-:W-:Y:S01]  /*3e60*/  IMAD.WIDE.U32 R38, R12, UR34, RZ ;  /* 0x000000220c267c25 */ /* 0x000fe2000f8e00ff */
[----:B------:R-:W-:Y:S02]  /*3e70*/  @P1 SEL R81, R4, R81, !P3 ;  /* 0x0000005104511207 */ /* 0x000fe40005800000 */
[----:B------:R-:W-:Y:S02]  /*3e80*/  ISETP.GT.U32.AND P0, PT, R26, RZ, PT ;  /* 0x000000ff1a00720c */ /* 0x000fe40003f04070 */
[----:B------:R-:W-:Y:S02]  /*3e90*/  IADD3 R4, P2, PT, R75, 0x1, RZ ;  /* 0x000000014b047810 */ /* 0x000fe40007f5e0ff */
[----:B------:R-:W-:Y:S01]  /*3ea0*/  IADD3 R43, P6, PT, R3, R32, RZ ;  /* 0x00000020032b7210 */ /* 0x000fe20007fde0ff */
[----:B------:R-:W-:Y:S01]  /*3eb0*/  IMAD.WIDE.U32 R32, R13, UR18, RZ ;  /* 0x000000120d207c25 */ /* 0x000fe2000f8e00ff */
[----:B------:R-:W-:-:S02]  /*3ec0*/  @P1 SEL R82, R7, R82, !P3 ;  /* 0x0000005207521207 */ /* 0x000fc40005800000 */
[----:B------:R-:W-:Y:S01]  /*3ed0*/  IADD3 R73, P1, P3, RZ, R30, -R24 ;  /* 0x0000001eff497210 */ /* 0x000fe20007b3e818 */
[----:B------:R-:W-:Y:S01]  /*3ee0*/  IMAD.WIDE.U32.X R44, R14, UR33, R44, P6 ;  /* 0x000000210e2c7c25 */ /* 0x000fe2000b0e042c */
[----:B------:R-:W-:Y:S02]  /*3ef0*/  ISETP.GT.U32.AND.EX P0, PT, R27, R26, PT, P0 ;  /* 0x0000001a1b00720c */ /* 0x000fe40003f04100 */
[----:B------:R-:W-:Y:S01]  /*3f00*/  IADD3.X R3, PT, PT, R70, -0x1, RZ, P2, !PT ;  /* 0xffffffff46037810 */ /* 0x000fe200017fe4ff */
[----:B------:R-:W-:Y:S01]  /*3f10*/  IMAD.WIDE.U32 R26, P2, R12, UR19, R32 ;  /* 0x000000130c1a7c25 */ /* 0x000fe2000f840020 */
[----:B------:R-:W-:Y:S02]  /*3f20*/  IADD3.X R74, PT, PT, R24, R31, ~R25, P1, P3 ;  /* 0x0000001f184a7210 */ /* 0x000fe40000fe6c19 */
[----:B------:R-:W-:Y:S01]  /*3f30*/  @P5 SEL R75, R4, R75, !P0 ;  /* 0x0000004b044b5207 */ /* 0x000fe20004000000 */
[----:B------:R-:W-:Y:S01]  /*3f40*/  IMAD.X R37, RZ, RZ, RZ, P2 ;  /* 0x000000ffff257224 */ /* 0x000fe200010e06ff */
[----:B------:R-:W-:Y:S01]  /*3f50*/  @P5 SEL R70, R3, R70, !P0 ;  /* 0x0000004603465207 */ /* 0x000fe20004000000 */
[----:B------:R-:W-:Y:S01]  /*3f60*/  IMAD.MOV.U32 R36, RZ, RZ, R27 ;  /* 0x000000ffff247224 */ /* 0x000fe200078e001b */
[----:B------:R-:W-:-:S02]  /*3f70*/  ISETP.GT.U32.AND P1, PT, R73, R30, PT ;  /* 0x0000001e4900720c */ /* 0x000fc40003f24070 */
[-C--:B------:R-:W-:Y:S02]  /*3f80*/  IADD3 R67, P4, P5, RZ, R6.reuse, -R40 ;  /* 0x00000006ff437210 */ /* 0x080fe40007d9e828 */
[----:B------:R-:W-:Y:S02]  /*3f90*/  ISETP.GT.U32.AND P3, PT, R24, RZ, PT ;  /* 0x000000ff1800720c */ /* 0x000fe40003f64070 */
[----:B------:R-:W-:Y:S01]  /*3fa0*/  ISETP.GT.U32.AND.EX P1, PT, R74, R31, PT, P1 ;  /* 0x0000001f4a00720c */ /* 0x000fe20003f24110 */
[----:B------:R-:W-:Y:S01]  /*3fb0*/  IMAD.WIDE.U32 R30, R11, UR20, RZ ;  /* 0x000000140b1e7c25 */ /* 0x000fe2000f8e00ff */
[----:B------:R-:W-:Y:S02]  /*3fc0*/  ISETP.GT.U32.AND P0, PT, R67, R6, PT ;  /* 0x000000064300720c */ /* 0x000fe40003f04070 */
[----:B------:R-:W-:Y:S01]  /*3fd0*/  ISETP.GT.U32.AND.EX P3, PT, R25, R24, PT, P3 ;  /* 0x000000181900720c */ /* 0x000fe20003f64130 */
[----:B------:R-:W-:Y:S01]  /*3fe0*/  IMAD.WIDE.U32 R6, R13, UR34, RZ ;  /* 0x000000220d067c25 */ /* 0x000fe2000f8e00ff */
[----:B------:R-:W-:-:S02]  /*3ff0*/  IADD3.X R62, PT, PT, R40, R49, ~R41, P4, P5 ;  /* 0x00000031283e7210 */ /* 0x000fc400027eac29 */
[----:B------:R-:W-:Y:S01]  /*4000*/  IADD3 R24, P4, PT, R73, 0x1, RZ ;  /* 0x0000000149187810 */ /* 0x000fe20007f9e0ff */
[----:B------:R-:W-:Y:S01]  /*4010*/  IMAD.WIDE.U32 R30, P5, R10, UR21, R30 ;  /* 0x000000150a1e7c25 */ /* 0x000fe2000f8a001e */
[----:B------:R-:W-:Y:S02]  /*4020*/  IADD3 R4, P2, PT, R35, R26, RZ ;  /* 0x0000001a23047210 */ /* 0x000fe40007f5e0ff */
[----:B------:R-:W-:Y:S01]  /*4030*/  IADD3.X R3, PT, PT, R74, -0x1, RZ, P4, !PT ;  /* 0xffffffff4a037810 */ /* 0x000fe200027fe4ff */
[----:B------:R-:W-:Y:S01]  /*4040*/  IMAD.WIDE.U32 R26, R11, UR36, RZ ;  /* 0x000000240b1a7c25 */ /* 0x000fe2000f8e00ff */
[----:B------:R-:W-:Y:S02]  /*4050*/  ISETP.GT.U32.AND.EX P0, PT, R62, R49, PT, P0 ;  /* 0x000000313e00720c */ /* 0x000fe40003f04100 */
[----:B------:R-:W-:Y:S01]  /*4060*/  @P1 SEL R73, R24, R73, !P3 ;  /* 0x0000004918491207 */ /* 0x000fe20005800000 */
[----:B------:R-:W-:Y:S01]  /*4070*/  IMAD.WIDE.U32 R6, P4, R12, UR35, R6 ;  /* 0x000000230c067c25 */ /* 0x000fe2000f880006 */
[----:B------:R-:W-:-:S02]  /*4080*/  @P1 SEL R74, R3, R74, !P3 ;  /* 0x0000004a034a1207 */ /* 0x000fc40005800000 */
[----:B------:R-:W-:Y:S01]  /*4090*/  ISETP.GT.U32.AND P3, PT, R40, RZ, PT ;  /* 0x000000ff2800720c */ /* 0x000fe20003f64070 */
[----:B------:R-:W-:Y:S01]  /*40a0*/  IMAD.X R25, RZ, RZ, RZ, P4 ;  /* 0x000000ffff197224 */ /* 0x000fe200020e06ff */
[----:B------:R-:W-:Y:S01]  /*40b0*/  IADD3 R39, P1, PT, R39, R6, RZ ;  /* 0x0000000627277210 */ /* 0x000fe20007f3e0ff */
[----:B------:R-:W-:Y:S01]  /*40c0*/  IMAD.WIDE.U32 R26, P4, R10, UR37, R26 ;  /* 0x000000250a1a7c25 */ /* 0x000fe2000f88001a */
[----:B------:R-:W-:-:S03]  /*40d0*/  ISETP.GT.U32.AND.EX P3, PT, R41, R40, PT, P3 ;  /* 0x000000282900720c */ /* 0x000fc60003f64130 */
[----:B------:R-:W-:Y:S02]  /*40e0*/  IMAD.MOV.U32 R24, RZ, RZ, R7 ;  /* 0x000000ffff187224 */ /* 0x000fe400078e0007 */
[----:B------:R-:W-:-:S04]  /*40f0*/  IMAD.WIDE.U32 R6, R10, UR20, RZ ;  /* 0x000000140a067c25 */ /* 0x000fc8000f8e00ff */
[----:B------:R-:W-:Y:S01]  /*4100*/  IMAD.X R3, RZ, RZ, RZ, P4 ;  /* 0x000000ffff037224 */ /* 0x000fe200020e06ff */
[----:B------:R-:W-:Y:S01]  /*4110*/  IADD3 R28, P4, PT, R67, 0x1, RZ ;  /* 0x00000001431c7810 */ /* 0x000fe20007f9e0ff */
[----:B------:R-:W-:Y:S01]  /*4120*/  IMAD.X R33, RZ, RZ, RZ, P5 ;  /* 0x000000ffff217224 */ /* 0x000fe200028e06ff */
[----:B------:R-:W-:Y:S01]  /*4130*/  IADD3 R47, P5, PT, R7, R30, RZ ;  /* 0x0000001e072f7210 */ /* 0x000fe20007fbe0ff */
[----:B------:R-:W-:Y:S01]  /*4140*/  IMAD.WIDE.U32 R40, R9, UR22, RZ ;  /* 0x0000001609287c25 */ /* 0x000fe2000f8e00ff */
[----:B------:R-:W-:Y:S02]  /*4150*/  IADD3.X R7, PT, PT, R62, -0x1, RZ, P4, !PT ;  /* 0xffffffff3e077810 */ /* 0x000fe400027fe4ff */
[----:B------:R-:W-:Y:S01]  /*4160*/  IADD3 R65, P4, P6, RZ, R2, -R44 ;  /* 0x00000002ff417210 */ /* 0x000fe20007e9e82c */
[----:B------:R-:W-:Y:S01]  /*4170*/  IMAD.MOV.U32 R32, RZ, RZ, R31 ;  /* 0x000000ffff207224 */ /* 0x000fe200078e001f */
[----:B------:R-:W-:Y:S01]  /*4180*/  @P0 SEL R67, R28, R67, !P3 ;  /* 0x000000431c430207 */ /* 0x000fe20005800000 */
[----:B------:R-:W-:Y:S01]  /*4190*/  IMAD.WIDE.U32 R30, R10, UR36, RZ ;  /* 0x000000240a1e7c25 */ /* 0x000fe2000f8e00ff */
[----:B------:R-:W-:-:S02]  /*41a0*/  @P0 SEL R62, R7, R62, !P3 ;  /* 0x0000003e073e0207 */ /* 0x000fc40005800000 */
[----:B------:R-:W-:Y:S01]  /*41b0*/  ISETP.GT.U32.AND P0, PT, R65, R2, PT ;  /* 0x000000024100720c */ /* 0x000fe20003f04070 */
[----:B------:R-:W-:Y:S01]  /*41c0*/  IMAD.WIDE.U32 R40, P3, R8, UR23, R40 ;  /* 0x0000001708287c25 */ /* 0x000fe2000f860028 */
[-C--:B------:R-:W-:Y:S02]  /*41d0*/  IADD3.X R66, PT, PT, R44, R43.reuse, ~R45, P4, P6 ;  /* 0x0000002b2c427210 */ /* 0x080fe400027ecc2d */
[----:B------:R-:W-:Y:S01]  /*41e0*/  IADD3 R31, P4, PT, R31, R26, RZ ;  /* 0x0000001a1f1f7210 */ /* 0x000fe20007f9e0ff */
[----:B------:R-:W-:Y:S01]  /*41f0*/  IMAD.WIDE.U32.X R36, R13, UR19, R36, P2 ;  /* 0x000000130d247c25 */ /* 0x000fe200090e0424 */
[----:B------:R-:W-:Y:S02]  /*4200*/  ISETP.GT.U32.AND.EX P0, PT, R66, R43, PT, P0 ;  /* 0x0000002b4200720c */ /* 0x000fe40003f04100 */
[----:B------:R-:W-:Y:S01]  /*4210*/  IADD3 R28, P2, PT, R65, 0x1, RZ ;  /* 0x00000001411c7810 */ /* 0x000fe20007f5e0ff */
[----:B------:R-:W-:Y:S02]  /*4220*/  IMAD.MOV.U32 R2, RZ, RZ, R27 ;  /* 0x000000ffff027224 */ /* 0x000fe400078e001b */
[----:B------:R-:W-:Y:S01]  /*4230*/  IMAD.X R43, RZ, RZ, RZ, P3 ;  /* 0x000000ffff2b7224 */ /* 0x000fe200018e06ff */
[----:B------:R-:W-:Y:S01]  /*4240*/  ISETP.GT.U32.AND P3, PT, R44, RZ, PT ;  /* 0x000000ff2c00720c */ /* 0x000fe20003f64070 */
[----:B------:R-:W-:Y:S01]  /*4250*/  IMAD.WIDE.U32 R26, R8, UR22, RZ ;  /* 0x00000016081a7c25 */ /* 0x000fe2000f8e00ff */
[----:B------:R-:W-:-:S02]  /*4260*/  IADD3.X R7, PT, PT, R66, -0x1, RZ, P2, !PT ;  /* 0xffffffff42077810 */ /* 0x000fc400017fe4ff */
[----:B------:R-:W-:Y:S01]  /*4270*/  IADD3 R53, P2, P6, RZ, R34, -R36 ;  /* 0x00000022ff357210 */ /* 0x000fe20007e5e824 */
[----:B------:R-:W-:Y:S01]  /*4280*/  IMAD.WIDE.U32.X R24, R13, UR35, R24, P1 ;  /* 0x000000230d187c25 */ /* 0x000fe200088e0418 */
[----:B------:R-:W-:Y:S02]  /*4290*/  ISETP.GT.U32.AND.EX P1, PT, R45, R44, PT, P3 ;  /* 0x0000002c2d00720c */ /* 0x000fe40003f24130 */
[----:B------:R-:W-:Y:S01]  /*42a0*/  IADD3 R45, P3, PT, R27, R40, RZ ;  /* 0x000000281b2d7210 */ /* 0x000fe20007f7e0ff */
[----:B------:R-:W-:Y:S01]  /*42b0*/  IMAD.WIDE.U32.X R32, R11, UR21, R32, P5 ;  /* 0x000000150b207c25 */ /* 0x000fe2000a8e0420 */
[----:B------:R-:W-:Y:S02]  /*42c0*/  IADD3.X R27, PT, PT, R36, R4, ~R37, P2, P6 ;  /* 0x00000004241b7210 */ /* 0x000fe400017ecc25 */
[----:B------:R-:W-:Y:S01]  /*42d0*/  ISETP.GT.U32.AND P6, PT, R53, R34, PT ;  /* 0x000000223500720c */ /* 0x000fe20003fc4070 */
[----:B------:R-:W-:Y:S01]  /*42e0*/  IMAD.WIDE.U32 R34, R9, UR38, RZ ;  /* 0x0000002609227c25 */ /* 0x000fe2000f8e00ff */
[----:B------:R-:W-:-:S02]  /*42f0*/  @P0 SEL R65, R28, R65, !P1 ;  /* 0x000000411c410207 */ /* 0x000fc40004800000 */
[----:B------:R-:W-:Y:S01]  /*4300*/  @P0 SEL R66, R7, R66, !P1 ;  /* 0x0000004207420207 */ /* 0x000fe20004800000 */
[----:B------:R-:W-:Y:S01]  /*4310*/  IMAD.WIDE.U32.X R2, R11, UR37, R2, P4 ;  /* 0x000000250b027c25 */ /* 0x000fe2000a0e0402 */
[----:B------:R-:W-:Y:S02]  /*4320*/  IADD3 R55, P1, P2, RZ, R38, -R24 ;  /* 0x00000026ff377210 */ /* 0x000fe40007a3e818 */
[----:B------:R-:W-:Y:S01]  /*4330*/  ISETP.GT.U32.AND.EX P0, PT, R27, R4, PT, P6 ;  /* 0x000000041b00720c */ /* 0x000fe20003f04160 */
[----:B------:R-:W-:Y:S01]  /*4340*/  IMAD.MOV.U32 R42, RZ, RZ, R41 ;  /* 0x000000ffff2a7224 */ /* 0x000fe200078e0029 */
[----:B------:R-:W-:Y:S02]  /*4350*/  IADD3.X R58, PT, PT, R24, R39, ~R25, P1, P2 ;  /* 0x00000027183a7210 */ /* 0x000fe40000fe4c19 */
[----:B------:R-:W-:Y:S01]  /*4360*/  IADD3 R4, P6, PT, R53, 0x1, RZ ;  /* 0x0000000135047810 */ /* 0x000fe20007fde0ff */
[----:B------:R-:W-:Y:S01]  /*4370*/  IMAD.WIDE.U32.X R42, R9, UR23, R42, P3 ;  /* 0x00000017092a7c25 */ /* 0x000fe200098e042a */
[----:B------:R-:W-:-:S02]  /*4380*/  ISETP.GT.U32.AND P2, PT, R36, RZ, PT ;  /* 0x000000ff2400720c */ /* 0x000fc40003f44070 */
[----:B------:R-:W-:Y:S01]  /*4390*/  IADD3.X R28, PT, PT, R27, -0x1, RZ, P6, !PT ;  /* 0xffffffff1b1c7810 */ /* 0x000fe200037fe4ff */
[C---:B------:R-:W-:Y:S01]  /*43a0*/  IMAD.WIDE.U32 R34, P6, R8.reuse, UR39, R34 ;  /* 0x0000002708227c25 */ /* 0x040fe2000f8c0022 */
[----:B------:R-:W-:Y:S02]  /*43b0*/  ISETP.GT.U32.AND.EX P2, PT, R37, R36, PT, P2 ;  /* 0x000000242500720c */ /* 0x000fe40003f44120 */
[----:B------:R-:W-:Y:S01]  /*43c0*/  ISETP.GT.U32.AND P1, PT, R55, R38, PT ;  /* 0x000000263700720c */ /* 0x000fe20003f24070 */
[----:B------:R-:W-:Y:S01]  /*43d0*/  IMAD.WIDE.U32 R36, R8, UR38, RZ ;  /* 0x0000002608247c25 */ /* 0x000fe2000f8e00ff */
[----:B------:R-:W-:Y:S02]  /*43e0*/  @P0 SEL R53, R4, R53, !P2 ;  /* 0x0000003504350207 */ /* 0x000fe40005000000 */
[----:B------:R-:W-:Y:S01]  /*43f0*/  @P0 SEL R27, R28, R27, !P2 ;  /* 0x0000001b1c1b0207 */ /* 0x000fe20005000000 */
[----:B------:R-:W-:Y:S01]  /*4400*/  IMAD.X R93, RZ, RZ, RZ, P6 ;  /* 0x000000ffff5d7224 */ /* 0x000fe200030e06ff */
[----:B------:R-:W-:Y:S01]  /*4410*/  ISETP.GT.U32.AND.EX P1, PT, R58, R39, PT, P1 ;  /* 0x000000273a00720c */ /* 0x000fe20003f24110 */
[----:B------:R-:W-:Y:S01]  /*4420*/  IMAD.MOV.U32 R92, RZ, RZ, R35 ;  /* 0x000000ffff5c7224 */ /* 0x000fe200078e0023 */
[----:B------:R-:W-:-:S02]  /*4430*/  IADD3 R51, P0, P2, RZ, R6, -R32 ;  /* 0x00000006ff337210 */ /* 0x000fc40007a1e820 */
[----:B------:R-:W-:Y:S02]  /*4440*/  ISETP.GT.U32.AND P5, PT, R24, RZ, PT ;  /* 0x000000ff1800720c */ /* 0x000fe40003fa4070 */
[----:B------:R-:W-:Y:S02]  /*4450*/  IADD3.X R52, PT, PT, R32, R47, ~R33, P0, P2 ;  /* 0x0000002f20347210 */ /* 0x000fe400007e4c21 */
[----:B------:R-:W-:Y:S02]  /*4460*/  IADD3 R4, P2, PT, R55, 0x1, RZ ;  /* 0x0000000137047810 */ /* 0x000fe40007f5e0ff */
[----:B------:R-:W-:Y:S01]  /*4470*/  ISETP.GT.U32.AND P0, PT, R51, R6, PT ;  /* 0x000000063300720c */ /* 0x000fe20003f04070 */
[----:B------:R-:W-:Y:S01]  /*4480*/  IMAD.WIDE.U32 R6, R22, UR40, RZ ;  /* 0x0000002816067c25 */ /* 0x000fe2000f8e00ff */
[----:B------:R-:W-:Y:S02]  /*4490*/  ISETP.GT.U32.AND.EX P5, PT, R25, R24, PT, P5 ;  /* 0x000000181900720c */ /* 0x000fe40003fa4150 */
[----:B------:R-:W-:-:S02]  /*44a0*/  IADD3.X R25, PT, PT, R58, -0x1, RZ, P2, !PT ;  /* 0xffffffff3a197810 */ /* 0x000fc400017fe4ff */
[----:B------:R-:W-:Y:S01]  /*44b0*/  IADD3 R39, P6, PT, R37, R34, RZ ;  /* 0x0000002225277210 */ /* 0x000fe20007fde0ff */
[----:B------:R-:W-:Y:S01]  /*44c0*/  IMAD.WIDE.U32 R6, P2, R21, UR41, R6 ;  /* 0x0000002915067c25 */ /* 0x000fe2000f840006 */
[----:B------:R-:W-:Y:S02]  /*44d0*/  @P1 SEL R55, R4, R55, !P5 ;  /* 0x0000003704371207 */ /* 0x000fe40006800000 */
[----:B------:R-:W-:Y:S01]  /*44e0*/  @P1 SEL R58, R25, R58, !P5 ;  /* 0x0000003a193a1207 */ /* 0x000fe20006800000 */
[----:B------:R-:W-:Y:S01]  /*44f0*/  IMAD.WIDE.U32 R34, R21, UR40, RZ ;  /* 0x0000002815227c25 */ /* 0x000fe2000f8e00ff */
[----:B------:R-:W-:Y:S02]  /*4500*/  ISETP.GT.U32.AND.EX P0, PT, R52, R47, PT, P0 ;  /* 0x0000002f3400720c */ /* 0x000fe40003f04100 */
[----:B------:R-:W-:Y:S01]  /*4510*/  IADD3 R41, P1, P5, RZ, R30, -R2 ;  /* 0x0000001eff297210 */ /* 0x000fe20007d3e802 */
[----:B------:R-:W-:Y:S01]  /*4520*/  IMAD.X R91, RZ, RZ, RZ, P2 ;  /* 0x000000ffff5b7224 */ /* 0x000fe200010e06ff */
[----:B------:R-:W-:Y:S01]  /*4530*/  IADD3 R4, P4, PT, R35, R6, RZ ;  /* 0x0000000623047210 */ /* 0x000fe20007f9e0ff */
[----:B------:R-:W-:Y:S01]  /*4540*/  IMAD.MOV.U32 R90, RZ, RZ, R7 ;  /* 0x000000ffff5a7224 */ /* 0x000fe200078e0007 */
[----:B------:R-:W-:Y:S01]  /*4550*/  IADD3.X R24, PT, PT, R2, R31, ~R3, P1, P5 ;  /* 0x0000001f02187210 */ /* 0x000fe20000feac03 */
[----:B------:R-:W-:Y:S01]  /*4560*/  IMAD.WIDE.U32.X R92, R9, UR39, R92, P6 ;  /* 0x00000027095c7c25 */ /* 0x000fe2000b0e045c */
[----:B------:R-:W-:-:S02]  /*4570*/  ISETP.GT.U32.AND P2, PT, R32, RZ, PT ;  /* 0x000000ff2000720c */ /* 0x000fc40003f44070 */
[----:B------:R-:W-:Y:S01]  /*4580*/  IADD3 R6, P1, PT, R51, 0x1, RZ ;  /* 0x0000000133067810 */ /* 0x000fe20007f3e0ff */
[----:B------:R-:W-:Y:S01]  /*4590*/  IMAD.WIDE.U32.X R90, R22, UR41, R90, P4 ;  /* 0x00000029165a7c25 */ /* 0x000fe2000a0e045a */
[----:B------:R-:W-:Y:S02]  /*45a0*/  ISETP.GT.U32.AND.EX P2, PT, R33, R32, PT, P2 ;  /* 0x000000202100720c */ /* 0x000fe40003f44120 */
[----:B------:R-:W-:Y:S01]  /*45b0*/  IADD3.X R7, PT, PT, R52, -0x1, RZ, P1, !PT ;  /* 0xffffffff34077810 */ /* 0x000fe20000ffe4ff */
[----:B------:R-:W-:Y:S01]  /*45c0*/  IMAD.WIDE.U32 R46, R15, UR48, RZ ;  /* 0x000000300f2e7c25 */ /* 0x000fe2000f8e00ff */
[----:B------:R-:W-:Y:S02]  /*45d0*/  ISETP.GT.U32.AND P1, PT, R41, R30, PT ;  /* 0x0000001e2900720c */ /* 0x000fe40003f24070 */
[----:B------:R-:W-:Y:S02]  /*45e0*/  @P0 SEL R51, R6, R51, !P2 ;  /* 0x0000003306330207 */ /* 0x000fe40005000000 */
[----:B------:R-:W-:Y:S01]  /*45f0*/  @P0 SEL R52, R7, R52, !P2 ;  /* 0x0000003407340207 */ /* 0x000fe20005000000 */
[----:B------:R-:W-:Y:S01]  /*4600*/  IMAD.WIDE.U32 R6, R20, UR42, RZ ;  /* 0x0000002a14067c25 */ /* 0x000fe2000f8e00ff */
[----:B------:R-:W-:-:S02]  /*4610*/  IADD3 R38, P0, P2, RZ, R26, -R42 ;  /* 0x0000001aff267210 */ /* 0x000fc40007a1e82a */
[----:B------:R-:W-:Y:S01]  /*4620*/  ISETP.GT.U32.AND.EX P1, PT, R24, R31, PT, P1 ;  /* 0x0000001f1800720c */ /* 0x000fe20003f24110 */
[C---:B------:R-:W-:Y:S01]  /*4630*/  IMAD.WIDE.U32 R30, R23.reuse, UR42, RZ ;  /* 0x0000002a171e7c25 */ /* 0x040fe2000f8e00ff */
[----:B------:R-:W-:Y:S02]  /*4640*/  ISETP.GT.U32.AND P5, PT, R2, RZ, PT ;  /* 0x000000ff0200720c */ /* 0x000fe40003fa4070 */
[----:B------:R-:W-:Y:S01]  /*4650*/  IADD3.X R32, PT, PT, R42, R45, ~R43, P0, P2 ;  /* 0x0000002d2a207210 */ /* 0x000fe200007e4c2b */
[----:B------:R-:W-:Y:S01]  /*4660*/  IMAD.WIDE.U32 R6, P2, R23, UR43, R6 ;  /* 0x0000002b17067c25 */ /* 0x000fe2000f840006 */
[----:B------:R-:W-:Y:S02]  /*4670*/  IADD3 R28, P3, PT, R41, 0x1, RZ ;  /* 0x00000001291c7810 */ /* 0x000fe40007f7e0ff */
[----:B------:R-:W-:Y:S01]  /*4680*/  ISETP.GT.U32.AND P0, PT, R38, R26, PT ;  /* 0x0000001a2600720c */ /* 0x000fe20003f04070 */
[----:B------:R-:W-:Y:S01]  /*4690*/  IMAD.X R57, RZ, RZ, RZ, P2 ;  /* 0x000000ffff397224 */ /* 0x000fe200010e06ff */
[----:B------:R-:W-:Y:S01]  /*46a0*/  ISETP.GT.U32.AND.EX P5, PT, R3, R2, PT, P5 ;  /* 0x000000020300720c */ /* 0x000fe20003fa4150 */
[----:B------:R-:W-:Y:S01]  /*46b0*/  IMAD.WIDE.U32 R2, R19, UR44, RZ ;  /* 0x0000002c13027c25 */ /* 0x000fe2000f8e00ff */
[----:B------:R-:W-:-:S02]  /*46c0*/  IADD3.X R25, PT, PT, R24, -0x1, RZ, P3, !PT ;  /* 0xffffffff18197810 */ /* 0x000fc40001ffe4ff */
[----:B------:R-:W-:Y:S01]  /*46d0*/  ISETP.GT.U32.AND.EX P0, PT, R32, R45, PT, P0 ;  /* 0x0000002d2000720c */ /* 0x000fe20003f04100 */
[----:B------:R-:W-:Y:S01]  /*46e0*/  IMAD.WIDE.U32 R44, R17, UR46, RZ ;  /* 0x0000002e112c7c25 */ /* 0x000fe2000f8e00ff */
[----:B------:R-:W-:Y:S02]  /*46f0*/  @P1 SEL R41, R28, R41, !P5 ;  /* 0x000000291c291207 */ /* 0x000fe40006800000 */
[----:B------:R-:W-:Y:S01]  /*4700*/  @P1 SEL R24, R25, R24, !P5 ;  /* 0x0000001819181207 */ /* 0x000fe20006800000 */
[----:B------:R-:W-:Y:S01]  /*4710*/  IMAD.WIDE.U32 R2, P3, R18, UR45, R2 ;  /* 0x0000002d12027c25 */ /* 0x000fe2000f860002 */
[----:B------:R-:W-:Y:S02]  /*4720*/  ISETP.GT.U32.AND P2, PT, R42, RZ, PT ;  /* 0x000000ff2a00720c */ /* 0x000fe40003f44070 */
[----:B------:R-:W-:Y:S01]  /*4730*/  IADD3 R25, P1, PT, R38, 0x1, RZ ;  /* 0x0000000126197810 */ /* 0x000fe20007f3e0ff */
[----:B------:R-:W-:Y:S01]  /*4740*/  IMAD.MOV.U32 R48, RZ, RZ, R3 ;  /* 0x000000ffff307224 */ /* 0x000fe200078e0003 */
[----:B------:R-:W-:Y:S01]  /*4750*/  ISETP.GT.U32.AND.EX P2, PT, R43, R42, PT, P2 ;  /* 0x0000002a2b00720c */ /* 0x000fe20003f44120 */
[----:B------:R-:W-:Y:S01]  /*4760*/  IMAD.X R49, RZ, RZ, RZ, P3 ;  /* 0x000000ffff317224 */ /* 0x000fe200018e06ff */
[----:B------:R-:W-:Y:S01]  /*4770*/  IADD3.X R3, PT, PT, R32, -0x1, RZ, P1, !PT ;  /* 0xffffffff20037810 */ /* 0x000fe20000ffe4ff */
[----:B------:R-:W-:Y:S01]  /*4780*/  IMAD.MOV.U32 R56, RZ, RZ, R7 ;  /* 0x000000ffff387224 */ /* 0x000fe200078e0007 */
[----:B------:R-:W-:Y:S01]  /*4790*/  IADD3 R33, P3, PT, R31, R6, RZ ;  /* 0x000000061f217210 */ /* 0x000fe20007f7e0ff */
[----:B------:R-:W-:Y:S01]  /*47a0*/  IMAD.WIDE.U32 R6, R18, UR44, RZ ;  /* 0x0000002c12067c25 */ /* 0x000fe2000f8e00ff */
[----:B------:R-:W-:-:S02]  /*47b0*/  @P0 SEL R38, R25, R38, !P2 ;  /* 0x0000002619260207 */ /* 0x000fc40005000000 */
[----:B------:R-:W-:Y:S01]  /*47c0*/  @P0 SEL R32, R3, R32, !P2 ;  /* 0x0000002003200207 */ /* 0x000fe20005000000 */
[C---:B------:R-:W-:Y:S01]  /*47d0*/  IMAD.WIDE.U32 R44, P1, R16.reuse, UR47, R44 ;  /* 0x0000002f102c7c25 */ /* 0x040fe2000f82002c */
[----:B------:R-:W-:Y:S02]  /*47e0*/  IADD3 R26, P2, P6, RZ, R36, -R92 ;  /* 0x00000024ff1a7210 */ /* 0x000fe40007e5e85c */
[----:B------:R-:W-:Y:S01]  /*47f0*/  IADD3 R28, P0, P4, RZ, R34, -R90 ;  /* 0x00000022ff1c7210 */ /* 0x000fe20007c1e85a */
[----:B------:R-:W-:Y:S01]  /*4800*/  IMAD.X R37, RZ, RZ, RZ, P1 ;  /* 0x000000ffff257224 */ /* 0x000fe200008e06ff */
[----:B------:R-:W-:Y:S01]  /*4810*/  IADD3 R43, P5, PT, R7, R2, RZ ;  /* 0x00000002072b7210 */ /* 0x000fe20007fbe0ff */
[----:B------:R-:W-:Y:S01]  /*4820*/  IMAD.WIDE.U32 R2, R16, UR46, RZ ;  /* 0x0000002e10027c25 */ /* 0x000fe2000f8e00ff */
[----:B------:R-:W-:Y:S02]  /*4830*/  ISETP.GT.U32.AND P1, PT, R26, R36, PT ;  /* 0x000000241a00720c */ /* 0x000fe40003f24070 */
[----:B------:R-:W-:Y:S01]  /*4840*/  IADD3.X R42, PT, PT, R92, R39, ~R93, P2, P6 ;  /* 0x000000275c2a7210 */ /* 0x000fe200017ecc5d */
[----:B------:R-:W-:Y:S01]  /*4850*/  IMAD.WIDE.U32.X R56, R20, UR43, R56, P3 ;  /* 0x0000002b14387c25 */ /* 0x000fe200098e0438 */
[----:B------:R-:W-:-:S02]  /*4860*/  IADD3.X R77, PT, PT, R90, R4, ~R91, P0, P4 ;  /* 0x000000045a4d7210 */ /* 0x000fc400007e8c5b */
[----:B------:R-:W-:Y:S01]  /*4870*/  ISETP.GT.U32.AND P2, PT, R28, R34, PT ;  /* 0x000000221c00720c */ /* 0x000fe20003f44070 */
[----:B------:R-:W-:Y:S01]  /*4880*/  IMAD.WIDE.U32 R34, R14, UR48, RZ ;  /* 0x000000300e227c25 */ /* 0x000fe2000f8e00ff */
[----:B------:R-:W-:Y:S02]  /*4890*/  IADD3 R7, P4, PT, R26, 0x1, RZ ;  /* 0x000000011a077810 */ /* 0x000fe40007f9e0ff */
[C---:B------:R-:W-:Y:S01]  /*48a0*/  ISETP.GT.U32.AND.EX P1, PT, R42.reuse, R39, PT, P1 ;  /* 0x000000272a00720c */ /* 0x040fe20003f24110 */
[----:B------:R-:W-:Y:S01]  /*48b0*/  IMAD.MOV.U32 R36, RZ, RZ, R45 ;  /* 0x000000ffff247224 */ /* 0x000fe200078e002d */
[----:B------:R-:W-:Y:S01]  /*48c0*/  IADD3 R25, P6, PT, R3, R44, RZ ;  /* 0x0000002c03197210 */ /* 0x000fe20007fde0ff */
[----:B------:R-:W-:Y:S01]  /*48d0*/  IMAD.WIDE.U32 R34, P0, R15, UR49, R34 ;  /* 0x000000310f227c25 */ /* 0x000fe2000f800022 */
[----:B------:R-:W-:Y:S02]  /*48e0*/  IADD3.X R31, PT, PT, R42, -0x1, RZ, P4, !PT ;  /* 0xffffffff2a1f7810 */ /* 0x000fe400027fe4ff */
[----:B------:R-:W-:Y:S01]  /*48f0*/  ISETP.GT.U32.AND.EX P2, PT, R77, R4, PT, P2 ;  /* 0x000000044d00720c */ /* 0x000fe20003f44120 */
[----:B------:R-:W-:Y:S01]  /*4900*/  IMAD.X R45, RZ, RZ, RZ, P0 ;  /* 0x000000ffff2d7224 */ /* 0x000fe200000e06ff */
[----:B------:R-:W-:Y:S01]  /*4910*/  IADD3 R3, P4, PT, R28, 0x1, RZ ;  /* 0x000000011c037810 */ /* 0x000fe20007f9e0ff */
[----:B------:R-:W-:Y:S01]  /*4920*/  IMAD.MOV.U32 R44, RZ, RZ, R35 ;  /* 0x000000ffff2c7224 */ /* 0x000fe200078e0023 */
[----:B------:R-:W-:Y:S01]  /*4930*/  ISETP.GT.U32.AND P3, PT, R92, RZ, PT ;  /* 0x000000ff5c00720c */ /* 0x000fe20003f64070 */
[----:B------:R-:W-:Y:S01]  /*4940*/  IMAD.WIDE.U32.X R48, R19, UR45, R48, P5 ;  /* 0x0000002d13307c25 */ /* 0x000fe2000a8e0430 */
[----:B------:R-:W-:-:S02]  /*4950*/  IADD3.X R4, PT, PT, R77, -0x1, RZ, P4, !PT ;  /* 0xffffffff4d047810 */ /* 0x000fc400027fe4ff */
[----:B------:R-:W-:Y:S02]  /*4960*/  ISETP.GT.U32.AND P4, PT, R90, RZ, PT ;  /* 0x000000ff5a00720c */ /* 0x000fe40003f84070 */
[----:B------:R-:W-:Y:S02]  /*4970*/  ISETP.GT.U32.AND.EX P3, PT, R93, R92, PT, P3 ;  /* 0x0000005c5d00720c */ /* 0x000fe40003f64130 */
[----:B------:R-:W-:Y:S01]  /*4980*/  IADD3 R39, P0, PT, R47, R34, RZ ;  /* 0x000000222f277210 */ /* 0x000fe20007f1e0ff */
[----:B------:R-:W-:Y:S01]  /*4990*/  IMAD.WIDE.U32 R34, R13, UR50, RZ ;  /* 0x000000320d227c25 */ /* 0x000fe2000f8e00ff */
[----:B------:R-:W-:Y:S02]  /*49a0*/  ISETP.GT.U32.AND.EX P4, PT, R91, R90, PT, P4 ;  /* 0x0000005a5b00720c */ /* 0x000fe40003f84140 */
[----:B------:R-:W-:Y:S01]  /*49b0*/  @P1 SEL R26, R7, R26, !P3 ;  /* 0x0000001a071a1207 */ /* 0x000fe20005800000 */
[----:B------:R-:W-:Y:S01]  /*49c0*/  IMAD.WIDE.U32.X R44, R14, UR49, R44, P0 ;  /* 0x000000310e2c7c25 */ /* 0x000fe200080e042c */
[----:B------:R-:W-:-:S02]  /*49d0*/  @P1 SEL R42, R31, R42, !P3 ;  /* 0x0000002a1f2a1207 */ /* 0x000fc40005800000 */
[----:B------:R-:W-:Y:S01]  /*49e0*/  IADD3 R88, P1, P3, RZ, R30, -R56 ;  /* 0x0000001eff587210 */ /* 0x000fe20007b3e838 */
[----:B------:R-:W-:Y:S01]  /*49f0*/  IMAD.WIDE.U32 R90, R8, UR54, RZ ;  /* 0x00000036085a7c25 */ /* 0x000fe2000f8e00ff */
[----:B------:R-:W-:Y:S02]  /*4a00*/  @P2 SEL R28, R3, R28, !P4 ;  /* 0x0000001c031c2207 */ /* 0x000fe40006000000 */
[----:B------:R-:W-:Y:S01]  /*4a10*/  @P2 SEL R77, R4, R77, !P4 ;  /* 0x0000004d044d2207 */ /* 0x000fe20006000000 */
[----:B------:R-:W-:Y:S01]  /*4a20*/  IMAD.WIDE.U32 R34, P2, R12, UR51, R34 ;  /* 0x000000330c227c25 */ /* 0x000fe2000f840022 */
[----:B------:R-:W-:Y:S02]  /*4a30*/  IADD3.X R76, PT, PT, R56, R33, ~R57, P1, P3 ;  /* 0x00000021384c7210 */ /* 0x000fe40000fe6c39 */
[----:B------:R-:W-:Y:S01]  /*4a40*/  ISETP.GT.U32.AND P3, PT, R88, R30, PT ;  /* 0x0000001e5800720c */ /* 0x000fe20003f64070 */
[----:B------:R-:W-:Y:S01]  /*4a50*/  IMAD.X R7, RZ, RZ, RZ, P2 ;  /* 0x000000ffff077224 */ /* 0x000fe200010e06ff */
[----:B------:R-:W-:Y:S01]  /*4a60*/  IADD3 R87, P5, P4, RZ, R6, -R48 ;  /* 0x00000006ff577210 */ /* 0x000fe20007cbe830 */
[----:B------:R-:W-:Y:S01]  /*4a70*/  IMAD.WIDE.U32 R30, R12, UR50, RZ ;  /* 0x000000320c1e7c25 */ /* 0x000fe2000f8e00ff */
[----:B------:R-:W-:-:S02]  /*4a80*/  IADD3 R3, P2, PT, R88, 0x1, RZ ;  /* 0x0000000158037810 */ /* 0x000fc40007f5e0ff */
[----:B------:R-:W-:Y:S02]  /*4a90*/  ISETP.GT.U32.AND.EX P3, PT, R76, R33, PT, P3 ;  /* 0x000000214c00720c */ /* 0x000fe40003f64130 */
[----:B------:R-:W-:Y:S01]  /*4aa0*/  ISETP.GT.U32.AND P1, PT, R87, R6, PT ;  /* 0x000000065700720c */ /* 0x000fe20003f24070 */
[----:B------:R-:W-:Y:S01]  /*4ab0*/  IMAD.MOV.U32 R6, RZ, RZ, R35 ;  /* 0x000000ffff067224 */ /* 0x000fe200078e0023 */
[----:B------:R-:W-:Y:S02]  /*4ac0*/  IADD3.X R68, PT, PT, R48, R43, ~R49, P5, P4 ;  /* 0x0000002b30447210 */ /* 0x000fe40002fe8c31 */
[----:B------:R-:W-:Y:S02]  /*4ad0*/  IADD3.X R47, PT, PT, R76, -0x1, RZ, P2, !PT ;  /* 0xffffffff4c2f7810 */ /* 0x000fe400017fe4ff */
[----:B------:R-:W-:Y:S02]  /*4ae0*/  ISETP.GT.U32.AND P2, PT, R48, RZ, PT ;  /* 0x000000ff3000720c */ /* 0x000fe40003f44070 */
[----:B------:R-:W-:-:S02]  /*4af0*/  ISETP.GT.U32.AND P4, PT, R56, RZ, PT ;  /* 0x000000ff3800720c */ /* 0x000fc40003f84070 */
[----:B------:R-:W-:Y:S02]  /*4b00*/  ISETP.GT.U32.AND.EX P1, PT, R68, R43, PT, P1 ;  /* 0x0000002b4400720c */ /* 0x000fe40003f24110 */
[----:B------:R-:W-:Y:S01]  /*4b10*/  IADD3 R33, P5, PT, R31, R34, RZ ;  /* 0x000000221f217210 */ /* 0x000fe20007fbe0ff */
[----:B------:R-:W-:Y:S01]  /*4b20*/  IMAD.WIDE.U32.X R34, R17, UR47, R36, P6 ;  /* 0x0000002f11227c25 */ /* 0x000fe2000b0e0424 */
[----:B------:R-:W-:Y:S02]  /*4b30*/  ISETP.GT.U32.AND.EX P2, PT, R49, R48, PT, P2 ;  /* 0x000000303100720c */ /* 0x000fe40003f44120 */
[----:B------:R-:W-:Y:S01]  /*4b40*/  ISETP.GT.U32.AND.EX P4, PT, R57, R56, PT, P4 ;  /* 0x000000383900720c */ /* 0x000fe20003f84140 */
[----:B------:R-:W-:Y:S01]  /*4b50*/  IMAD.WIDE.U32 R48, R11, UR52, RZ ;  /* 0x000000340b307c25 */ /* 0x000fe2000f8e00ff */
[----:B------:R-:W-:Y:S02]  /*4b60*/  IADD3 R4, P6, PT, R87, 0x1, RZ ;  /* 0x0000000157047810 */ /* 0x000fe40007fde0ff */
[----:B------:R-:W-:Y:S01]  /*4b70*/  @P3 SEL R88, R3, R88, !P4 ;  /* 0x0000005803583207 */ /* 0x000fe20006000000 */
[----:B------:R-:W-:Y:S01]  /*4b80*/  IMAD.WIDE.U32 R36, R10, UR52, RZ ;  /* 0x000000340a247c25 */ /* 0x000fe2000f8e00ff */
[----:B------:R-:W-:-:S02]  /*4b90*/  @P3 SEL R76, R47, R76, !P4 ;  /* 0x0000004c2f4c3207 */ /* 0x000fc40006000000 */
[-C--:B------:R-:W-:Y:S01]  /*4ba0*/  IADD3 R79, P3, P4, RZ, R2.reuse, -R34 ;  /* 0x00000002ff4f7210 */ /* 0x080fe20007c7e822 */
[----:B------:R-:W-:Y:S01]  /*4bb0*/  IMAD.WIDE.U32.X R6, R13, UR51, R6, P5 ;  /* 0x000000330d067c25 */ /* 0x000fe2000a8e0406 */
[----:B------:R-:W-:Y:S02]  /*4bc0*/  IADD3.X R31, PT, PT, R68, -0x1, RZ, P6, !PT ;  /* 0xffffffff441f7810 */ /* 0x000fe400037fe4ff */
[----:B------:R-:W-:Y:S01]  /*4bd0*/  ISETP.GT.U32.AND P0, PT, R79, R2, PT ;  /* 0x000000024f00720c */ /* 0x000fe20003f04070 */
[----:B------:R-:W-:Y:S01]  /*4be0*/  IMAD.WIDE.U32 R48, P6, R10, UR53, R48 ;  /* 0x000000350a307c25 */ /* 0x000fe2000f8c0030 */
[----:B------:R-:W-:Y:S02]  /*4bf0*/  @P1 SEL R87, R4, R87, !P2 ;  /* 0x0000005704571207 */ /* 0x000fe40005000000 */
[----:B------:R-:W-:Y:S01]  /*4c00*/  @P1 SEL R68, R31, R68, !P2 ;  /* 0x000000441f441207 */ /* 0x000fe20005000000 */
[----:B------:R-:W-:Y:S01]  /*4c10*/  IMAD.WIDE.U32 R2, R9, UR54, RZ ;  /* 0x0000003609027c25 */ /* 0x000fe2000f8e00ff */
[----:B------:R-:W-:-:S02]  /*4c20*/  IADD3 R4, P1, PT, R37, R48, RZ ;  /* 0x0000003025047210 */ /* 0x000fc40007f3e0ff */
[-C--:B------:R-:W-:Y:S01]  /*4c30*/  IADD3.X R37, PT, PT, R34, R25.reuse, ~R35, P3, P4 ;  /* 0x0000001922257210 */ /* 0x080fe20001fe8c23 */
[----:B------:R-:W-:Y:S01]  /*4c40*/  IMAD.X R93, RZ, RZ, RZ, P6 ;  /* 0x000000ffff5d7224 */ /* 0x000fe200030e06ff */
[----:B------:R-:W-:Y:S01]  /*4c50*/  IADD3 R71, P6, P2, RZ, R46, -R44 ;  /* 0x0000002eff477210 */ /* 0x000fe20007ade82c */
[----:B------:R-:W-:Y:S01]  /*4c60*/  IMAD.WIDE.U32 R2, P4, R8, UR55, R2 ;  /* 0x0000003708027c25 */ /* 0x000fe2000f880002 */
[----:B------:R-:W-:Y:S02]  /*4c70*/  ISETP.GT.U32.AND.EX P0, PT, R37, R25, PT, P0 ;  /* 0x000000192500720c */ /* 0x000fe40003f04100 */
[----:B------:R-:W-:Y:S01]  /*4c80*/  IADD3.X R56, PT, PT, R44, R39, ~R45, P6, P2 ;  /* 0x000000272c387210 */ /* 0x000fe200037e4c2d */
[----:B------:R-:W-:Y:S01]  /*4c90*/  IMAD.X R47, RZ, RZ, RZ, P4 ;  /* 0x000000ffff2f7224 */ /* 0x000fe200020e06ff */
[----:B------:R-:W-:Y:S01]  /*4ca0*/  IADD3 R40, P6, PT, R79, 0x1, RZ ;  /* 0x000000014f287810 */ /* 0x000fe20007fde0ff */
[----:B------:R-:W-:Y:S01]  /*4cb0*/  IMAD.MOV.U32 R92, RZ, RZ, R49 ;  /* 0x000000ffff5c7224 */ /* 0x000fe200078e0031 */
[----:B------:R-:W-:-:S02]  /*4cc0*/  ISETP.GT.U32.AND P4, PT, R34, RZ, PT ;  /* 0x000000ff2200720c */ /* 0x000fc40003f84070 */
[----:B------:R-:W-:Y:S01]  /*4cd0*/  IADD3 R25, P2, PT, R91, R2, RZ ;  /* 0x000000025b197210 */ /* 0x000fe20007f5e0ff */
[----:B------:R-:W-:Y:S01]  /*4ce0*/  IMAD.WIDE.U32.X R92, R11, UR53, R92, P1 ;  /* 0x000000350b5c7c25 */ /* 0x000fe200088e045c */
[----:B------:R-:W-:Y:S02]  /*4cf0*/  IADD3.X R2, PT, PT, R37, -0x1, RZ, P6, !PT ;  /* 0xffffffff25027810 */ /* 0x000fe400037fe4ff */
[----:B------:R-:W-:Y:S01]  /*4d00*/  ISETP.GT.U32.AND.EX P4, PT, R35, R34, PT, P4 ;  /* 0x000000222300720c */ /* 0x000fe20003f84140 */
[----:B------:R-:W-:Y:S01]  /*4d10*/  IMAD.WIDE.U32 R94, P6, R21, UR57, R94 ;  /* 0x00000039155e7c25 */ /* 0x000fe2000f8c005e */
[----:B------:R-:W-:Y:S02]  /*4d20*/  ISETP.GT.U32.AND P3, PT, R71, R46, PT ;  /* 0x0000002e4700720c */ /* 0x000fe40003f64070 */
[----:B------:R-:W-:Y:S01]  /*4d30*/  @P0 SEL R79, R40, R79, !P4 ;  /* 0x0000004f284f0207 */ /* 0x000fe20006000000 */
[----:B------:R-:W-:Y:S01]  /*4d40*/  IMAD.MOV.U32 R46, RZ, RZ, R3 ;  /* 0x000000ffff2e7224 */ /* 0x000fe200078e0003 */
[----:B------:R-:W-:Y:S01]  /*4d50*/  @P0 SEL R37, R2, R37, !P4 ;  /* 0x0000002502250207 */ /* 0x000fe20006000000 */
[----:B------:R-:W-:Y:S01]  /*4d60*/  IMAD.X R3, RZ, RZ, RZ, P6 ;  /* 0x000000ffff037224 */ /* 0x000fe200030e06ff */
[----:B------:R-:W-:Y:S01]  /*4d70*/  IADD3 R63, P0, P6, RZ, R30, -R6 ;  /* 0x0000001eff3f7210 */ /* 0x000fe20007e1e806 */
[----:B------:R-:W-:Y:S01]  /*4d80*/  IMAD.WIDE.U32 R34, R21, UR56, RZ ;  /* 0x0000003815227c25 */ /* 0x000fe2000f8e00ff */
[----:B------:R-:W-:-:S02]  /*4d90*/  ISETP.GT.U32.AND.EX P3, PT, R56, R39, PT, P3 ;  /* 0x000000273800720c */ /* 0x000fc40003f64130 */
[-C--:B------:R-:W-:Y:S01]  /*4da0*/  IADD3.X R50, PT, PT, R6, R33.reuse, ~R7, P0, P6 ;  /* 0x0000002106327210 */ /* 0x080fe200007ecc07 */
[----:B------:R-:W-:Y:S01]  /*4db0*/  IMAD.WIDE.U32.X R46, R9, UR55, R46, P2 ;  /* 0x00000037092e7c25 */ /* 0x000fe200090e042e */
[----:B------:R-:W-:Y:S02]  /*4dc0*/  ISETP.GT.U32.AND P0, PT, R63, R30, PT ;  /* 0x0000001e3f00720c */ /* 0x000fe40003f04070 */
[----:B------:R-:W-:Y:S01]  /*4dd0*/  ISETP.GT.U32.AND P5, PT, R44, RZ, PT ;  /* 0x000000ff2c00720c */ /* 0x000fe20003fa4070 */
[----:B------:R-:W-:Y:S01]  /*4de0*/  IMAD.WIDE.U32 R30, R20, UR58, RZ ;  /* 0x0000003a141e7c25 */ /* 0x000fe2000f8e00ff */
[----:B------:R-:W-:Y:S02]  /*4df0*/  IADD3 R40, P6, PT, R71, 0x1, RZ ;  /* 0x0000000147287810 */ /* 0x000fe40007fde0ff */
[----:B------:R-:W-:Y:S01]  /*4e00*/  ISETP.GT.U32.AND.EX P0, PT, R50, R33, PT, P0 ;  /* 0x000000213200720c */ /* 0x000fe20003f04100 */
[----:B------:R-:W-:Y:S01]  /*4e10*/  IMAD.MOV.U32 R2, RZ, RZ, R95 ;  /* 0x000000ffff027224 */ /* 0x000fe200078e005f */
[----:B------:R-:W-:-:S02]  /*4e20*/  ISETP.GT.U32.AND.EX P5, PT, R45, R44, PT, P5 ;  /* 0x0000002c2d00720c */ /* 0x000fc40003fa4150 */
[----:B------:R-:W-:Y:S01]  /*4e30*/  IADD3.X R33, PT, PT, R56, -0x1, RZ, P6, !PT ;  /* 0xffffffff38217810 */ /* 0x000fe200037fe4ff */
[----:B------:R-:W-:Y:S01]  /*4e40*/  IMAD.WIDE.U32 R30, P6, R23, UR59, R30 ;  /* 0x0000003b171e7c25 */ /* 0x000fe2000f8c001e */
[----:B------:R-:W-:Y:S02]  /*4e50*/  ISETP.GT.U32.AND P1, PT, R6, RZ, PT ;  /* 0x000000ff0600720c */ /* 0x000fe40003f24070 */
[----:B------:R-:W-:Y:S01]  /*4e60*/  @P3 SEL R71, R40, R71, !P5 ;  /* 0x0000004728473207 */ /* 0x000fe20006800000 */
[----:B------:R-:W-:Y:S01]  /*4e70*/  IMAD.X R45, RZ, RZ, RZ, P6 ;  /* 0x000000ffff2d7224 */ /* 0x000fe200030e06ff */
[----:B------:R-:W-:Y:S01]  /*4e80*/  @P3 SEL R56, R33, R56, !P5 ;  /* 0x0000003821383207 */ /* 0x000fe20006800000 */
[----:B------:R-:W-:Y:S01]  /*4e90*/  IMAD.MOV.U32 R44, RZ, RZ, R31 ;  /* 0x000000ffff2c7224 */ /* 0x000fe200078e001f */
[----:B------:R-:W-:Y:S02]  /*4ea0*/  IADD3 R43, P5, P3, RZ, R36, -R92 ;  /* 0x00000024ff2b7210 */ /* 0x000fe40007bbe85c */
[----:B------:R-:W-:Y:S01]  /*4eb0*/  ISETP.GT.U32.AND.EX P1, PT, R7, R6, PT, P1 ;  /* 0x000000060700720c */ /* 0x000fe20003f24110 */
[----:B------:R-:W-:Y:S01]  /*4ec0*/  IMAD.WIDE.U32 R6, R23, UR58, RZ ;  /* 0x0000003a17067c25 */ /* 0x000fe2000f8e00ff */
[----:B------:R-:W-:-:S02]  /*4ed0*/  IADD3 R49, P4, PT, R35, R94, RZ ;  /* 0x0000005e23317210 */ /* 0x000fc40007f9e0ff */
[----:B------:R-:W-:Y:S02]  /*4ee0*/  ISETP.GT.U32.AND P6, PT, R43, R36, PT ;  /* 0x000000242b00720c */ /* 0x000fe40003fc4070 */
[----:B------:R-:W-:Y:S01]  /*4ef0*/  IADD3.X R35, PT, PT, R92, R4, ~R93, P5, P3 ;  /* 0x000000045c237210 */ /* 0x000fe20002fe6c5d */
[----:B------:R-:W-:Y:S01]  /*4f00*/  IMAD.WIDE.U32.X R2, R22, UR57, R2, P4 ;  /* 0x0000003916027c25 */ /* 0x000fe2000a0e0402 */
[----:B------:R-:W-:Y:S02]  /*4f10*/  IADD3 R36, P5, PT, R63, 0x1, RZ ;  /* 0x000000013f247810 */ /* 0x000fe40007fbe0ff */
[----:B------:R-:W-:Y:S02]  /*4f20*/  IADD3 R48, P3, PT, R7, R30, RZ ;  /* 0x0000001e07307210 */ /* 0x000fe40007f7e0ff */
[----:B------:R-:W-:Y:S02]  /*4f30*/  ISETP.GT.U32.AND.EX P6, PT, R35, R4, PT, P6 ;  /* 0x000000042300720c */ /* 0x000fe40003fc4160 */
[----:B------:R-:W-:Y:S01]  /*4f40*/  IADD3.X R7, PT, PT, R50, -0x1, RZ, P5, !PT ;  /* 0xffffffff32077810 */ /* 0x000fe20002ffe4ff */
[----:B------:R-:W-:Y:S01]  /*4f50*/  IMAD.WIDE.U32.X R44, R20, UR59, R44, P3 ;  /* 0x0000003b142c7c25 */ /* 0x000fe200098e042c */
[----:B------:R-:W-:-:S02]  /*4f60*/  @P0 SEL R63, R36, R63, !P1 ;  /* 0x0000003f243f0207 */ /* 0x000fc40004800000 */
[----:B------:R-:W-:Y:S02]  /*4f70*/  @P0 SEL R50, R7, R50, !P1 ;  /* 0x0000003207320207 */ /* 0x000fe40004800000 */
[----:B------:R-:W-:Y:S02]  /*4f80*/  IADD3 R4, P2, PT, R43, 0x1, RZ ;  /* 0x000000012b047810 */ /* 0x000fe40007f5e0ff */
[----:B------:R-:W-:Y:S02]  /*4f90*/  ISETP.GT.U32.AND P0, PT, R92, RZ, PT ;  /* 0x000000ff5c00720c */ /* 0x000fe40003f04070 */
[----:B------:R-:W-:Y:S02]  /*4fa0*/  IADD3 R30, P5, P1, RZ, R90, -R46 ;  /* 0x0000005aff1e7210 */ /* 0x000fe400079be82e */
[----:B------:R-:W-:Y:S02]  /*4fb0*/  IADD3.X R40, PT, PT, R35, -0x1, RZ, P2, !PT ;  /* 0xffffffff23287810 */ /* 0x000fe400017fe4ff */
[----:B------:R-:W-:Y:S01]  /*4fc0*/  ISETP.GT.U32.AND.EX P0, PT, R93, R92, PT, P0 ;  /* 0x0000005c5d00720c */ /* 0x000fe20003f04100 */
[----:B------:R-:W-:Y:S01]  /*4fd0*/  IMAD.WIDE.U32 R92, R14, UR64, RZ ;  /* 0x000000400e5c7c25 */ /* 0x000fe2000f8e00ff */
[----:B------:R-:W-:-:S02]  /*4fe0*/  ISETP.GT.U32.AND P2, PT, R46, RZ, PT ;  /* 0x000000ff2e00720c */ /* 0x000fc40003f44070 */
[----:B------:R-:W-:Y:S02]  /*4ff0*/  IADD3.X R36, PT, PT, R46, R25, ~R47, P5, P1 ;  /* 0x000000192e247210 */ /* 0x000fe40002fe2c2f */
[----:B------:R-:W-:Y:S02]  /*5000*/  @P6 SEL R43, R4, R43, !P0 ;  /* 0x0000002b042b6207 */ /* 0x000fe40004000000 */
[----:B------:R-:W-:Y:S02]  /*5010*/  @P6 SEL R35, R40, R35, !P0 ;  /* 0x0000002328236207 */ /* 0x000fe40004000000 */
[----:B------:R-:W-:Y:S02]  /*5020*/  IADD3 R31, P5, P6, RZ, R34, -R2 ;  /* 0x00000022ff1f7210 */ /* 0x000fe40007ebe802 */
[----:B------:R-:W-:Y:S01]  /*5030*/  ISETP.GT.U32.AND.EX P2, PT, R47, R46, PT, P2 ;  /* 0x0000002e2f00720c */ /* 0x000fe20003f44120 */
[----:B------:R-:W-:Y:S01]  /*5040*/  IMAD.WIDE.U32 R46, R19, UR60, RZ ;  /* 0x0000003c132e7c25 */ /* 0x000fe2000f8e00ff */
[----:B------:R-:W-:-:S02]  /*5050*/  ISETP.GT.U32.AND P0, PT, R31, R34, PT ;  /* 0x000000221f00720c */ /* 0x000fc40003f04070 */
[C---:B------:R-:W-:Y:S02]  /*5060*/  IADD3.X R40, PT, PT, R2.reuse, R49, ~R3, P5, P6 ;  /* 0x0000003102287210 */ /* 0x040fe40002fecc03 */
[----:B------:R-:W-:Y:S01]  /*5070*/  ISETP.GT.U32.AND P1, PT, R2, RZ, PT ;  /* 0x000000ff0200720c */ /* 0x000fe20003f24070 */
[----:B------:R-:W-:Y:S01]  /*5080*/  IMAD.WIDE.U32 R46, P6, R18, UR61, R46 ;  /* 0x0000003d122e7c25 */ /* 0x000fe2000f8c002e */
[----:B------:R-:W-:Y:S02]  /*5090*/  IADD3 R34, P3, P5, RZ, R6, -R44 ;  /* 0x00000006ff227210 */ /* 0x000fe40007d7e82c */
[----:B------:R-:W-:Y:S01]  /*50a0*/  ISETP.GT.U32.AND P4, PT, R30, R90, PT ;  /* 0x0000005a1e00720c */ /* 0x000fe20003f84070 */
[----:B------:R-:W-:Y:S01]  /*50b0*/  IMAD.X R91, RZ, RZ, RZ, P6 ;  /* 0x000000ffff5b7224 */ /* 0x000fe200030e06ff */
[----:B------:R-:W-:Y:S01]  /*50c0*/  ISETP.GT.U32.AND.EX P1, PT, R3, R2, PT, P1 ;  /* 0x000000020300720c */ /* 0x000fe20003f24110 */
[----:B------:R-:W-:Y:S01]  /*50d0*/  IMAD.WIDE.U32 R2, R18, UR60, RZ ;  /* 0x0000003c12027c25 */ /* 0x000fe2000f8e00ff */
[----:B------:R-:W-:-:S02]  /*50e0*/  IADD3.X R59, PT, PT, R44, R48, ~R45, P3, P5 ;  /* 0x000000302c3b7210 */ /* 0x000fc40001feac2d */
[----:B------:R-:W-:Y:S01]  /*50f0*/  IADD3 R33, P5, PT, R30, 0x1, RZ ;  /* 0x000000011e217810 */ /* 0x000fe20007fbe0ff */
[----:B------:R-:W-:Y:S01]  /*5100*/  IMAD.MOV.U32 R90, RZ, RZ, R47 ;  /* 0x000000ffff5a7224 */ /* 0x000fe200078e002f */
[----:B------:R-:W-:Y:S02]  /*5110*/  ISETP.GT.U32.AND.EX P4, PT, R36, R25, PT, P4 ;  /* 0x000000192400720c */ /* 0x000fe40003f84140 */
[----:B------:R-:W-:Y:S01]  /*5120*/  ISETP.GT.U32.AND P3, PT, R34, R6, PT ;  /* 0x000000062200720c */ /* 0x000fe20003f64070 */
[----:B------:R-:W-:Y:S01]  /*5130*/  IMAD.WIDE.U32 R6, R17, UR62, RZ ;  /* 0x0000003e11067c25 */ /* 0x000fe2000f8e00ff */
[----:B------:R-:W-:Y:S02]  /*5140*/  IADD3.X R25, PT, PT, R36, -0x1, RZ, P5, !PT ;  /* 0xffffffff24197810 */ /* 0x000fe40002ffe4ff */
[----:B------:R-:W-:Y:S01]  /*5150*/  IADD3 R39, P6, PT, R3, R46, RZ ;  /* 0x0000002e03277210 */ /* 0x000fe20007fde0ff */
[----:B------:R-:W-:Y:S01]  /*5160*/  IMAD.WIDE.U32 R46, R16, UR62, RZ ;  /* 0x0000003e102e7c25 */ /* 0x000fe2000f8e00ff */
[----:B------:R-:W-:-:S02]  /*5170*/  IADD3 R4, P5, PT, R31, 0x1, RZ ;  /* 0x000000011f047810 */ /* 0x000fc40007fbe0ff */
[C---:B------:R-:W-:Y:S01]  /*5180*/  ISETP.GT.U32.AND.EX P0, PT, R40.reuse, R49, PT, P0 ;  /* 0x000000312800720c */ /* 0x040fe20003f04100 */
[----:B------:R-:W-:Y:S01]  /*5190*/  IMAD.WIDE.U32.X R90, R19, UR61, R90, P6 ;  /* 0x0000003d135a7c25 */ /* 0x000fe2000b0e045a */
[----:B------:R-:W-:Y:S02]  /*51a0*/  IADD3.X R3, PT, PT, R40, -0x1, RZ, P5, !PT ;  /* 0xffffffff28037810 */ /* 0x000fe40002ffe4ff */
[----:B------:R-:W-:Y:S01]  /*51b0*/  ISETP.GT.U32.AND P5, PT, R44, RZ, PT ;  /* 0x000000ff2c00720c */ /* 0x000fe20003fa4070 */
[----:B------:R-:W-:Y:S01]  /*51c0*/  IMAD.WIDE.U32 R6, P6, R16, UR63, R6 ;  /* 0x0000003f10067c25 */ /* 0x000fe2000f8c0006 */
[----:B------:R-:W-:Y:S02]  /*51d0*/  ISETP.GT.U32.AND.EX P3, PT, R59, R48, PT, P3 ;  /* 0x000000303b00720c */ /* 0x000fe40003f64130 */
[----:B------:R-:W-:Y:S01]  /*51e0*/  ISETP.GT.U32.AND.EX P5, PT, R45, R44, PT, P5 ;  /* 0x0000002c2d00720c */ /* 0x000fe20003fa4150 */
[----:B------:R-:W-:Y:S01]  /*51f0*/  IMAD.X R45, RZ, RZ, RZ, P6 ;  /* 0x000000ffff2d7224 */ /* 0x000fe200030e06ff */
[----:B------:R-:W-:Y:S01]  /*5200*/  IADD3 R48, P6, PT, R47, R6, RZ ;  /* 0x000000062f307210 */ /* 0x000fe20007fde0ff */
[----:B------:R-:W-:Y:S01]  /*5210*/  IMAD.MOV.U32 R44, RZ, RZ, R7 ;  /* 0x000000ffff2c7224 */ /* 0x000fe200078e0007 */
[----:B------:R-:W-:Y:S01]  /*5220*/  @P4 SEL R36, R25, R36, !P2 ;  /* 0x0000002419244207 */ /* 0x000fe20005000000 */
[----:B------:R-:W-:Y:S01]  /*5230*/  IMAD.WIDE.U32 R6, R15, UR64, RZ ;  /* 0x000000400f067c25 */ /* 0x000fe2000f8e00ff */
[----:B------:R-:W-:-:S02]  /*5240*/  @P0 SEL R31, R4, R31, !P1 ;  /* 0x0000001f041f0207 */ /* 0x000fc40004800000 */
[----:B------:R-:W-:Y:S01]  /*5250*/  @P0 SEL R40, R3, R40, !P1 ;  /* 0x0000002803280207 */ /* 0x000fe20004800000 */
[----:B------:R-:W-:Y:S01]  /*5260*/  IMAD.WIDE.U32.X R44, R17, UR63, R44, P6 ;  /* 0x0000003f112c7c25 */ /* 0x000fe2000b0e042c */
[----:B------:R-:W-:Y:S02]  /*5270*/  @P4 SEL R30, R33, R30, !P2 ;  /* 0x0000001e211e4207 */ /* 0x000fe40005000000 */
[----:B------:R-:W-:Y:S01]  /*5280*/  IADD3 R25, P6, PT, R34, 0x1, RZ ;  /* 0x0000000122197810 */ /* 0x000fe20007fde0ff */
[----:B------:R-:W-:Y:S01]  /*5290*/  IMAD.WIDE.U32 R92, P1, R15, UR65, R92 ;  /* 0x000000410f5c7c25 */ /* 0x000fe2000f82005c */
[----:B------:R-:W-:Y:S02]  /*52a0*/  IADD3 R80, P4, P2, RZ, R2, -R90 ;  /* 0x00000002ff507210 */ /* 0x000fe40007a9e85a */
[----:B------:R-:W-:Y:S01]  /*52b0*/  @P3 SEL R34, R25, R34, !P5 ;  /* 0x0000002219223207 */ /* 0x000fe20006800000 */
[----:B------:R-:W-:Y:S01]  /*52c0*/  IMAD.X R3, RZ, RZ, RZ, P1 ;  /* 0x000000ffff037224 */ /* 0x000fe200008e06ff */
[----:B------:R-:W-:-:S02]  /*52d0*/  IADD3.X R4, PT, PT, R59, -0x1, RZ, P6, !PT ;  /* 0xffffffff3b047810 */ /* 0x000fc400037fe4ff */
[----:B------:R-:W-:Y:S01]  /*52e0*/  ISETP.GT.U32.AND P0, PT, R80, R2, PT ;  /* 0x000000025000720c */ /* 0x000fe20003f04070 */
[----:B------:R-:W-:Y:S01]  /*52f0*/  IMAD.MOV.U32 R2, RZ, RZ, R93 ;  /* 0x000000ffff027224 */ /* 0x000fe200078e005d */
[----:B------:R-:W-:Y:S02]  /*5300*/  IADD3 R25, P6, PT, R7, R92, RZ ;  /* 0x0000005c07197210 */ /* 0x000fe40007fde0ff */
[----:B------:R-:W-:Y:S02]  /*5310*/  @P3 SEL R59, R4, R59, !P5 ;  /* 0x0000003b043b3207 */ /* 0x000fe40006800000 */
[----:B------:R-:W-:Y:S01]  /*5320*/  IADD3 R72, P5, P3, RZ, R46, -R44 ;  /* 0x0000002eff487210 */ /* 0x000fe20007bbe82c */
[----:B------:R-:W-:Y:S01]  /*5330*/  IMAD.WIDE.U32.X R2, R14, UR65, R2, P6 ;  /* 0x000000410e027c25 */ /* 0x000fe2000b0e0402 */
[----:B------:R-:W-:Y:S02]  /*5340*/  IADD3.X R33, PT, PT, R90, R39, ~R91, P4, P2 ;  /* 0x000000275a217210 */ /* 0x000fe400027e4c5b */
[----:B------:R-:W-:-:S02]  /*5350*/  ISETP.GT.U32.AND P2, PT, R44, RZ, PT ;  /* 0x000000ff2c00720c */ /* 0x000fc40003f44070 */
[----:B------:R-:W-:Y:S02]  /*5360*/  IADD3.X R57, PT, PT, R44, R48, ~R45, P5, P3 ;  /* 0x000000302c397210 */ /* 0x000fe40002fe6c2d */
[----:B------:R-:W-:Y:S02]  /*5370*/  IADD3 R64, P4, P3, RZ, R6, -R2 ;  /* 0x00000006ff407210 */ /* 0x000fe40007b9e802 */
[----:B------:R-:W-:Y:S01]  /*5380*/  ISETP.GT.U32.AND.EX P5, PT, R45, R44, PT, P2 ;  /* 0x0000002c2d00720c */ /* 0x000fe20003fa4120 */
[----:B------:R-:W-:Y:S01]  /*5390*/  IMAD.WIDE.U32 R44, R13, UR66, RZ ;  /* 0x000000420d2c7c25 */ /* 0x000fe2000f8e00ff */
[----:B------:R-:W-:Y:S02]  /*53a0*/  IADD3.X R4, PT, PT, R2, R25, ~R3, P4, P3 ;  /* 0x0000001902047210 */ /* 0x000fe400027e6c03 */
[----:B------:R-:W-:Y:S02]  /*53b0*/  IADD3 R47, P4, PT, R80, 0x1, RZ ;  /* 0x00000001502f7810 */ /* 0x000fe40007f9e0ff */
[----:B------:R-:W-:-:S02]  /*53c0*/  ISETP.GT.U32.AND P6, PT, R72, R46, PT ;  /* 0x0000002e4800720c */ /* 0x000fc40003fc4070 */
[----:B------:R-:W-:Y:S01]  /*53d0*/  ISETP.GT.U32.AND P2, PT, R64, R6, PT ;  /* 0x000000064000720c */ /* 0x000fe20003f44070 */
[----:B------:R-:W-:Y:S01]  /*53e0*/  IMAD.WIDE.U32 R6, R12, UR66, RZ ;  /* 0x000000420c067c25 */ /* 0x000fe2000f8e00ff */
[----:B------:R-:W-:Y:S02]  /*53f0*/  ISETP.GT.U32.AND P3, PT, R2, RZ, PT ;  /* 0x000000ff0200720c */ /* 0x000fe40003f64070 */
[C---:B------:R-:W-:Y:S01]  /*5400*/  IADD3.X R46, PT, PT, R33.reuse, -0x1, RZ, P4, !PT ;  /* 0xffffffff212e7810 */ /* 0x040fe200027fe4ff */
[----:B------:R-:W-:Y:S01]  /*5410*/  IMAD.WIDE.U32 R44, P4, R12, UR67, R44 ;  /* 0x000000430c2c7c25 */ /* 0x000fe2000f88002c */
[----:B------:R-:W-:Y:S02]  /*5420*/  ISETP.GT.U32.AND.EX P0, PT, R33, R39, PT, P0 ;  /* 0x000000272100720c */ /* 0x000fe40003f04100 */
[----:B------:R-:W-:Y:S01]  /*5430*/  ISETP.GT.U32.AND.EX P3, PT, R3, R2, PT, P3 ;  /* 0x000000020300720c */ /* 0x000fe20003f64130 */
[----:B------:R-:W-:Y:S01]  /*5440*/  IMAD.X R3, RZ, RZ, RZ, P4 ;  /* 0x000000ffff037224 */ /* 0x000fe200020e06ff */
[----:B------:R-:W-:Y:S01]  /*5450*/  IADD3 R49, P4, PT, R7, R44, RZ ;  /* 0x0000002c07317210 */ /* 0x000fe20007f9e0ff */
[----:B------:R-:W-:Y:S01]  /*5460*/  IMAD.MOV.U32 R2, RZ, RZ, R45 ;  /* 0x000000ffff027224 */ /* 0x000fe200078e002d */
[----:B------:R-:W-:Y:S01]  /*5470*/  ISETP.GT.U32.AND P1, PT, R90, RZ, PT ;  /* 0x000000ff5a00720c */ /* 0x000fe20003f24070 */
[----:B------:R-:W-:Y:S01]  /*5480*/  IMAD.WIDE.U32 R44, R10, UR68, RZ ;  /* 0x000000440a2c7c25 */ /* 0x000fe2000f8e00ff */
[----:B------:R-:W-:-:S02]  /*5490*/  ISETP.GT.U32.AND.EX P6, PT, R57, R48, PT, P6 ;  /* 0x000000303900720c */ /* 0x000fc40003fc4160 */
[----:B------:R-:W-:Y:S01]  /*54a0*/  ISETP.GT.U32.AND.EX P1, PT, R91, R90, PT, P1 ;  /* 0x0000005a5b00720c */ /* 0x000fe20003f24110 */
[----:B------:R-:W-:Y:S01]  /*54b0*/  IMAD.WIDE.U32.X R2, R13, UR67, R2, P4 ;  /* 0x000000430d027c25 */ /* 0x000fe2000a0e0402 */
[----:B------:R-:W-:Y:S02]  /*54c0*/  ISETP.GT.U32.AND.EX P2, PT, R4, R25, PT, P2 ;  /* 0x000000190400720c */ /* 0x000fe40003f44120 */
[----:B------:R-:W-:Y:S02]  /*54d0*/  @P0 SEL R80, R47, R80, !P1 ;  /* 0x000000502f500207 */ /* 0x000fe40004800000 */
[----:B------:R-:W-:Y:S01]  /*54e0*/  @P0 SEL R33, R46, R33, !P1 ;  /* 0x000000212e210207 */ /* 0x000fe20004800000 */
[----:B------:R-:W-:Y:S01]  /*54f0*/  IMAD.WIDE.U32 R46, R11, UR68, RZ ;  /* 0x000000440b2e7c25 */ /* 0x000fe2000f8e00ff */
[----:B------:R-:W-:Y:S02]  /*5500*/  IADD3 R7, P1, P4, RZ, R6, -R2 ;  /* 0x00000006ff077210 */ /* 0x000fe40007c3e802 */
[----:B------:R-:W-:-:S02]  /*5510*/  ISETP.GT.U32.AND P0, PT, R2, RZ, PT ;  /* 0x000000ff0200720c */ /* 0x000fc40003f04070 */
[----:B------:R-:W-:Y:S02]  /*5520*/  IADD3.X R54, PT, PT, R2, R49, ~R3, P1, P4 ;  /* 0x0000003102367210 */ /* 0x000fe40000fe8c03 */
[----:B------:R-:W-:Y:S02]  /*5530*/  IADD3 R39, P4, PT, R72, 0x1, RZ ;  /* 0x0000000148277810 */ /* 0x000fe40007f9e0ff */
[----:B------:R-:W-:Y:S02]  /*5540*/  ISETP.GT.U32.AND.EX P0, PT, R3, R2, PT, P0 ;  /* 0x000000020300720c */ /* 0x000fe40003f04100 */
[----:B------:R-:W-:Y:S01]  /*5550*/  IADD3.X R48, PT, PT, R57, -0x1, RZ, P4, !PT ;  /* 0xffffffff39307810 */ /* 0x000fe200027fe4ff */
[----:B------:R-:W-:Y:S01]  /*5560*/  IMAD.WIDE.U32 R46, P4, R10, UR69, R46 ;  /* 0x000000450a2e7c25 */ /* 0x000fe2000f88002e */
[----:B------:R-:W-:Y:S02]  /*5570*/  ISETP.GT.U32.AND P1, PT, R7, R6, PT ;  /* 0x000000060700720c */ /* 0x000fe40003f24070 */
        /* <DEDUP_REMOVED lines=9> */
[C---:B------:R-:W-:Y:S02]  /*5610*/  IADD3.X R25, PT, PT, R2.reuse, R6, ~R3, P5, P6 ;  /* 0x0000000602197210 */ /* 0x040fe40002fecc03 */
[----:B------:R-:W-:Y:S02]  /*5620*/  ISETP.GT.U32.AND P5, PT, R2, RZ, PT ;  /* 0x000000ff0200720c */ /* 0x000fe40003fa4070 */
[----:B------:R-:W-:Y:S02]  /*5630*/  ISETP.GT.U32.AND P4, PT, R39, R44, PT ;  /* 0x0000002c2700720c */ /* 0x000fe40003f84070 */
[----:B------:R-:W-:Y:S02]  /*5640*/  ISETP.GT.U32.AND.EX P5, PT, R3, R2, PT, P5 ;  /* 0x000000020300720c */ /* 0x000fe40003fa4150 */
[----:B------:R-:W-:Y:S02]  /*5650*/  IADD3 R3, P6, PT, R64, 0x1, RZ ;  /* 0x0000000140037810 */ /* 0x000fe40007fde0ff */
[----:B------:R-:W-:-:S02]  /*5660*/  ISETP.GT.U32.AND.EX P4, PT, R25, R6, PT, P4 ;  /* 0x000000061900720c */ /* 0x000fc40003f84140 */
[----:B------:R-:W-:Y:S01]  /*5670*/  @P2 SEL R64, R3, R64, !P3 ;  /* 0x0000004003402207 */ /* 0x000fe20005800000 */
[----:B------:R-:W-:Y:S01]  /*5680*/  IMAD.WIDE.U32 R2, R8, UR70, RZ ;  /* 0x0000004608027c25 */ /* 0x000fe2000f8e00ff */
[----:B------:R-:W-:-:S03]  /*5690*/  IADD3.X R49, PT, PT, R4, -0x1, RZ, P6, !PT ;  /* 0xffffffff04317810 */ /* 0x000fc600037fe4ff */
[----:B------:R-:W-:Y:S01]  /*56a0*/  IMAD.WIDE.U32 R46, P6, R8, UR71, R46 ;  /* 0x00000047082e7c25 */ /* 0x000fe2000f8c002e */
[----:B------:R-:W-:-:S03]  /*56b0*/  @P2 SEL R4, R49, R4, !P3 ;  /* 0x0000000431042207 */ /* 0x000fc60005800000 */
        /* <DEDUP_REMOVED lines=11> */
[----:B------:R-:W-:Y:S01]  /*5770*/  @P1 SEL R7, R44, R7, !P0 ;  /* 0x000000072c071207 */ /* 0x000fe20004000000 */
[----:B-1----:R-:W-:Y:S01]  /*5780*/  IMAD.WIDE.U32 R44, R22, UR72, RZ ;  /* 0x00000048162c7c25 */ /* 0x002fe2000f8e00ff */
[----:B------:R-:W-:-:S04]  /*5790*/  IADD3.X R47, PT, PT, R54, -0x1, RZ, P6, !PT ;  /* 0xffffffff362f7810 */ /* 0x000fc800037fe4ff */
[----:B------:R-:W-:Y:S01]  /*57a0*/  @P1 SEL R54, R47, R54, !P0 ;  /* 0x000000362f361207 */ /* 0x000fe20004000000 */
[----:B------:R-:W-:-:S04]  /*57b0*/  IMAD.WIDE.U32 R44, P0, R21, UR73, R44 ;  /* 0x00000049152c7c25 */ /* 0x000fc8000f80002c */
[----:B------:R-:W-:-:S04]  /*57c0*/  IMAD.WIDE.U32 R46, R21, UR72, RZ ;  /* 0x00000048152e7c25 */ /* 0x000fc8000f8e00ff */
[----:B------:R-:W-:Y:S01]  /*57d0*/  IMAD.X R49, RZ, RZ, RZ, P0 ;  /* 0x000000ffff317224 */ /* 0x000fe200000e06ff */
[----:B------:R-:W-:Y:S01]  /*57e0*/  IADD3 R47, P0, PT, R47, R44, RZ ;  /* 0x0000002c2f2f7210 */ /* 0x000fe20007f1e0ff */
[----:B------:R-:W-:-:S04]  /*57f0*/  IMAD.MOV.U32 R48, RZ, RZ, R45 ;  /* 0x000000ffff307224 */ /* 0x000fc800078e002d */
[----:B------:R-:W-:-:S03]  /*5800*/  IMAD.WIDE.U32.X R48, R22, UR73, R48, P0 ;  /* 0x0000004916307c25 */ /* 0x000fc600080e0430 */
[----:B------:R-:W-:-:S04]  /*5810*/  IADD3 R91, P1, P6, RZ, R46, -R48 ;  /* 0x0000002eff5b7210 */ /* 0x000fc80007e3e830 */
[----:B------:R-:W-:Y:S02]  /*5820*/  IADD3.X R6, PT, PT, R48, R47, ~R49, P1, P6 ;  /* 0x0000002f30067210 */ /* 0x000fe40000fecc31 */
[----:B------:R-:W-:Y:S02]  /*5830*/  IADD3 R44, P6, PT, R39, 0x1, RZ ;  /* 0x00000001272c7810 */ /* 0x000fe40007fde0ff */
[----:B------:R-:W-:Y:S02]  /*5840*/  ISETP.GT.U32.AND P0, PT, R91, R46, PT ;  /* 0x0000002e5b00720c */ /* 0x000fe40003f04070 */
[----:B------:R-:W-:Y:S02]  /*5850*/  @P4 SEL R39, R44, R39, !P5 ;  /* 0x000000272c274207 */ /* 0x000fe40006800000 */
[----:B------:R-:W-:Y:S02]  /*5860*/  IADD3.X R44, PT, PT, R25, -0x1, RZ, P6, !PT ;  /* 0xffffffff192c7810 */ /* 0x000fe400037fe4ff */
[----:B------:R-:W-:-:S02]  /*5870*/  ISETP.GT.U32.AND.EX P0, PT, R6, R47, PT, P0 ;  /* 0x0000002f0600720c */ /* 0x000fc40003f04100 */
[----:B------:R-:W-:Y:S02]  /*5880*/  @P4 SEL R25, R44, R25, !P5 ;  /* 0x000000192c194207 */ /* 0x000fe40006800000 */
[----:B------:R-:W-:Y:S02]  /*5890*/  IADD3 R44, P4, PT, R3, 0x1, RZ ;  /* 0x00000001032c7810 */ /* 0x000fe40007f9e0ff */
[----:B------:R-:W-:Y:S02]  /*58a0*/  ISETP.GT.U32.AND P1, PT, R48, RZ, PT ;  /* 0x000000ff3000720c */ /* 0x000fe40003f24070 */
[----:B------:R-:W-:Y:S02]  /*58b0*/  IADD3.X R45, PT, PT, R2, -0x1, RZ, P4, !PT ;  /* 0xffffffff022d7810 */ /* 0x000fe400027fe4ff */
[----:B------:R-:W-:Y:S02]  /*58c0*/  ISETP.GT.U32.AND P4, PT, R89, RZ, PT ;  /* 0x000000ff5900720c */ /* 0x000fe40003f84070 */
[----:B------:R-:W-:-:S02]  /*58d0*/  @P2 SEL R3, R44, R3, !P3 ;  /* 0x000000032c032207 */ /* 0x000fc40005800000 */
[----:B------:R-:W-:Y:S02]  /*58e0*/  @P2 SEL R2, R45, R2, !P3 ;  /* 0x000000022d022207 */ /* 0x000fe40005800000 */
[----:B------:R-:W-:Y:S02]  /*58f0*/  ISETP.GT.U32.AND.EX P2, PT, R5, -0x1, PT, P4 ;  /* 0xffffffff0500780c */ /* 0x000fe40003f44140 */
[----:B------:R-:W-:Y:S02]  /*5900*/  IADD3 R44, P3, PT, R89, -0x1, RZ ;  /* 0xffffffff592c7810 */ /* 0x000fe40007f7e0ff */
[----:B------:R-:W-:Y:S01]  /*5910*/  ISETP.GT.U32.AND.EX P1, PT, R49, R48, PT, P1 ;  /* 0x000000303100720c */ /* 0x000fe20003f24110 */
[----:B------:R-:W-:Y:S01]  /*5920*/  IMAD.WIDE.U32 R48, R23, UR74, RZ ;  /* 0x0000004a17307c25 */ /* 0x000fe2000f8e00ff */
[----:B------:R-:W-:-:S03]  /*5930*/  SEL R89, R44, R89, P2 ;  /* 0x000000592c597207 */ /* 0x000fc60001000000 */
[----:B------:R-:W-:Y:S01]  /*5940*/  IMAD.X R44, RZ, RZ, R5, P3 ;  /* 0x000000ffff2c7224 */ /* 0x000fe200018e0605 */
[----:B------:R-:W-:-:S04]  /*5950*/  ISETP.GT.U32.AND P3, PT, R29, RZ, PT ;  /* 0x000000ff1d00720c */ /* 0x000fc80003f64070 */
[----:B------:R-:W-:Y:S02]  /*5960*/  SEL R5, R44, R5, P2 ;  /* 0x000000052c057207 */ /* 0x000fe40001000000 */
[----:B------:R-:W-:Y:S02]  /*5970*/  ISETP.GT.U32.AND.EX P2, PT, R86, -0x1, PT, P3 ;  /* 0xffffffff5600780c */ /* 0x000fe40003f44130 */
[----:B------:R-:W-:-:S04]  /*5980*/  IADD3 R44, P3, PT, R29, -0x1, RZ ;  /* 0xffffffff1d2c7810 */ /* 0x000fc80007f7e0ff */
[----:B------:R-:W-:Y:S01]  /*5990*/  SEL R29, R44, R29, P2 ;  /* 0x0000001d2c1d7207 */ /* 0x000fe20001000000 */
[----:B------:R-:W-:Y:S01]  /*59a0*/  IMAD.X R45, RZ, RZ, R86, P3 ;  /* 0x000000ffff2d7224 */ /* 0x000fe200018e0656 */
[C---:B------:R-:W-:Y:S02]  /*59b0*/  ISETP.GT.U32.AND P3, PT, R60.reuse, RZ, PT ;  /* 0x000000ff3c00720c */ /* 0x040fe40003f64070 */
[----:B------:R-:W-:Y:S02]  /*59c0*/  IADD3 R44, P5, PT, R91, 0x1, RZ ;  /* 0x000000015b2c7810 */ /* 0x000fe40007fbe0ff */
[----:B------:R-:W-:Y:S02]  /*59d0*/  SEL R86, R45, R86, P2 ;  /* 0x000000562d567207 */ /* 0x000fe40001000000 */
[----:B------:R-:W-:Y:S02]  /*59e0*/  IADD3 R45, P4, PT, R60, -0x1, RZ ;  /* 0xffffffff3c2d7810 */ /* 0x000fe40007f9e0ff */
[----:B------:R-:W-:-:S02]  /*59f0*/  ISETP.GT.U32.AND.EX P2, PT, R85, -0x1, PT, P3 ;  /* 0xffffffff5500780c */ /* 0x000fc40003f44130 */
[----:B------:R-:W-:Y:S01]  /*5a00*/  ISETP.GT.U32.AND P3, PT, R89, RZ, PT ;  /* 0x000000ff5900720c */ /* 0x000fe20003f64070 */
[----:B------:R-:W-:Y:S01]  /*5a10*/  IMAD.X R46, RZ, RZ, R85, P4 ;  /* 0x000000ffff2e7224 */ /* 0x000fe200020e0655 */
[----:B------:R-:W-:Y:S02]  /*5a20*/  SEL R60, R45, R60, P2 ;  /* 0x0000003c2d3c7207 */ /* 0x000fe40001000000 */
[----:B------:R-:W-:Y:S02]  /*5a30*/  IADD3.X R45, PT, PT, R6, -0x1, RZ, P5, !PT ;  /* 0xffffffff062d7810 */ /* 0x000fe40002ffe4ff */
[----:B------:R-:W-:Y:S01]  /*5a40*/  SEL R85, R46, R85, P2 ;  /* 0x000000552e557207 */ /* 0x000fe20001000000 */
[----:B------:R-:W-:Y:S01]  /*5a50*/  IMAD.WIDE.U32 R46, R20, UR74, RZ ;  /* 0x0000004a142e7c25 */ /* 0x000fe2000f8e00ff */
[----:B------:R-:W-:Y:S02]  /*5a60*/  ISETP.GT.U32.AND.EX P2, PT, R5, -0x1, PT, P3 ;  /* 0xffffffff0500780c */ /* 0x000fe40003f44130 */
[----:B------:R-:W-:-:S02]  /*5a70*/  IADD3 R90, P3, PT, R89, -0x1, RZ ;  /* 0xffffffff595a7810 */ /* 0x000fc40007f7e0ff */
[----:B------:R-:W-:Y:S02]  /*5a80*/  @P0 SEL R91, R44, R91, !P1 ;  /* 0x0000005b2c5b0207 */ /* 0x000fe40004800000 */
[----:B------:R-:W-:Y:S01]  /*5a90*/  @P0 SEL R6, R45, R6, !P1 ;  /* 0x000000062d060207 */ /* 0x000fe20004800000 */
[----:B------:R-:W-:Y:S01]  /*5aa0*/  IMAD.X R44, RZ, RZ, R5, P3 ;  /* 0x000000ffff2c7224 */ /* 0x000fe200018e0605 */
[----:B------:R-:W-:Y:S01]  /*5ab0*/  SEL R90, R90, R89, P2 ;  /* 0x000000595a5a7207 */ /* 0x000fe20001000000 */
[----:B------:R-:W-:Y:S01]  /*5ac0*/  IMAD.WIDE.U32 R46, P0, R23, UR75, R46 ;  /* 0x0000004b172e7c25 */ /* 0x000fe2000f80002e */
[----:B------:R-:W-:Y:S02]  /*5ad0*/  IADD3 R61, P4, PT, R60, -0x1, RZ ;  /* 0xffffffff3c3d7810 */ /* 0x000fe40007f9e0ff */
[----:B------:R-:W-:Y:S01]  /*5ae0*/  SEL R5, R44, R5, P2 ;  /* 0x000000052c057207 */ /* 0x000fe20001000000 */
[----:B------:R-:W-:Y:S01]  /*5af0*/  IMAD.X R45, RZ, RZ, RZ, P0 ;  /* 0x000000ffff2d7224 */ /* 0x000fe200000e06ff */
[----:B------:R-:W-:Y:S01]  /*5b00*/  IADD3 R49, P0, PT, R49, R46, RZ ;  /* 0x0000002e31317210 */ /* 0x000fe20007f1e0ff */
[----:B------:R-:W-:Y:S01]  /*5b10*/  IMAD.MOV.U32 R44, RZ, RZ, R47 ;  /* 0x000000ffff2c7224 */ /* 0x000fe200078e002f */
[----:B------:R-:W-:-:S03]  /*5b20*/  IADD3 R90, P5, PT, R29, R90, RZ ;  /* 0x0000005a1d5a7210 */ /* 0x000fc60007fbe0ff */
[----:B------:R-:W-:Y:S01]  /*5b30*/  IMAD.WIDE.U32.X R44, R20, UR75, R44, P0 ;  /* 0x0000004b142c7c25 */ /* 0x000fe200080e042c */
[----:B------:R-:W-:Y:S02]  /*5b40*/  ISETP.GE.U32.AND P2, PT, R90, R29, PT ;  /* 0x0000001d5a00720c */ /* 0x000fe40003f46070 */
[----:B------:R-:W-:Y:S01]  /*5b50*/  ISETP.GT.U32.AND P0, PT, R60, RZ, PT ;  /* 0x000000ff3c00720c */ /* 0x000fe20003f04070 */
[----:B------:R-:W-:Y:S01]  /*5b60*/  IMAD.X R5, R86, 0x1, R5, P5 ;  /* 0x0000000156057824 */ /* 0x000fe200028e0605 */
[-C--:B------:R-:W-:Y:S02]  /*5b70*/  IADD3 R47, P3, P6, RZ, R48.reuse, -R44 ;  /* 0x00000030ff2f7210 */ /* 0x080fe40007e7e82c */
[----:B------:R-:W-:Y:S02]  /*5b80*/  ISETP.GT.U32.AND.EX P0, PT, R85, -0x1, PT, P0 ;  /* 0xffffffff5500780c */ /* 0x000fe40003f04100 */
[----:B------:R-:W-:Y:S02]  /*5b90*/  ISETP.GT.U32.AND P1, PT, R47, R48, PT ;  /* 0x000000302f00720c */ /* 0x000fe40003f24070 */
[----:B------:R-:W-:-:S02]  /*5ba0*/  IADD3.X R46, PT, PT, R44, R49, ~R45, P3, P6 ;  /* 0x000000312c2e7210 */ /* 0x000fc40001fecc2d */
[----:B------:R-:W-:Y:S02]  /*5bb0*/  ISETP.GT.U32.AND P3, PT, R44, RZ, PT ;  /* 0x000000ff2c00720c */ /* 0x000fe40003f64070 */
[C---:B------:R-:W-:Y:S02]  /*5bc0*/  ISETP.GT.U32.AND.EX P1, PT, R46.reuse, R49, PT, P1 ;  /* 0x000000312e00720c */ /* 0x040fe40003f24110 */
[----:B------:R-:W-:Y:S02]  /*5bd0*/  ISETP.GT.U32.AND.EX P3, PT, R45, R44, PT, P3 ;  /* 0x0000002c2d00720c */ /* 0x000fe40003f64130 */
[----:B------:R-:W-:Y:S02]  /*5be0*/  IADD3 R44, P6, PT, R47, 0x1, RZ ;  /* 0x000000012f2c7810 */ /* 0x000fe40007fde0ff */
[----:B------:R-:W-:Y:S02]  /*5bf0*/  SEL R61, R61, R60, P0 ;  /* 0x0000003c3d3d7207 */ /* 0x000fe40000000000 */
[----:B------:R-:W-:-:S02]  /*5c00*/  IADD3.X R29, PT, PT, R46, -0x1, RZ, P6, !PT ;  /* 0xffffffff2e1d7810 */ /* 0x000fc400037fe4ff */
[----:B------:R-:W-:Y:S02]  /*5c10*/  ISETP.GT.U32.AND P6, PT, R84, RZ, PT ;  /* 0x000000ff5400720c */ /* 0x000fe40003fc4070 */
[----:B------:R-:W-:Y:S02]  /*5c20*/  ISETP.GE.U32.AND.EX P2, PT, R5, R86, PT, P2 ;  /* 0x000000560500720c */ /* 0x000fe40003f46120 */
[----:B------:R-:W-:Y:S02]  /*5c30*/  @P1 SEL R47, R44, R47, !P3 ;  /* 0x0000002f2c2f1207 */ /* 0x000fe40005800000 */
[----:B------:R-:W-:Y:S02]  /*5c40*/  @P1 SEL R46, R29, R46, !P3 ;  /* 0x0000002e1d2e1207 */ /* 0x000fe40005800000 */
[----:B------:R-:W-:Y:S02]  /*5c50*/  IADD3 R29, P1, PT, R84, -0x1, RZ ;  /* 0xffffffff541d7810 */ /* 0x000fe40007f3e0ff */
[----:B------:R-:W-:-:S03]  /*5c60*/  ISETP.GT.U32.AND.EX P6, PT, R69, -0x1, PT, P6 ;  /* 0xffffffff4500780c */ /* 0x000fc60003fc4160 */
[----:B------:R-:W-:Y:S01]  /*5c70*/  IMAD.X R44, RZ, RZ, R69, P1 ;  /* 0x000000ffff2c7224 */ /* 0x000fe200008e0645 */
[----:B------:R-:W-:-:S04]  /*5c80*/  SEL R84, R29, R84, P6 ;  /* 0x000000541d547207 */ /* 0x000fc80003000000 */
[----:B------:R-:W-:Y:S02]  /*5c90*/  SEL R69, R44, R69, P6 ;  /* 0x000000452c457207 */ /* 0x000fe40003000000 */
[----:B------:R-:W-:Y:S02]  /*5ca0*/  IADD3 R44, P6, PT, R83, -0x1, RZ ;  /* 0xffffffff532c7810 */ /* 0x000fe40007fde0ff */
[----:B------:R-:W-:-:S03]  /*5cb0*/  IADD3 R29, P3, PT, R84, R61, RZ ;  /* 0x0000003d541d7210 */ /* 0x000fc60007f7e0ff */
[----:B------:R-:W-:Y:S01]  /*5cc0*/  IMAD.X R45, RZ, RZ, R78, P6 ;  /* 0x000000ffff2d7224 */ /* 0x000fe200030e064e */
[----:B------:R-:W-:Y:S02]  /*5cd0*/  ISETP.GT.U32.AND P6, PT, R83, RZ, PT ;  /* 0x000000ff5300720c */ /* 0x000fe40003fc4070 */
[----:B------:R-:W-:Y:S02]  /*5ce0*/  ISETP.GE.U32.AND P1, PT, R29, R84, PT ;  /* 0x000000541d00720c */ /* 0x000fe40003f26070 */
[----:B------:R-:W-:-:S04]  /*5cf0*/  ISETP.GT.U32.AND.EX P6, PT, R78, -0x1, PT, P6 ;  /* 0xffffffff4e00780c */ /* 0x000fc80003fc4160 */
[----:B------:R-:W-:Y:S02]  /*5d00*/  SEL R83, R44, R83, P6 ;  /* 0x000000532c537207 */ /* 0x000fe40003000000 */
[----:B------:R-:W-:Y:S02]  /*5d10*/  SEL R78, R45, R78, P6 ;  /* 0x0000004e2d4e7207 */ /* 0x000fe40003000000 */
[----:B------:R-:W-:-:S05]  /*5d20*/  IADD3 R44, P6, PT, R81, -0x1, RZ ;  /* 0xffffffff512c7810 */ /* 0x000fca0007fde0ff */
[----:B------:R-:W-:Y:S01]  /*5d30*/  IMAD.X R45, RZ, RZ, R82, P6 ;  /* 0x000000ffff2d7224 */ /* 0x000fe200030e0652 */
[----:B------:R-:W-:-:S04]  /*5d40*/  ISETP.GT.U32.AND P6, PT, R81, RZ, PT ;  /* 0x000000ff5100720c */ /* 0x000fc80003fc4070 */
        /* <DEDUP_REMOVED lines=151> */
[----:B------:R-:W-:Y:S01]  /*66c0*/  SEL R39, R30, R39, P6 ;  /* 0x000000271e277207 */ /* 0x000fe20003000000 */
[----:B------:R-:W-:Y:S01]  /*66d0*/  IMAD.X R30, RZ, RZ, R85, P4 ;  /* 0x000000ffff1e7224 */ /* 0x000fe200020e0655 */
[----:B------:R-:W-:Y:S02]  /*66e0*/  ISETP.GT.U32.AND P4, PT, R28, RZ, PT ;  /* 0x000000ff1c00720c */ /* 0x000fe40003f84070 */
[----:B------:R-:W-:Y:S02]  /*66f0*/  SEL R25, R32, R25, P6 ;  /* 0x0000001920197207 */ /* 0x000fe40003000000 */
[----:B------:R-:W-:Y:S02]  /*6700*/  SEL R30, R30, R85, P0 ;  /* 0x000000551e1e7207 */ /* 0x000fe40000000000 */
[----:B------:R-:W-:Y:S02]  /*6710*/  ISETP.GT.U32.AND.EX P0, PT, R77, -0x1, PT, P4 ;  /* 0xffffffff4d00780c */ /* 0x000fe40003f04140 */
[----:B------:R-:W-:Y:S01]  /*6720*/  IADD3 R49, P4, PT, R28, -0x1, RZ ;  /* 0xffffffff1c317810 */ /* 0x000fe20007f9e0ff */
[----:B------:R-:W-:Y:S01]  /*6730*/  IMAD.X R30, R69, 0x1, R30, P3 ;  /* 0x00000001451e7824 */ /* 0x000fe200018e061e */
[----:B------:R-:W-:-:S02]  /*6740*/  ISETP.GT.U32.AND P6, PT, R47, RZ, PT ;  /* 0x000000ff2f00720c */ /* 0x000fc40003fc4070 */
[----:B------:R-:W-:Y:S01]  /*6750*/  SEL R49, R49, R28, P0 ;  /* 0x0000001c31317207 */ /* 0x000fe20000000000 */
[----:B------:R-:W-:Y:S01]  /*6760*/  IMAD.X R28, RZ, RZ, R77, P4 ;  /* 0x000000ffff1c7224 */ /* 0x000fe200020e064d */
[----:B------:R-:W-:Y:S02]  /*6770*/  ISETP.GT.U32.AND P4, PT, R91, RZ, PT ;  /* 0x000000ff5b00720c */ /* 0x000fe40003f84070 */
[----:B------:R-:W-:Y:S02]  /*6780*/  IADD3 R32, P5, PT, R31, -0x1, RZ ;  /* 0xffffffff1f207810 */ /* 0x000fe40007fbe0ff */
[----:B------:R-:W-:Y:S02]  /*6790*/  SEL R77, R28, R77, P0 ;  /* 0x0000004d1c4d7207 */ /* 0x000fe40000000000 */
[----:B------:R-:W-:Y:S01]  /*67a0*/  IADD3 R28, P0, PT, R91, -0x1, RZ ;  /* 0xffffffff5b1c7810 */ /* 0x000fe20007f1e0ff */
[----:B------:R-:W-:Y:S01]  /*67b0*/  IMAD.X R85, RZ, RZ, R40, P5 ;  /* 0x000000ffff557224 */ /* 0x000fe200028e0628 */
[----:B------:R-:W-:-:S02]  /*67c0*/  ISETP.GT.U32.AND.EX P4, PT, R6, -0x1, PT, P4 ;  /* 0xffffffff0600780c */ /* 0x000fc40003f84140 */
[----:B------:R-:W-:Y:S01]  /*67d0*/  ISETP.GE.U32.AND.EX P1, PT, R30, R69, PT, P1 ;  /* 0x000000451e00720c */ /* 0x000fe20003f26110 */
[----:B------:R-:W-:Y:S01]  /*67e0*/  IMAD.X R61, RZ, RZ, R6, P0 ;  /* 0x000000ffff3d7224 */ /* 0x000fe200000e0606 */
[----:B------:R-:W-:Y:S02]  /*67f0*/  ISETP.GT.U32.AND P0, PT, R31, RZ, PT ;  /* 0x000000ff1f00720c */ /* 0x000fe40003f04070 */
[----:B------:R-:W-:Y:S02]  /*6800*/  SEL R91, R28, R91, P4 ;  /* 0x0000005b1c5b7207 */ /* 0x000fe40002000000 */
[----:B------:R-:W-:Y:S02]  /*6810*/  SEL R6, R61, R6, P4 ;  /* 0x000000063d067207 */ /* 0x000fe40002000000 */
[----:B------:R-:W-:Y:S02]  /*6820*/  ISETP.GT.U32.AND.EX P4, PT, R46, -0x1, PT, P6 ;  /* 0xffffffff2e00780c */ /* 0x000fe40003f84160 */
[----:B------:R-:W-:-:S02]  /*6830*/  ISETP.GT.U32.AND.EX P0, PT, R40, -0x1, PT, P0 ;  /* 0xffffffff2800780c */ /* 0x000fc40003f04100 */
[----:B------:R-:W-:Y:S02]  /*6840*/  IADD3 R28, P6, PT, R47, -0x1, RZ ;  /* 0xffffffff2f1c7810 */ /* 0x000fe40007fde0ff */
[----:B------:R-:W-:Y:S02]  /*6850*/  SEL R61, R32, R31, P0 ;  /* 0x0000001f203d7207 */ /* 0x000fe40000000000 */
[----:B------:R-:W-:Y:S01]  /*6860*/  SEL R47, R28, R47, P4 ;  /* 0x0000002f1c2f7207 */ /* 0x000fe20002000000 */
[----:B------:R-:W-:Y:S01]  /*6870*/  IMAD.X R31, RZ, RZ, R46, P6 ;  /* 0x000000ffff1f7224 */ /* 0x000fe200030e062e */
[----:B------:R-:W-:Y:S02]  /*6880*/  IADD3 R36, P6, PT, R90, -0x1, RZ ;  /* 0xffffffff5a247810 */ /* 0x000fe40007fde0ff */
[----:B------:R-:W-:Y:S02]  /*6890*/  SEL R40, R85, R40, P0 ;  /* 0x0000002855287207 */ /* 0x000fe40000000000 */
[----:B------:R-:W-:Y:S01]  /*68a0*/  SEL R46, R31, R46, P4 ;  /* 0x0000002e1f2e7207 */ /* 0x000fe20002000000 */
[----:B------:R-:W-:Y:S01]  /*68b0*/  IMAD.X R60, RZ, RZ, R5, P6 ;  /* 0x000000ffff3c7224 */ /* 0x000fe200030e0605 */
[----:B------:R-:W-:-:S02]  /*68c0*/  IADD3 R49, P4, PT, R88, R49, RZ ;  /* 0x0000003158317210 */ /* 0x000fc40007f9e0ff */
[----:B------:R-:W-:Y:S02]  /*68d0*/  ISETP.GT.U32.AND P0, PT, R90, RZ, PT ;  /* 0x000000ff5a00720c */ /* 0x000fe40003f04070 */
[----:B------:R-:W-:Y:S01]  /*68e0*/  IADD3 R31, P5, PT, R34, R61, RZ ;  /* 0x0000003d221f7210 */ /* 0x000fe20007fbe0ff */
[----:B------:R-:W-:Y:S01]  /*68f0*/  IMAD.X R77, R76, 0x1, R77, P4 ;  /* 0x000000014c4d7824 */ /* 0x000fe200020e064d */
[----:B------:R-:W-:Y:S02]  /*6900*/  ISETP.GT.U32.AND.EX P3, PT, R5, -0x1, PT, P0 ;  /* 0xffffffff0500780c */ /* 0x000fe40003f64100 */
[----:B------:R-:W-:Y:S02]  /*6910*/  ISETP.GE.U32.AND P4, PT, R49, R88, PT ;  /* 0x000000583100720c */ /* 0x000fe40003f86070 */
[----:B------:R-:W-:Y:S02]  /*6920*/  @P2 SEL R36, R36, R90, P3 ;  /* 0x0000005a24242207 */ /* 0x000fe40001800000 */
[----:B------:R-:W-:Y:S01]  /*6930*/  @P2 SEL R60, R60, R5, P3 ;  /* 0x000000053c3c2207 */ /* 0x000fe20001800000 */
[----:B------:R-:W-:Y:S01]  /*6940*/  IMAD.X R5, R59, 0x1, R40, P5 ;  /* 0x000000013b057824 */ /* 0x000fe200028e0628 */
[----:B------:R-:W-:-:S02]  /*6950*/  ISETP.GT.U32.AND P2, PT, R29, RZ, PT ;  /* 0x000000ff1d00720c */ /* 0x000fc40003f44070 */
[----:B------:R-:W-:Y:S02]  /*6960*/  ISETP.GE.U32.AND.EX P4, PT, R77, R76, PT, P4 ;  /* 0x0000004c4d00720c */ /* 0x000fe40003f86140 */
[----:B------:R-:W-:Y:S02]  /*6970*/  ISETP.GE.U32.AND P0, PT, R31, R34, PT ;  /* 0x000000221f00720c */ /* 0x000fe40003f06070 */
[----:B------:R-:W-:Y:S02]  /*6980*/  IADD3 R34, P6, PT, R29, -0x1, RZ ;  /* 0xffffffff1d227810 */ /* 0x000fe40007fde0ff */
[----:B------:R-:W-:Y:S02]  /*6990*/  ISETP.GT.U32.AND.EX P2, PT, R30, -0x1, PT, P2 ;  /* 0xffffffff1e00780c */ /* 0x000fe40003f44120 */
[C---:B------:R-:W-:Y:S01]  /*69a0*/  IADD3 R32, P5, PT, R49.reuse, -0x1, RZ ;  /* 0xffffffff31207810 */ /* 0x040fe20007fbe0ff */
[----:B------:R-:W-:Y:S01]  /*69b0*/  IMAD.X R61, RZ, RZ, R30, P6 ;  /* 0x000000ffff3d7224 */ /* 0x000fe200030e061e */
[----:B------:R-:W-:-:S02]  /*69c0*/  ISETP.GT.U32.AND P3, PT, R49, RZ, PT ;  /* 0x000000ff3100720c */ /* 0x000fc40003f64070 */
[----:B------:R-:W-:Y:S01]  /*69d0*/  @P1 SEL R34, R34, R29, P2 ;  /* 0x0000001d22221207 */ /* 0x000fe20001000000 */
[----:B------:R-:W-:Y:S01]  /*69e0*/  IMAD.X R29, RZ, RZ, R77, P5 ;  /* 0x000000ffff1d7224 */ /* 0x000fe200028e064d */
[----:B------:R-:W-:Y:S02]  /*69f0*/  ISETP.GE.U32.AND.EX P0, PT, R5, R59, PT, P0 ;  /* 0x0000003b0500720c */ /* 0x000fe40003f06100 */
[----:B------:R-:W-:Y:S02]  /*6a00*/  ISETP.GT.U32.AND.EX P3, PT, R77, -0x1, PT, P3 ;  /* 0xffffffff4d00780c */ /* 0x000fe40003f64130 */
[----:B------:R-:W-:Y:S02]  /*6a10*/  IADD3 R36, P5, PT, R83, R36, RZ ;  /* 0x0000002453247210 */ /* 0x000fe40007fbe0ff */
[----:B------:R-:W-:Y:S02]  /*6a20*/  IADD3 R28, P6, PT, R31, -0x1, RZ ;  /* 0xffffffff1f1c7810 */ /* 0x000fe40007fde0ff */
[----:B------:R-:W-:-:S02]  /*6a30*/  @P1 SEL R61, R61, R30, P2 ;  /* 0x0000001e3d3d1207 */ /* 0x000fc40001000000 */
[----:B------:R-:W-:Y:S01]  /*6a40*/  @P4 SEL R32, R32, R49, P3 ;  /* 0x0000003120204207 */ /* 0x000fe20001800000 */
[----:B------:R-:W-:Y:S01]  /*6a50*/  IMAD.X R49, R78, 0x1, R60, P5 ;  /* 0x000000014e317824 */ /* 0x000fe200028e063c */
[----:B------:R-:W-:Y:S01]  /*6a60*/  ISETP.GT.U32.AND P2, PT, R31, RZ, PT ;  /* 0x000000ff1f00720c */ /* 0x000fe20003f44070 */
[----:B------:R-:W-:Y:S01]  /*6a70*/  IMAD.X R30, RZ, RZ, R5, P6 ;  /* 0x000000ffff1e7224 */ /* 0x000fe200030e0605 */
[----:B------:R-:W-:Y:S02]  /*6a80*/  ISETP.GE.U32.AND P1, PT, R36, R83, PT ;  /* 0x000000532400720c */ /* 0x000fe40003f26070 */
[----:B------:R-:W-:Y:S02]  /*6a90*/  @P4 SEL R29, R29, R77, P3 ;  /* 0x0000004d1d1d4207 */ /* 0x000fe40001800000 */
[----:B------:R-:W-:Y:S02]  /*6aa0*/  ISETP.GT.U32.AND.EX P2, PT, R5, -0x1, PT, P2 ;  /* 0xffffffff0500780c */ /* 0x000fe40003f44120 */
[----:B------:R-:W-:-:S02]  /*6ab0*/  IADD3 R34, P4, PT, R81, R34, RZ ;  /* 0x0000002251227210 */ /* 0x000fc40007f9e0ff */
[----:B------:R-:W-:Y:S02]  /*6ac0*/  ISETP.GE.U32.AND.EX P1, PT, R49, R78, PT, P1 ;  /* 0x0000004e3100720c */ /* 0x000fe40003f26110 */
[----:B------:R-:W-:Y:S01]  /*6ad0*/  @P0 SEL R28, R28, R31, P2 ;  /* 0x0000001f1c1c0207 */ /* 0x000fe20001000000 */
[----:B------:R-:W-:Y:S01]  /*6ae0*/  IMAD.X R40, R82, 0x1, R61, P4 ;  /* 0x0000000152287824 */ /* 0x000fe200020e063d */
[----:B------:R-:W-:Y:S02]  /*6af0*/  @P0 SEL R30, R30, R5, P2 ;  /* 0x000000051e1e0207 */ /* 0x000fe40001000000 */
[----:B------:R-:W-:Y:S02]  /*6b00*/  IADD3 R5, P6, PT, R87, R32, RZ ;  /* 0x0000002057057210 */ /* 0x000fe40007fde0ff */
[----:B------:R-:W-:Y:S02]  /*6b10*/  IADD3 R60, P0, PT, R36, -0x1, RZ ;  /* 0xffffffff243c7810 */ /* 0x000fe40007f1e0ff */
[----:B------:R-:W-:Y:S01]  /*6b20*/  ISETP.GE.U32.AND P3, PT, R34, R81, PT ;  /* 0x000000512200720c */ /* 0x000fe20003f66070 */
[----:B------:R-:W-:Y:S01]  /*6b30*/  IMAD.X R31, R68, 0x1, R29, P6 ;  /* 0x00000001441f7824 */ /* 0x000fe200030e061d */
[----:B------:R-:W-:Y:S01]  /*6b40*/  ISETP.GT.U32.AND P2, PT, R36, RZ, PT ;  /* 0x000000ff2400720c */ /* 0x000fe20003f44070 */
[----:B------:R-:W-:Y:S01]  /*6b50*/  IMAD.X R59, RZ, RZ, R49, P0 ;  /* 0x000000ffff3b7224 */ /* 0x000fe200000e0631 */
[----:B------:R-:W-:-:S02]  /*6b60*/  ISETP.GE.U32.AND P4, PT, R5, R87, PT ;  /* 0x000000570500720c */ /* 0x000fc40003f86070 */
[----:B------:R-:W-:Y:S02]  /*6b70*/  ISETP.GT.U32.AND.EX P2, PT, R49, -0x1, PT, P2 ;  /* 0xffffffff3100780c */ /* 0x000fe40003f44120 */
[----:B------:R-:W-:Y:S02]  /*6b80*/  ISETP.GE.U32.AND.EX P3, PT, R40, R82, PT, P3 ;  /* 0x000000522800720c */ /* 0x000fe40003f66130 */
[----:B------:R-:W-:Y:S02]  /*6b90*/  IADD3 R28, P5, PT, R80, R28, RZ ;  /* 0x0000001c501c7210 */ /* 0x000fe40007fbe0ff */
[----:B------:R-:W-:Y:S02]  /*6ba0*/  ISETP.GE.U32.AND.EX P4, PT, R31, R68, PT, P4 ;  /* 0x000000441f00720c */ /* 0x000fe40003f86140 */
[----:B------:R-:W-:Y:S01]  /*6bb0*/  @P1 SEL R60, R60, R36, P2 ;  /* 0x000000243c3c1207 */ /* 0x000fe20001000000 */
[----:B------:R-:W-:Y:S01]  /*6bc0*/  IMAD.X R29, R33, 0x1, R30, P5 ;  /* 0x00000001211d7824 */ /* 0x000fe200028e061e */
[----:B------:R-:W-:-:S02]  /*6bd0*/  @P1 SEL R59, R59, R49, P2 ;  /* 0x000000313b3b1207 */ /* 0x000fc40001000000 */
[C---:B------:R-:W-:Y:S02]  /*6be0*/  ISETP.GT.U32.AND P1, PT, R34.reuse, RZ, PT ;  /* 0x000000ff2200720c */ /* 0x040fe40003f24070 */
[----:B------:R-:W-:Y:S02]  /*6bf0*/  IADD3 R36, P6, PT, R34, -0x1, RZ ;  /* 0xffffffff22247810 */ /* 0x000fe40007fde0ff */
[C---:B------:R-:W-:Y:S02]  /*6c00*/  ISETP.GT.U32.AND P2, PT, R5.reuse, RZ, PT ;  /* 0x000000ff0500720c */ /* 0x040fe40003f44070 */
[----:B------:R-:W-:Y:S01]  /*6c10*/  ISETP.GT.U32.AND.EX P1, PT, R40, -0x1, PT, P1 ;  /* 0xffffffff2800780c */ /* 0x000fe20003f24110 */
[----:B------:R-:W-:Y:S01]  /*6c20*/  IMAD.X R49, RZ, RZ, R40, P6 ;  /* 0x000000ffff317224 */ /* 0x000fe200030e0628 */
[----:B------:R-:W-:Y:S02]  /*6c30*/  IADD3 R32, P5, PT, R5, -0x1, RZ ;  /* 0xffffffff05207810 */ /* 0x000fe40007fbe0ff */
[----:B------:R-:W-:-:S02]  /*6c40*/  ISETP.GE.U32.AND P0, PT, R28, R80, PT ;  /* 0x000000501c00720c */ /* 0x000fc40003f06070 */
[----:B------:R-:W-:Y:S02]  /*6c50*/  ISETP.GT.U32.AND.EX P2, PT, R31, -0x1, PT, P2 ;  /* 0xffffffff1f00780c */ /* 0x000fe40003f44120 */
[----:B------:R-:W-:Y:S01]  /*6c60*/  @P3 SEL R36, R36, R34, P1 ;  /* 0x0000002224243207 */ /* 0x000fe20000800000 */
[----:B------:R-:W-:Y:S01]  /*6c70*/  IMAD.X R34, RZ, RZ, R31, P5 ;  /* 0x000000ffff227224 */ /* 0x000fe200028e061f */
[----:B------:R-:W-:Y:S02]  /*6c80*/  ISETP.GE.U32.AND.EX P0, PT, R29, R33, PT, P0 ;  /* 0x000000211d00720c */ /* 0x000fe40003f06100 */
[----:B------:R-:W-:Y:S02]  /*6c90*/  @P3 SEL R49, R49, R40, P1 ;  /* 0x0000002831313207 */ /* 0x000fe40000800000 */
[----:B------:R-:W-:Y:S02]  /*6ca0*/  IADD3 R33, P3, PT, R75, R60, RZ ;  /* 0x0000003c4b217210 */ /* 0x000fe40007f7e0ff */
[----:B------:R-:W-:-:S02]  /*6cb0*/  @P4 SEL R32, R32, R5, P2 ;  /* 0x0000000520204207 */ /* 0x000fc40001000000 */
[C---:B------:R-:W-:Y:S02]  /*6cc0*/  IADD3 R5, P5, PT, R28.reuse, -0x1, RZ ;  /* 0xffffffff1c057810 */ /* 0x040fe40007fbe0ff */
[----:B------:R-:W-:Y:S02]  /*6cd0*/  ISETP.GT.U32.AND P6, PT, R28, RZ, PT ;  /* 0x000000ff1c00720c */ /* 0x000fe40003fc4070 */
[----:B------:R-:W-:Y:S01]  /*6ce0*/  @P4 SEL R34, R34, R31, P2 ;  /* 0x0000001f22224207 */ /* 0x000fe20001000000 */
[----:B------:R-:W-:Y:S01]  /*6cf0*/  IMAD.X R30, RZ, RZ, R29, P5 ;  /* 0x000000ffff1e7224 */ /* 0x000fe200028e061d */
[----:B------:R-:W-:Y:S01]  /*6d00*/  IADD3 R31, P4, PT, R73, R36, RZ ;  /* 0x00000024491f7210 */ /* 0x000fe20007f9e0ff */
[----:B------:R-:W-:Y:S01]  /*6d10*/  IMAD.X R36, R70, 0x1, R59, P3 ;  /* 0x0000000146247824 */ /* 0x000fe200018e063b */
[----:B------:R-:W-:Y:S02]  /*6d20*/  ISETP.GE.U32.AND P1, PT, R33, R75, PT ;  /* 0x0000004b2100720c */ /* 0x000fe40003f26070 */
[----:B------:R-:W-:-:S02]  /*6d30*/  ISETP.GT.U32.AND.EX P2, PT, R29, -0x1, PT, P6 ;  /* 0xffffffff1d00780c */ /* 0x000fc40003f44160 */
[----:B------:R-:W-:Y:S02]  /*6d40*/  ISETP.GE.U32.AND.EX P1, PT, R36, R70, PT, P1 ;  /* 0x000000462400720c */ /* 0x000fe40003f26110 */
[----:B------:R-:W-:Y:S02]  /*6d50*/  @P0 SEL R5, R5, R28, P2 ;  /* 0x0000001c05050207 */ /* 0x000fe40001000000 */
[----:B------:R-:W-:Y:S02]  /*6d60*/  @P0 SEL R30, R30, R29, P2 ;  /* 0x0000001d1e1e0207 */ /* 0x000fe40001000000 */
[----:B------:R-:W-:Y:S02]  /*6d70*/  IADD3 R29, P6, PT, R79, R32, RZ ;  /* 0x000000204f1d7210 */ /* 0x000fe40007fde0ff */
[C---:B------:R-:W-:Y:S02]  /*6d80*/  IADD3 R40, P0, PT, R33.reuse, -0x1, RZ ;  /* 0xffffffff21287810 */ /* 0x040fe40007f1e0ff */
[----:B------:R-:W-:Y:S01]  /*6d90*/  IADD3 R28, P5, PT, R72, R5, RZ ;  /* 0x00000005481c7210 */ /* 0x000fe20007fbe0ff */
[----:B------:R-:W-:Y:S01]  /*6da0*/  IMAD.X R5, R74, 0x1, R49, P4 ;  /* 0x000000014a057824 */ /* 0x000fe200020e0631 */
[----:B------:R-:W-:Y:S01]  /*6db0*/  ISETP.GT.U32.AND P2, PT, R33, RZ, PT ;  /* 0x000000ff2100720c */ /* 0x000fe20003f44070 */
[----:B------:R-:W-:Y:S01]  /*6dc0*/  IMAD.X R34, R37, 0x1, R34, P6 ;  /* 0x0000000125227824 */ /* 0x000fe200030e0622 */
[----:B------:R-:W-:Y:S01]  /*6dd0*/  ISETP.GE.U32.AND P3, PT, R31, R73, PT ;  /* 0x000000491f00720c */ /* 0x000fe20003f66070 */
[----:B------:R-:W-:Y:S01]  /*6de0*/  IMAD.X R59, RZ, RZ, R36, P0 ;  /* 0x000000ffff3b7224 */ /* 0x000fe200000e0624 */
[----:B------:R-:W-:Y:S01]  /*6df0*/  ISETP.GE.U32.AND P4, PT, R29, R79, PT ;  /* 0x0000004f1d00720c */ /* 0x000fe20003f86070 */
[----:B------:R-:W-:Y:S01]  /*6e00*/  IMAD.X R30, R57, 0x1, R30, P5 ;  /* 0x00000001391e7824 */ /* 0x000fe200028e061e */
[----:B------:R-:W-:-:S02]  /*6e10*/  ISETP.GT.U32.AND.EX P2, PT, R36, -0x1, PT, P2 ;  /* 0xffffffff2400780c */ /* 0x000fc40003f44120 */
[----:B------:R-:W-:Y:S02]  /*6e20*/  ISETP.GE.U32.AND.EX P3, PT, R5, R74, PT, P3 ;  /* 0x0000004a0500720c */ /* 0x000fe40003f66130 */
[----:B------:R-:W-:Y:S02]  /*6e30*/  ISETP.GE.U32.AND.EX P4, PT, R34, R37, PT, P4 ;  /* 0x000000252200720c */ /* 0x000fe40003f86140 */
[----:B------:R-:W-:Y:S02]  /*6e40*/  @P1 SEL R59, R59, R36, P2 ;  /* 0x000000243b3b1207 */ /* 0x000fe40001000000 */
[C---:B------:R-:W-:Y:S02]  /*6e50*/  IADD3 R36, P6, PT, R31.reuse, -0x1, RZ ;  /* 0xffffffff1f247810 */ /* 0x040fe40007fde0ff */
[----:B------:R-:W-:Y:S02]  /*6e60*/  @P1 SEL R40, R40, R33, P2 ;  /* 0x0000002128281207 */ /* 0x000fe40001000000 */
[----:B------:R-:W-:Y:S01]  /*6e70*/  ISETP.GT.U32.AND P1, PT, R31, RZ, PT ;  /* 0x000000ff1f00720c */ /* 0x000fe20003f24070 */
[----:B------:R-:W-:Y:S01]  /*6e80*/  IMAD.X R37, RZ, RZ, R5, P6 ;  /* 0x000000ffff257224 */ /* 0x000fe200030e0605 */
[----:B------:R-:W-:-:S02]  /*6e90*/  ISETP.GT.U32.AND P2, PT, R29, RZ, PT ;  /* 0x000000ff1d00720c */ /* 0x000fc40003f44070 */
[----:B------:R-:W-:Y:S02]  /*6ea0*/  ISETP.GE.U32.AND P0, PT, R28, R72, PT ;  /* 0x000000481c00720c */ /* 0x000fe40003f06070 */
[----:B------:R-:W-:Y:S02]  /*6eb0*/  ISETP.GT.U32.AND.EX P1, PT, R5, -0x1, PT, P1 ;  /* 0xffffffff0500780c */ /* 0x000fe40003f24110 */
[----:B------:R-:W-:Y:S02]  /*6ec0*/  IADD3 R32, P5, PT, R29, -0x1, RZ ;  /* 0xffffffff1d207810 */ /* 0x000fe40007fbe0ff */
[----:B------:R-:W-:Y:S02]  /*6ed0*/  ISETP.GT.U32.AND.EX P2, PT, R34, -0x1, PT, P2 ;  /* 0xffffffff2200780c */ /* 0x000fe40003f44120 */
[----:B------:R-:W-:Y:S01]  /*6ee0*/  ISETP.GE.U32.AND.EX P0, PT, R30, R57, PT, P0 ;  /* 0x000000391e00720c */ /* 0x000fe20003f06100 */
[----:B------:R-:W-:Y:S01]  /*6ef0*/  IMAD.X R33, RZ, RZ, R34, P5 ;  /* 0x000000ffff217224 */ /* 0x000fe200028e0622 */
[----:B------:R-:W-:-:S02]  /*6f00*/  @P3 SEL R36, R36, R31, P1 ;  /* 0x0000001f24243207 */ /* 0x000fc40000800000 */
[----:B------:R-:W-:Y:S02]  /*6f10*/  @P3 SEL R37, R37, R5, P1 ;  /* 0x0000000525253207 */ /* 0x000fe40000800000 */
[----:B------:R-:W-:Y:S02]  /*6f20*/  IADD3 R49, P3, PT, R67, R40, RZ ;  /* 0x0000002843317210 */ /* 0x000fe40007f7e0ff */
[----:B------:R-:W-:Y:S02]  /*6f30*/  @P4 SEL R32, R32, R29, P2 ;  /* 0x0000001d20204207 */ /* 0x000fe40001000000 */
[----:B------:R-:W-:Y:S01]  /*6f40*/  IADD3 R29, P5, PT, R28, -0x1, RZ ;  /* 0xffffffff1c1d7810 */ /* 0x000fe20007fbe0ff */
[----:B------:R-:W-:Y:S01]  /*6f50*/  IMAD.X R57, R62, 0x1, R59, P3 ;  /* 0x000000013e397824 */ /* 0x000fe200018e063b */
[----:B------:R-:W-:Y:S02]  /*6f60*/  ISETP.GT.U32.AND P1, PT, R28, RZ, PT ;  /* 0x000000ff1c00720c */ /* 0x000fe40003f24070 */
[----:B------:R-:W-:Y:S01]  /*6f70*/  @P4 SEL R33, R33, R34, P2 ;  /* 0x0000002221214207 */ /* 0x000fe20001000000 */
[----:B------:R-:W-:Y:S01]  /*6f80*/  IMAD.X R5, RZ, RZ, R30, P5 ;  /* 0x000000ffff057224 */ /* 0x000fe200028e061e */
[----:B------:R-:W-:-:S02]  /*6f90*/  ISETP.GE.U32.AND P2, PT, R49, R67, PT ;  /* 0x000000433100720c */ /* 0x000fc40003f46070 */
[----:B------:R-:W-:Y:S02]  /*6fa0*/  ISETP.GT.U32.AND.EX P1, PT, R30, -0x1, PT, P1 ;  /* 0xffffffff1e00780c */ /* 0x000fe40003f24110 */
[----:B------:R-:W-:Y:S02]  /*6fb0*/  IADD3 R31, P4, PT, R65, R36, RZ ;  /* 0x00000024411f7210 */ /* 0x000fe40007f9e0ff */
[----:B------:R-:W-:Y:S02]  /*6fc0*/  ISETP.GE.U32.AND.EX P2, PT, R57, R62, PT, P2 ;  /* 0x0000003e3900720c */ /* 0x000fe40003f46120 */
[----:B------:R-:W-:Y:S01]  /*6fd0*/  @P0 SEL R29, R29, R28, P1 ;  /* 0x0000001c1d1d0207 */ /* 0x000fe20000800000 */
[----:B------:R-:W-:Y:S01]  /*6fe0*/  IMAD.X R36, R66, 0x1, R37, P4 ;  /* 0x0000000142247824 */ /* 0x000fe200020e0625 */
[----:B------:R-:W-:Y:S02]  /*6ff0*/  @P0 SEL R5, R5, R30, P1 ;  /* 0x0000001e05050207 */ /* 0x000fe40000800000 */
[----:B------:R-:W-:-:S02]  /*7000*/  IADD3 R40, P0, PT, R49, -0x1, RZ ;  /* 0xffffffff31287810 */ /* 0x000fc40007f1e0ff */
[----:B------:R-:W-:Y:S02]  /*7010*/  ISETP.GE.U32.AND P3, PT, R31, R65, PT ;  /* 0x000000411f00720c */ /* 0x000fe40003f66070 */
[----:B------:R-:W-:Y:S01]  /*7020*/  IADD3 R32, P6, PT, R71, R32, RZ ;  /* 0x0000002047207210 */ /* 0x000fe20007fde0ff */
[----:B------:R-:W-:Y:S01]  /*7030*/  IMAD.X R60, RZ, RZ, R57, P0 ;  /* 0x000000ffff3c7224 */ /* 0x000fe200000e0639 */
[----:B------:R-:W-:Y:S02]  /*7040*/  ISETP.GT.U32.AND P1, PT, R49, RZ, PT ;  /* 0x000000ff3100720c */ /* 0x000fe40003f24070 */
[----:B------:R-:W-:Y:S01]  /*7050*/  IADD3 R29, P5, PT, R64, R29, RZ ;  /* 0x0000001d401d7210 */ /* 0x000fe20007fbe0ff */
[----:B------:R-:W-:Y:S01]  /*7060*/  IMAD.X R33, R56, 0x1, R33, P6 ;  /* 0x0000000138217824 */ /* 0x000fe200030e0621 */
[----:B------:R-:W-:Y:S02]  /*7070*/  ISETP.GT.U32.AND.EX P1, PT, R57, -0x1, PT, P1 ;  /* 0xffffffff3900780c */ /* 0x000fe40003f24110 */
[----:B------:R-:W-:Y:S01]  /*7080*/  ISETP.GE.U32.AND.EX P3, PT, R36, R66, PT, P3 ;  /* 0x000000422400720c */ /* 0x000fe20003f66130 */
[----:B------:R-:W-:Y:S01]  /*7090*/  IMAD.X R28, R4, 0x1, R5, P5 ;  /* 0x00000001041c7824 */ /* 0x000fe200028e0605 */
[----:B------:R-:W-:-:S02]  /*70a0*/  ISETP.GE.U32.AND P4, PT, R32, R71, PT ;  /* 0x000000472000720c */ /* 0x000fc40003f86070 */
[C---:B------:R-:W-:Y:S02]  /*70b0*/  IADD3 R34, P5, PT, R31.reuse, -0x1, RZ ;  /* 0xffffffff1f227810 */ /* 0x040fe40007fbe0ff */
[----:B------:R-:W-:Y:S02]  /*70c0*/  @P2 SEL R40, R40, R49, P1 ;  /* 0x0000003128282207 */ /* 0x000fe40000800000 */
[----:B------:R-:W-:Y:S01]  /*70d0*/  @P2 SEL R60, R60, R57, P1 ;  /* 0x000000393c3c2207 */ /* 0x000fe20000800000 */
[----:B------:R-:W-:Y:S01]  /*70e0*/  IMAD.X R37, RZ, RZ, R36, P5 ;  /* 0x000000ffff257224 */ /* 0x000fe200028e0624 */
[----:B------:R-:W-:Y:S02]  /*70f0*/  ISETP.GT.U32.AND P1, PT, R31, RZ, PT ;  /* 0x000000ff1f00720c */ /* 0x000fe40003f24070 */
[----:B------:R-:W-:Y:S02]  /*7100*/  ISETP.GE.U32.AND.EX P4, PT, R33, R56, PT, P4 ;  /* 0x000000382100720c */ /* 0x000fe40003f86140 */
[----:B------:R-:W-:-:S02]  /*7110*/  ISETP.GT.U32.AND.EX P1, PT, R36, -0x1, PT, P1 ;  /* 0xffffffff2400780c */ /* 0x000fc40003f24110 */
[C---:B------:R-:W-:Y:S02]  /*7120*/  IADD3 R30, P5, PT, R32.reuse, -0x1, RZ ;  /* 0xffffffff201e7810 */ /* 0x040fe40007fbe0ff */
[----:B------:R-:W-:Y:S02]  /*7130*/  ISETP.GT.U32.AND P2, PT, R32, RZ, PT ;  /* 0x000000ff2000720c */ /* 0x000fe40003f44070 */
[----:B------:R-:W-:Y:S02]  /*7140*/  ISETP.GE.U32.AND P0, PT, R29, R64, PT ;  /* 0x000000401d00720c */ /* 0x000fe40003f06070 */
[----:B------:R-:W-:Y:S01]  /*7150*/  @P3 SEL R34, R34, R31, P1 ;  /* 0x0000001f22223207 */ /* 0x000fe20000800000 */
[----:B------:R-:W-:Y:S01]  /*7160*/  IMAD.X R31, RZ, RZ, R33, P5 ;  /* 0x000000ffff1f7224 */ /* 0x000fe200028e0621 */
[----:B------:R-:W-:Y:S02]  /*7170*/  ISETP.GT.U32.AND.EX P2, PT, R33, -0x1, PT, P2 ;  /* 0xffffffff2100780c */ /* 0x000fe40003f44120 */
[----:B------:R-:W-:-:S02]  /*7180*/  ISETP.GE.U32.AND.EX P0, PT, R28, R4, PT, P0 ;  /* 0x000000041c00720c */ /* 0x000fc40003f06100 */
[----:B------:R-:W-:Y:S02]  /*7190*/  @P3 SEL R37, R37, R36, P1 ;  /* 0x0000002425253207 */ /* 0x000fe40000800000 */
[----:B------:R-:W-:Y:S02]  /*71a0*/  @P4 SEL R30, R30, R32, P2 ;  /* 0x000000201e1e4207 */ /* 0x000fe40001000000 */
[----:B------:R-:W-:Y:S02]  /*71b0*/  IADD3 R36, P3, PT, R53, R40, RZ ;  /* 0x0000002835247210 */ /* 0x000fe40007f7e0ff */
[----:B------:R-:W-:Y:S02]  /*71c0*/  @P4 SEL R31, R31, R33, P2 ;  /* 0x000000211f1f4207 */ /* 0x000fe40001000000 */
[----:B------:R-:W-:Y:S01]  /*71d0*/  IADD3 R4, P4, PT, R29, -0x1, RZ ;  /* 0xffffffff1d047810 */ /* 0x000fe20007f9e0ff */
[----:B------:R-:W-:Y:S01]  /*71e0*/  IMAD.X R40, R27, 0x1, R60, P3 ;  /* 0x000000011b287824 */ /* 0x000fe200018e063c */
[----:B------:R-:W-:-:S02]  /*71f0*/  ISETP.GT.U32.AND P1, PT, R29, RZ, PT ;  /* 0x000000ff1d00720c */ /* 0x000fc40003f24070 */
[----:B------:R-:W-:Y:S01]  /*7200*/  ISETP.GE.U32.AND P2, PT, R36, R53, PT ;  /* 0x000000352400720c */ /* 0x000fe20003f46070 */
[----:B------:R-:W-:Y:S01]  /*7210*/  IMAD.X R5, RZ, RZ, R28, P4 ;  /* 0x000000ffff057224 */ /* 0x000fe200020e061c */
[----:B------:R-:W-:Y:S02]  /*7220*/  ISETP.GT.U32.AND.EX P1, PT, R28, -0x1, PT, P1 ;  /* 0xffffffff1c00780c */ /* 0x000fe40003f24110 */
[----:B------:R-:W-:Y:S02]  /*7230*/  IADD3 R32, P4, PT, R55, R34, RZ ;  /* 0x0000002237207210 */ /* 0x000fe40007f9e0ff */
[----:B------:R-:W-:Y:S02]  /*7240*/  ISETP.GE.U32.AND.EX P2, PT, R40, R27, PT, P2 ;  /* 0x0000001b2800720c */ /* 0x000fe40003f46120 */
[----:B------:R-:W-:Y:S01]  /*7250*/  @P0 SEL R4, R4, R29, P1 ;  /* 0x0000001d04040207 */ /* 0x000fe20000800000 */
[----:B------:R-:W-:Y:S01]  /*7260*/  IMAD.X R29, R58, 0x1, R37, P4 ;  /* 0x000000013a1d7824 */ /* 0x000fe200020e0625 */
[----:B------:R-:W-:-:S02]  /*7270*/  @P0 SEL R5, R5, R28, P1 ;  /* 0x0000001c05050207 */ /* 0x000fc40000800000 */
[----:B------:R-:W-:Y:S02]  /*7280*/  IADD3 R28, P5, PT, R63, R30, RZ ;  /* 0x0000001e3f1c7210 */ /* 0x000fe40007fbe0ff */
[----:B------:R-:W-:Y:S02]  /*7290*/  IADD3 R30, P4, PT, R36, -0x1, RZ ;  /* 0xffffffff241e7810 */ /* 0x000fe40007f9e0ff */
[----:B------:R-:W-:Y:S01]  /*72a0*/  ISETP.GE.U32.AND P3, PT, R32, R55, PT ;  /* 0x000000372000720c */ /* 0x000fe20003f66070 */
[----:B------:R-:W-:Y:S01]  /*72b0*/  IMAD.X R27, R50, 0x1, R31, P5 ;  /* 0x00000001321b7824 */ /* 0x000fe200028e061f */
[----:B------:R-:W-:Y:S01]  /*72c0*/  ISETP.GT.U32.AND P0, PT, R36, RZ, PT ;  /* 0x000000ff2400720c */ /* 0x000fe20003f04070 */
[----:B------:R-:W-:Y:S01]  /*72d0*/  IMAD.X R37, RZ, RZ, R40, P4 ;  /* 0x000000ffff257224 */ /* 0x000fe200020e0628 */
[----:B------:R-:W-:Y:S02]  /*72e0*/  ISETP.GE.U32.AND.EX P3, PT, R29, R58, PT, P3 ;  /* 0x0000003a1d00720c */ /* 0x000fe40003f66130 */
[----:B------:R-:W-:-:S02]  /*72f0*/  ISETP.GT.U32.AND.EX P0, PT, R40, -0x1, PT, P0 ;  /* 0xffffffff2800780c */ /* 0x000fc40003f04100 */
[----:B------:R-:W-:Y:S02]  /*7300*/  IADD3 R34, P5, PT, R32, -0x1, RZ ;  /* 0xffffffff20227810 */ /* 0x000fe40007fbe0ff */
[----:B------:R-:W-:Y:S02]  /*7310*/  @P2 SEL R30, R30, R36, P0 ;  /* 0x000000241e1e2207 */ /* 0x000fe40000000000 */
[----:B------:R-:W-:Y:S01]  /*7320*/  @P2 SEL R37, R37, R40, P0 ;  /* 0x0000002825252207 */ /* 0x000fe20000000000 */
[----:B------:R-:W-:Y:S01]  /*7330*/  IMAD.X R33, RZ, RZ, R29, P5 ;  /* 0x000000ffff217224 */ /* 0x000fe200028e061d */
[----:B------:R-:W-:Y:S02]  /*7340*/  ISETP.GE.U32.AND P1, PT, R28, R63, PT ;  /* 0x0000003f1c00720c */ /* 0x000fe40003f26070 */
[----:B------:R-:W-:Y:S02]  /*7350*/  ISETP.GT.U32.AND P2, PT, R32, RZ, PT ;  /* 0x000000ff2000720c */ /* 0x000fe40003f44070 */
[----:B------:R-:W-:-:S02]  /*7360*/  ISETP.GE.U32.AND.EX P1, PT, R27, R50, PT, P1 ;  /* 0x000000321b00720c */ /* 0x000fc40003f26110 */
[----:B------:R-:W-:Y:S02]  /*7370*/  ISETP.GT.U32.AND.EX P2, PT, R29, -0x1, PT, P2 ;  /* 0xffffffff1d00780c */ /* 0x000fe40003f44120 */
[----:B------:R-:W-:Y:S02]  /*7380*/  IADD3 R50, P4, PT, R91, -0x1, RZ ;  /* 0xffffffff5b327810 */ /* 0x000fe40007f9e0ff */
[----:B------:R-:W-:Y:S02]  /*7390*/  IADD3 R4, P5, PT, R7, R4, RZ ;  /* 0x0000000407047210 */ /* 0x000fe40007fbe0ff */
[----:B------:R-:W-:Y:S02]  /*73a0*/  ISETP.GT.U32.AND P0, PT, R91, RZ, PT ;  /* 0x000000ff5b00720c */ /* 0x000fe40003f04070 */
[----:B------:R-:W-:Y:S01]  /*73b0*/  @P3 SEL R34, R34, R32, P2 ;  /* 0x0000002022223207 */ /* 0x000fe20001000000 */
[----:B------:R-:W-:Y:S01]  /*73c0*/  IMAD.X R5, R54, 0x1, R5, P5 ;  /* 0x0000000136057824 */ /* 0x000fe200028e0605 */
[----:B------:R-:W-:-:S02]  /*73d0*/  @P3 SEL R33, R33, R29, P2 ;  /* 0x0000001d21213207 */ /* 0x000fc40001000000 */
[----:B------:R-:W-:Y:S01]  /*73e0*/  ISETP.GE.U32.AND P3, PT, R4, R7, PT ;  /* 0x000000070400720c */ /* 0x000fe20003f66070 */
[----:B------:R-:W-:Y:S01]  /*73f0*/  IMAD.X R7, RZ, RZ, R6, P4 ;  /* 0x000000ffff077224 */ /* 0x000fe200020e0606 */
[----:B------:R-:W-:Y:S02]  /*7400*/  ISETP.GT.U32.AND P2, PT, R28, RZ, PT ;  /* 0x000000ff1c00720c */ /* 0x000fe40003f44070 */
[----:B------:R-:W-:Y:S02]  /*7410*/  IADD3 R32, P4, PT, R51, R30, RZ ;  /* 0x0000001e33207210 */ /* 0x000fe40007f9e0ff */
[----:B------:R-:W-:Y:S01]  /*7420*/  ISETP.GT.U32.AND.EX P0, PT, R6, -0x1, PT, P0 ;  /* 0xffffffff0600780c */ /* 0x000fe20003f04100 */
[----:B------:R-:W0:Y:S01]  /*7430*/  LDC.64 R30, c[0x3][0x110] ;  /* 0x00c04400ff1e7b82 */ /* 0x000e220000000a00 */
[----:B------:R-:W-:Y:S01]  /*7440*/  IADD3 R29, P5, PT, R28, -0x1, RZ ;  /* 0xffffffff1c1d7810 */ /* 0x000fe20007fbe0ff */
[----:B------:R-:W-:Y:S01]  /*7450*/  IMAD.X R37, R52, 0x1, R37, P4 ;  /* 0x0000000134257824 */ /* 0x000fe200020e0625 */
[----:B------:R-:W-:-:S02]  /*7460*/  ISETP.GT.U32.AND.EX P2, PT, R27, -0x1, PT, P2 ;  /* 0xffffffff1b00780c */ /* 0x000fc40003f44120 */
[----:B------:R-:W-:Y:S02]  /*7470*/  SEL R50, R50, R91, P0 ;  /* 0x0000005b32327207 */ /* 0x000fe40000000000 */
[----:B------:R-:W-:Y:S02]  /*7480*/  SEL R7, R7, R6, P0 ;  /* 0x0000000607077207 */ /* 0x000fe40000000000 */
[----:B------:R-:W-:Y:S02]  /*7490*/  ISETP.GE.U32.AND.EX P3, PT, R5, R54, PT, P3 ;  /* 0x000000360500720c */ /* 0x000fe40003f66130 */
[----:B------:R-:W-:Y:S01]  /*74a0*/  @P1 SEL R29, R29, R28, P2 ;  /* 0x0000001c1d1d1207 */ /* 0x000fe20001000000 */
[----:B------:R-:W-:Y:S01]  /*74b0*/  IMAD.X R28, RZ, RZ, R27, P5 ;  /* 0x000000ffff1c7224 */ /* 0x000fe200028e061b */
[----:B------:R-:W-:Y:S02]  /*74c0*/  ISETP.GE.U32.AND P0, PT, R32, R51, PT ;  /* 0x000000332000720c */ /* 0x000fe40003f06070 */
[----:B------:R-:W-:-:S02]  /*74d0*/  IADD3 R6, P5, PT, R4, -0x1, RZ ;  /* 0xffffffff04067810 */ /* 0x000fc40007fbe0ff */
[----:B------:R-:W-:Y:S02]  /*74e0*/  ISETP.GT.U32.AND P4, PT, R4, RZ, PT ;  /* 0x000000ff0400720c */ /* 0x000fe40003f84070 */
[----:B------:R-:W-:Y:S01]  /*74f0*/  ISETP.GE.U32.AND.EX P0, PT, R37, R52, PT, P0 ;  /* 0x000000342500720c */ /* 0x000fe20003f06100 */
[----:B------:R-:W-:Y:S01]  /*7500*/  IMAD.X R54, RZ, RZ, R5, P5 ;  /* 0x000000ffff367224 */ /* 0x000fe200028e0605 */
[----:B------:R-:W-:Y:S02]  /*7510*/  ISETP.GT.U32.AND.EX P6, PT, R5, -0x1, PT, P4 ;  /* 0xffffffff0500780c */ /* 0x000fe40003fc4140 */
[----:B------:R-:W-:Y:S02]  /*7520*/  @P1 SEL R28, R28, R27, P2 ;  /* 0x0000001b1c1c1207 */ /* 0x000fe40001000000 */
[----:B------:R-:W-:Y:S02]  /*7530*/  ISETP.GT.U32.AND P2, PT, R32, RZ, PT ;  /* 0x000000ff2000720c */ /* 0x000fe40003f44070 */
[----:B------:R-:W-:-:S02]  /*7540*/  IADD3 R34, P4, PT, R41, R34, RZ ;  /* 0x0000002229227210 */ /* 0x000fc40007f9e0ff */
[----:B------:R-:W-:Y:S02]  /*7550*/  @P3 SEL R6, R6, R4, P6 ;  /* 0x0000000406063207 */ /* 0x000fe40003000000 */
[----:B------:R-:W-:Y:S01]  /*7560*/  @P3 SEL R54, R54, R5, P6 ;  /* 0x0000000536363207 */ /* 0x000fe20003000000 */
[----:B------:R-:W-:Y:S01]  /*7570*/  IMAD.X R36, R44, 0x1, R33, P4 ;  /* 0x000000012c247824 */ /* 0x000fe200020e0621 */
[----:B------:R-:W-:Y:S01]  /*7580*/  IADD3 R51, P6, PT, R32, -0x1, RZ ;  /* 0xffffffff20337810 */ /* 0x000fe20007fde0ff */
[----:B0-----:R-:W-:Y:S01]  /*7590*/  IMAD.WIDE.U32 R4, R19, R30, RZ ;  /* 0x0000001e13047225 */ /* 0x001fe200078e00ff */
[----:B------:R-:W-:Y:S02]  /*75a0*/  ISETP.GT.U32.AND.EX P2, PT, R37, -0x1, PT, P2 ;  /* 0xffffffff2500780c */ /* 0x000fe40003f44120 */
[----:B------:R-:W-:Y:S01]  /*75b0*/  ISETP.GE.U32.AND P3, PT, R34, R41, PT ;  /* 0x000000292200720c */ /* 0x000fe20003f66070 */
[----:B------:R-:W-:Y:S01]  /*75c0*/  IMAD.X R53, RZ, RZ, R37, P6 ;  /* 0x000000ffff357224 */ /* 0x000fe200030e0625 */
[----:B------:R-:W-:-:S02]  /*75d0*/  @P0 SEL R51, R51, R32, P2 ;  /* 0x0000002033330207 */ /* 0x000fc40001000000 */
[----:B------:R-:W0:Y:S01]  /*75e0*/  LDC.64 R32, c[0x3][0x118] ;  /* 0x00c04600ff207b82 */ /* 0x000e220000000a00 */
[----:B------:R-:W-:Y:S02]  /*75f0*/  IADD3 R29, P4, PT, R48, R29, RZ ;  /* 0x0000001d301d7210 */ /* 0x000fe40007f9e0ff */
[----:B------:R-:W-:Y:S02]  /*7600*/  ISETP.GE.U32.AND.EX P3, PT, R36, R44, PT, P3 ;  /* 0x0000002c2400720c */ /* 0x000fe40003f66130 */
[----:B------:R-:W-:Y:S01]  /*7610*/  IADD3 R50, P5, PT, R47, R50, RZ ;  /* 0x000000322f327210 */ /* 0x000fe20007fbe0ff */
[----:B------:R-:W-:Y:S01]  /*7620*/  IMAD.X R44, R35, 0x1, R28, P4 ;  /* 0x00000001232c7824 */ /* 0x000fe200020e061c */
[C---:B------:R-:W-:Y:S02]  /*7630*/  IADD3 R41, P4, PT, R34.reuse, -0x1, RZ ;  /* 0xffffffff22297810 */ /* 0x040fe40007f9e0ff */
[----:B------:R-:W-:Y:S02]  /*7640*/  @P0 SEL R53, R53, R37, P2 ;  /* 0x0000002535350207 */ /* 0x000fe40001000000 */
[----:B------:R-:W-:Y:S01]  /*7650*/  ISETP.GT.U32.AND P0, PT, R34, RZ, PT ;  /* 0x000000ff2200720c */ /* 0x000fe20003f04070 */
[----:B------:R-:W-:Y:S01]  /*7660*/  IMAD.X R27, RZ, RZ, R36, P4 ;  /* 0x000000ffff1b7224 */ /* 0x000fe200020e0624 */
[----:B------:R-:W-:Y:S01]  /*7670*/  ISETP.GE.U32.AND P2, PT, R29, R48, PT ;  /* 0x000000301d00720c */ /* 0x000fe20003f46070 */
[----:B------:R-:W-:Y:S01]  /*7680*/  IMAD.X R48, R46, 0x1, R7, P5 ;  /* 0x000000012e307824 */ /* 0x000fe200028e0607 */
[----:B------:R-:W-:Y:S01]  /*7690*/  IADD3 R52, P6, PT, R39, R6, RZ ;  /* 0x0000000627347210 */ /* 0x000fe20007fde0ff */
[----:B------:R-:W-:Y:S01]  /*76a0*/  IMAD.WIDE.U32 R4, P4, R18, R31, R4 ;  /* 0x0000001f12047225 */ /* 0x000fe20007880004 */
[----:B------:R-:W-:-:S02]  /*76b0*/  ISETP.GE.U32.AND P1, PT, R50, R47, PT ;  /* 0x0000002f3200720c */ /* 0x000fc40003f26070 */
[----:B------:R-:W-:Y:S01]  /*76c0*/  ISETP.GT.U32.AND.EX P0, PT, R36, -0x1, PT, P0 ;  /* 0xffffffff2400780c */ /* 0x000fe20003f04100 */
[----:B------:R-:W-:Y:S01]  /*76d0*/  IMAD.WIDE.U32 R6, R18, R30, RZ ;  /* 0x0000001e12067225 */ /* 0x000fe200078e00ff */
[----:B------:R-:W-:Y:S02]  /*76e0*/  ISETP.GE.U32.AND.EX P2, PT, R44, R35, PT, P2 ;  /* 0x000000232c00720c */ /* 0x000fe40003f46120 */
[----:B------:R-:W-:Y:S01]  /*76f0*/  IADD3 R40, P5, PT, R29, -0x1, RZ ;  /* 0xffffffff1d287810 */ /* 0x000fe20007fbe0ff */
[----:B------:R-:W-:Y:S01]  /*7700*/  IMAD.X R54, R25, 0x1, R54, P6 ;  /* 0x0000000119367824 */ /* 0x000fe200030e0636 */
[----:B------:R-:W-:Y:S01]  /*7710*/  ISETP.GE.U32.AND.EX P1, PT, R48, R46, PT, P1 ;  /* 0x0000002e3000720c */ /* 0x000fe20003f26110 */
[----:B------:R-:W-:Y:S01]  /*7720*/  IMAD.X R35, RZ, RZ, RZ, P4 ;  /* 0x000000ffff237224 */ /* 0x000fe200020e06ff */
[----:B------:R-:W-:Y:S01]  /*7730*/  @P3 SEL R41, R41, R34, P0 ;  /* 0x0000002229293207 */ /* 0x000fe20000000000 */
[----:B------:R-:W-:Y:S01]  /*7740*/  IMAD.MOV.U32 R34, RZ, RZ, R5 ;  /* 0x000000ffff227224 */ /* 0x000fe200078e0005 */
[----:B------:R-:W-:Y:S01]  /*7750*/  @P3 SEL R27, R27, R36, P0 ;  /* 0x000000241b1b3207 */ /* 0x000fe20000000000 */
[----:B0-----:R-:W-:Y:S01]  /*7760*/  IMAD.WIDE.U32 R36, R17, R32, RZ ;  /* 0x0000002011247225 */ /* 0x001fe200078e00ff */
[----:B------:R-:W-:-:S02]  /*7770*/  IADD3 R46, P6, PT, R7, R4, RZ ;  /* 0x00000004072e7210 */ /* 0x000fc40007fde0ff */
[----:B------:R-:W-:Y:S01]  /*7780*/  ISETP.GT.U32.AND P3, PT, R29, RZ, PT ;  /* 0x000000ff1d00720c */ /* 0x000fe20003f64070 */
[----:B------:R-:W-:Y:S01]  /*7790*/  IMAD.X R28, RZ, RZ, R44, P5 ;  /* 0x000000ffff1c7224 */ /* 0x000fe200028e062c */
[----:B------:R-:W-:Y:S01]  /*77a0*/  ISETP.GE.U32.AND P0, PT, R52, R39, PT ;  /* 0x000000273400720c */ /* 0x000fe20003f06070 */
[----:B------:R-:W-:Y:S01]  /*77b0*/  IMAD.WIDE.U32.X R4, R19, R31, R34, P6 ;  /* 0x0000001f13047225 */ /* 0x000fe200030e0422 */
[----:B------:R-:W-:Y:S02]  /*77c0*/  ISETP.GT.U32.AND.EX P3, PT, R44, -0x1, PT, P3 ;  /* 0xffffffff2c00780c */ /* 0x000fe40003f64130 */
[----:B------:R-:W-:Y:S01]  /*77d0*/  ISETP.GE.U32.AND.EX P0, PT, R54, R25, PT, P0 ;  /* 0x000000193600720c */ /* 0x000fe20003f06100 */
[----:B------:R-:W-:Y:S01]  /*77e0*/  IMAD.WIDE.U32 R36, P6, R16, R33, R36 ;  /* 0x0000002110247225 */ /* 0x000fe200078c0024 */
[----:B------:R-:W-:Y:S02]  /*77f0*/  @P2 SEL R40, R40, R29, P3 ;  /* 0x0000001d28282207 */ /* 0x000fe40001800000 */
[----:B------:R-:W-:Y:S01]  /*7800*/  IADD3 R39, P5, PT, R52, -0x1, RZ ;  /* 0xffffffff34277810 */ /* 0x000fe20007fbe0ff */
[----:B------:R-:W-:Y:S01]  /*7810*/  IMAD.WIDE.U32 R34, R16, R32, RZ ;  /* 0x0000002010227225 */ /* 0x000fe200078e00ff */
[----:B------:R-:W-:-:S02]  /*7820*/  @P2 SEL R28, R28, R44, P3 ;  /* 0x0000002c1c1c2207 */ /* 0x000fc40001800000 */
[----:B------:R-:W-:Y:S01]  /*7830*/  IADD3 R44, P2, P3, RZ, R6, -R4 ;  /* 0x00000006ff2c7210 */ /* 0x000fe20007b5e804 */
[----:B------:R-:W-:Y:S01]  /*7840*/  IMAD.X R29, RZ, RZ, R54, P5 ;  /* 0x000000ffff1d7224 */ /* 0x000fe200028e0636 */
[----:B------:R-:W-:Y:S01]  /*7850*/  ISETP.GT.U32.AND P4, PT, R52, RZ, PT ;  /* 0x000000ff3400720c */ /* 0x000fe20003f84070 */
[----:B------:R-:W-:Y:S01]  /*7860*/  IMAD.X R7, RZ, RZ, RZ, P6 ;  /* 0x000000ffff077224 */ /* 0x000fe200030e06ff */
[----:B------:R-:W-:Y:S02]  /*7870*/  IADD3.X R47, PT, PT, R4, R46, ~R5, P2, P3 ;  /* 0x0000002e042f7210 */ /* 0x000fe400017e6c05 */
[----:B------:R-:W-:Y:S01]  /*7880*/  ISETP.GT.U32.AND P5, PT, R44, R6, PT ;  /* 0x000000062c00720c */ /* 0x000fe20003fa4070 */
[----:B------:R-:W-:Y:S01]  /*7890*/  IMAD.MOV.U32 R6, RZ, RZ, R37 ;  /* 0x000000ffff067224 */ /* 0x000fe200078e0025 */
[----:B------:R-:W-:Y:S02]  /*78a0*/  IADD3 R35, P3, PT, R35, R36, RZ ;  /* 0x0000002423237210 */ /* 0x000fe40007f7e0ff */
[----:B------:R-:W-:-:S02]  /*78b0*/  ISETP.GT.U32.AND.EX P4, PT, R54, -0x1, PT, P4 ;  /* 0xffffffff3600780c */ /* 0x000fc40003f84140 */
[----:B------:R-:W-:Y:S01]  /*78c0*/  ISETP.GT.U32.AND.EX P2, PT, R47, R46, PT, P5 ;  /* 0x0000002e2f00720c */ /* 0x000fe20003f44150 */
[----:B------:R-:W-:Y:S01]  /*78d0*/  IMAD.WIDE.U32.X R6, R17, R33, R6, P3 ;  /* 0x0000002111067225 */ /* 0x000fe200018e0406 */
[----:B------:R-:W-:Y:S02]  /*78e0*/  @P0 SEL R39, R39, R52, P4 ;  /* 0x0000003427270207 */ /* 0x000fe40002000000 */
[----:B------:R-:W-:Y:S02]  /*78f0*/  @P0 SEL R29, R29, R54, P4 ;  /* 0x000000361d1d0207 */ /* 0x000fe40002000000 */
[----:B------:R-:W-:Y:S02]  /*7900*/  IADD3 R46, P3, PT, R50, -0x1, RZ ;  /* 0xffffffff322e7810 */ /* 0x000fe40007f7e0ff */
[----:B------:R-:W-:Y:S02]  /*7910*/  IADD3 R51, P4, PT, R38, R51, RZ ;  /* 0x0000003326337210 */ /* 0x000fe40007f9e0ff */
[----:B------:R-:W-:Y:S01]  /*7920*/  IADD3 R25, P0, PT, R44, 0x1, RZ ;  /* 0x000000012c197810 */ /* 0x000fe20007f1e0ff */
[----:B------:R-:W-:Y:S01]  /*7930*/  IMAD.X R49, RZ, RZ, R48, P3 ;  /* 0x000000ffff317224 */ /* 0x000fe200018e0630 */
[----:B------:R-:W-:Y:S01]  /*7940*/  ISETP.GT.U32.AND P3, PT, R50, RZ, PT ;  /* 0x000000ff3200720c */ /* 0x000fe20003f64070 */
[----:B------:R-:W-:Y:S01]  /*7950*/  IMAD.X R53, R24, 0x1, R53, P4 ;  /* 0x0000000118357824 */ /* 0x000fe200020e0635 */
[----:B------:R-:W-:-:S02]  /*7960*/  ISETP.GT.U32.AND P4, PT, R4, RZ, PT ;  /* 0x000000ff0400720c */ /* 0x000fc40003f84070 */
[----:B------:R-:W-:Y:S02]  /*7970*/  IADD3.X R36, PT, PT, R47, -0x1, RZ, P0, !PT ;  /* 0xffffffff2f247810 */ /* 0x000fe400007fe4ff */
[----:B------:R-:W-:Y:S02]  /*7980*/  ISETP.GT.U32.AND.EX P3, PT, R48, -0x1, PT, P3 ;  /* 0xffffffff3000780c */ /* 0x000fe40003f64130 */
[----:B------:R-:W-:Y:S02]  /*7990*/  ISETP.GE.U32.AND P6, PT, R51, R38, PT ;  /* 0x000000263300720c */ /* 0x000fe40003fc6070 */
[----:B------:R-:W-:Y:S02]  /*79a0*/  ISETP.GT.U32.AND.EX P4, PT, R5, R4, PT, P4 ;  /* 0x000000040500720c */ /* 0x000fe40003f84140 */
[----:B------:R-:W-:Y:S02]  /*79b0*/  @P1 SEL R46, R46, R50, P3 ;  /* 0x000000322e2e1207 */ /* 0x000fe40001800000 */
[----:B------:R-:W-:-:S02]  /*79c0*/  ISETP.GE.U32.AND.EX P6, PT, R53, R24, PT, P6 ;  /* 0x000000183500720c */ /* 0x000fc40003fc6160 */
[----:B------:R-:W-:Y:S02]  /*79d0*/  @P1 SEL R49, R49, R48, P3 ;  /* 0x0000003031311207 */ /* 0x000fe40001800000 */
[----:B------:R-:W-:Y:S02]  /*79e0*/  @P2 SEL R44, R25, R44, !P4 ;  /* 0x0000002c192c2207 */ /* 0x000fe40006000000 */
[----:B------:R-:W-:Y:S02]  /*79f0*/  @P2 SEL R47, R36, R47, !P4 ;  /* 0x0000002f242f2207 */ /* 0x000fe40006000000 */
[----:B------:R-:W-:Y:S02]  /*7a00*/  IADD3 R24, P3, P1, RZ, R34, -R6 ;  /* 0x00000022ff187210 */ /* 0x000fe4000797e806 */
[----:B------:R-:W-:Y:S02]  /*7a10*/  IADD3 R4, P4, PT, R51, -0x1, RZ ;  /* 0xffffffff33047810 */ /* 0x000fe40007f9e0ff */
[----:B------:R-:W-:-:S02]  /*7a20*/  IADD3.X R25, PT, PT, R6, R35, ~R7, P3, P1 ;  /* 0x0000002306197210 */ /* 0x000fc40001fe2c07 */
[C---:B------:R-:W-:Y:S01]  /*7a30*/  ISETP.GT.U32.AND P1, PT, R44.reuse, RZ, PT ;  /* 0x000000ff2c00720c */ /* 0x040fe20003f24070 */
[----:B------:R-:W-:Y:S01]  /*7a40*/  IMAD.X R5, RZ, RZ, R53, P4 ;  /* 0x000000ffff057224 */ /* 0x000fe200020e0635 */
[----:B------:R-:W-:Y:S02]  /*7a50*/  IADD3 R37, P4, PT, R44, -0x1, RZ ;  /* 0xffffffff2c257810 */ /* 0x000fe40007f9e0ff */
[----:B------:R-:W-:Y:S02]  /*7a60*/  ISETP.GT.U32.AND.EX P3, PT, R47, -0x1, PT, P1 ;  /* 0xffffffff2f00780c */ /* 0x000fe40003f64110 */
[----:B------:R-:W-:Y:S01]  /*7a70*/  ISETP.GT.U32.AND P2, PT, R51, RZ, PT ;  /* 0x000000ff3300720c */ /* 0x000fe20003f44070 */
[----:B------:R-:W-:Y:S01]  /*7a80*/  IMAD.X R36, RZ, RZ, R47, P4 ;  /* 0x000000ffff247224 */ /* 0x000fe200020e062f */
[----:B------:R-:W-:Y:S02]  /*7a90*/  ISETP.GT.U32.AND P1, PT, R24, R34, PT ;  /* 0x000000221800720c */ /* 0x000fe40003f24070 */
[----:B------:R-:W-:-:S02]  /*7aa0*/  SEL R37, R37, R44, P3 ;  /* 0x0000002c25257207 */ /* 0x000fc40001800000 */
[----:B------:R-:W-:Y:S02]  /*7ab0*/  ISETP.GT.U32.AND P0, PT, R3, RZ, PT ;  /* 0x000000ff0300720c */ /* 0x000fe40003f04070 */
[----:B------:R-:W-:Y:S02]  /*7ac0*/  ISETP.GT.U32.AND.EX P2, PT, R53, -0x1, PT, P2 ;  /* 0xffffffff3500780c */ /* 0x000fe40003f44120 */
[----:B------:R-:W-:Y:S02]  /*7ad0*/  ISETP.GT.U32.AND.EX P1, PT, R25, R35, PT, P1 ;  /* 0x000000231900720c */ /* 0x000fe40003f24110 */
[----:B------:R-:W-:Y:S01]  /*7ae0*/  SEL R36, R36, R47, P3 ;  /* 0x0000002f24247207 */ /* 0x000fe20001800000 */
[----:B------:R-:W0:Y:S01]  /*7af0*/  LDC.64 R34, c[0x3][0x120] ;  /* 0x00c04800ff227b82 */ /* 0x000e220000000a00 */
[----:B------:R-:W-:Y:S02]  /*7b00*/  IADD3 R46, P3, PT, R37, R46, RZ ;  /* 0x0000002e252e7210 */ /* 0x000fe40007f7e0ff */
[----:B------:R-:W-:-:S02]  /*7b10*/  IADD3 R52, P5, PT, R3, -0x1, RZ ;  /* 0xffffffff03347810 */ /* 0x000fc40007fbe0ff */
[----:B------:R-:W-:Y:S01]  /*7b20*/  ISETP.GT.U32.AND.EX P0, PT, R2, -0x1, PT, P0 ;  /* 0xffffffff0200780c */ /* 0x000fe20003f04100 */
[----:B------:R-:W-:Y:S01]  /*7b30*/  IMAD.X R47, R36, 0x1, R49, P3 ;  /* 0x00000001242f7824 */ /* 0x000fe200018e0631 */
[----:B------:R-:W-:Y:S02]  /*7b40*/  @P6 SEL R4, R4, R51, P2 ;  /* 0x0000003304046207 */ /* 0x000fe40001000000 */
[----:B------:R-:W-:Y:S02]  /*7b50*/  @P6 SEL R5, R5, R53, P2 ;  /* 0x0000003505056207 */ /* 0x000fe40001000000 */
[----:B------:R-:W-:Y:S02]  /*7b60*/  ISETP.GT.U32.AND P2, PT, R6, RZ, PT ;  /* 0x000000ff0600720c */ /* 0x000fe40003f44070 */
[----:B------:R-:W-:Y:S02]  /*7b70*/  IADD3 R41, P6, PT, R26, R41, RZ ;  /* 0x000000291a297210 */ /* 0x000fe40007fde0ff */
[----:B------:R-:W-:-:S02]  /*7b80*/  SEL R38, R52, R3, P0 ;  /* 0x0000000334267207 */ /* 0x000fc40000000000 */
[----:B------:R-:W-:Y:S01]  /*7b90*/  IADD3 R3, P4, PT, R24, 0x1, RZ ;  /* 0x0000000118037810 */ /* 0x000fe20007f9e0ff */
[----:B------:R-:W-:Y:S01]  /*7ba0*/  IMAD.X R48, R42, 0x1, R27, P6 ;  /* 0x000000012a307824 */ /* 0x000fe200030e061b */
[C---:B------:R-:W-:Y:S02]  /*7bb0*/  ISETP.GE.U32.AND P3, PT, R46.reuse, R37, PT ;  /* 0x000000252e00720c */ /* 0x040fe40003f66070 */
[----:B------:R-:W-:Y:S02]  /*7bc0*/  ISETP.GT.U32.AND.EX P2, PT, R7, R6, PT, P2 ;  /* 0x000000060700720c */ /* 0x000fe40003f44120 */
[----:B------:R-:W-:Y:S02]  /*7bd0*/  IADD3.X R6, PT, PT, R25, -0x1, RZ, P4, !PT ;  /* 0xffffffff19067810 */ /* 0x000fe400027fe4ff */
[----:B------:R-:W-:Y:S02]  /*7be0*/  ISETP.GE.U32.AND.EX P3, PT, R47, R36, PT, P3 ;  /* 0x000000242f00720c */ /* 0x000fe40003f66130 */
[----:B------:R-:W-:Y:S01]  /*7bf0*/  IADD3 R27, P6, PT, R46, -0x1, RZ ;  /* 0xffffffff2e1b7810 */ /* 0x000fe20007fde0ff */
[----:B------:R-:W1:Y:S01]  /*7c00*/  LDC.64 R36, c[0x3][0x128] ;  /* 0x00c04a00ff247b82 */ /* 0x000e620000000a00 */
[----:B------:R-:W-:-:S02]  /*7c10*/  @P1 SEL R24, R3, R24, !P2 ;  /* 0x0000001803181207 */ /* 0x000fc40005000000 */
[----:B------:R-:W-:Y:S01]  /*7c20*/  @P1 SEL R25, R6, R25, !P2 ;  /* 0x0000001906191207 */ /* 0x000fe20005000000 */
[----:B------:R-:W-:Y:S01]  /*7c30*/  IMAD.X R44, RZ, RZ, R47, P6 ;  /* 0x000000ffff2c7224 */ /* 0x000fe200030e062f */
[----:B------:R-:W-:Y:S01]  /*7c40*/  ISETP.GT.U32.AND P2, PT, R46, RZ, PT ;  /* 0x000000ff2e00720c */ /* 0x000fe20003f44070 */
[----:B0-----:R-:W-:Y:S01]  /*7c50*/  IMAD.WIDE.U32 R6, R14, R34, RZ ;  /* 0x000000220e067225 */ /* 0x001fe200078e00ff */
[C---:B------:R-:W-:Y:S02]  /*7c60*/  ISETP.GT.U32.AND P1, PT, R24.reuse, RZ, PT ;  /* 0x000000ff1800720c */ /* 0x040fe40003f24070 */
[----:B------:R-:W-:Y:S02]  /*7c70*/  IADD3 R3, P6, PT, R24, -0x1, RZ ;  /* 0xffffffff18037810 */ /* 0x000fe40007fde0ff */
[----:B------:R-:W-:Y:S02]  /*7c80*/  ISETP.GE.U32.AND P4, PT, R41, R26, PT ;  /* 0x0000001a2900720c */ /* 0x000fe40003f86070 */
[----:B------:R-:W-:Y:S01]  /*7c90*/  ISETP.GT.U32.AND.EX P2, PT, R47, -0x1, PT, P2 ;  /* 0xffffffff2f00780c */ /* 0x000fe20003f44120 */
[----:B------:R-:W-:Y:S01]  /*7ca0*/  IMAD.X R49, RZ, RZ, R25, P6 ;  /* 0x000000ffff317224 */ /* 0x000fe200030e0619 */
[----:B------:R-:W-:-:S02]  /*7cb0*/  ISETP.GT.U32.AND.EX P1, PT, R25, -0x1, PT, P1 ;  /* 0xffffffff1900780c */ /* 0x000fc40003f24110 */
[----:B------:R-:W-:Y:S02]  /*7cc0*/  ISETP.GE.U32.AND.EX P4, PT, R48, R42, PT, P4 ;  /* 0x0000002a3000720c */ /* 0x000fe40003f86140 */
[----:B------:R-:W-:Y:S02]  /*7cd0*/  @P3 SEL R27, R27, R46, P2 ;  /* 0x0000002e1b1b3207 */ /* 0x000fe40001000000 */
[----:B------:R-:W-:Y:S02]  /*7ce0*/  SEL R42, R3, R24, P1 ;  /* 0x00000018032a7207 */ /* 0x000fe40000800000 */
[----:B------:R-:W-:Y:S02]  /*7cf0*/  @P3 SEL R44, R44, R47, P2 ;  /* 0x0000002f2c2c3207 */ /* 0x000fe40001000000 */
[----:B------:R-:W-:Y:S01]  /*7d00*/  SEL R49, R49, R25, P1 ;  /* 0x0000001931317207 */ /* 0x000fe20000800000 */
[----:B------:R-:W-:Y:S01]  /*7d10*/  IMAD.WIDE.U32 R24, R15, R34, RZ ;  /* 0x000000220f187225 */ /* 0x000fe200078e00ff */
[----:B------:R-:W-:-:S02]  /*7d20*/  ISETP.GT.U32.AND P2, PT, R41, RZ, PT ;  /* 0x000000ff2900720c */ /* 0x000fc40003f44070 */
[----:B------:R-:W-:Y:S01]  /*7d30*/  IADD3 R3, P1, PT, R42, R27, RZ ;  /* 0x0000001b2a037210 */ /* 0x000fe20007f3e0ff */
[----:B------:R-:W-:Y:S01]  /*7d40*/  IMAD.WIDE.U32 R26, P3, R15, R35, R6 ;  /* 0x000000230f1a7225 */ /* 0x000fe20007860006 */
[----:B------:R-:W-:Y:S02]  /*7d50*/  IADD3 R6, P6, PT, R41, -0x1, RZ ;  /* 0xffffffff29067810 */ /* 0x000fe40007fde0ff */
[----:B------:R-:W-:Y:S01]  /*7d60*/  ISETP.GT.U32.AND.EX P2, PT, R48, -0x1, PT, P2 ;  /* 0xffffffff3000780c */ /* 0x000fe20003f44120 */
[----:B------:R-:W-:Y:S01]  /*7d70*/  IMAD.X R44, R49, 0x1, R44, P1 ;  /* 0x00000001312c7824 */ /* 0x000fe200008e062c */
[----:B------:R-:W-:Y:S01]  /*7d80*/  ISETP.GE.U32.AND P1, PT, R3, R42, PT ;  /* 0x0000002a0300720c */ /* 0x000fe20003f26070 */
[----:B------:R-:W-:Y:S01]  /*7d90*/  IMAD.X R47, RZ, RZ, RZ, P3 ;  /* 0x000000ffff2f7224 */ /* 0x000fe200018e06ff */
[----:B------:R-:W-:Y:S01]  /*7da0*/  @P4 SEL R6, R6, R41, P2 ;  /* 0x0000002906064207 */ /* 0x000fe20001000000 */
[----:B------:R-:W-:Y:S01]  /*7db0*/  IMAD.X R7, RZ, RZ, R48, P6 ;  /* 0x000000ffff077224 */ /* 0x000fe200030e0630 */
[----:B------:R-:W-:Y:S01]  /*7dc0*/  IADD3 R41, P3, PT, R25, R26, RZ ;  /* 0x0000001a19297210 */ /* 0x000fe20007f7e0ff */
[----:B------:R-:W-:Y:S01]  /*7dd0*/  IMAD.MOV.U32 R46, RZ, RZ, R27 ;  /* 0x000000ffff2e7224 */ /* 0x000fe200078e001b */
[----:B------:R-:W-:Y:S01]  /*7de0*/  ISETP.GE.U32.AND.EX P1, PT, R44, R49, PT, P1 ;  /* 0x000000312c00720c */ /* 0x000fe20003f26110 */
[----:B------:R-:W-:Y:S01]  /*7df0*/  IMAD.X R25, RZ, RZ, R2, P5 ;  /* 0x000000ffff197224 */ /* 0x000fe200028e0602 */
[----:B------:R-:W-:Y:S01]  /*7e00*/  @P4 SEL R7, R7, R48, P2 ;  /* 0x0000003007074207 */ /* 0x000fe20001000000 */
[----:B------:R-:W-:Y:S01]  /*7e10*/  IMAD.WIDE.U32.X R26, R14, R35, R46, P3 ;  /* 0x000000230e1a7225 */ /* 0x000fe200018e042e */
[----:B------:R-:W-:-:S02]  /*7e20*/  ISETP.GT.U32.AND P2, PT, R3, RZ, PT ;  /* 0x000000ff0300720c */ /* 0x000fc40003f44070 */
[----:B------:R-:W-:Y:S01]  /*7e30*/  IADD3 R42, P4, PT, R3, -0x1, RZ ;  /* 0xffffffff032a7810 */ /* 0x000fe20007f9e0ff */
[----:B-1----:R-:W-:Y:S01]  /*7e40*/  IMAD.WIDE.U32 R48, R13, R36, RZ ;  /* 0x000000240d307225 */ /* 0x002fe200078e00ff */
[----:B------:R-:W-:Y:S01]  /*7e50*/  IADD3 R46, P3, PT, R45, R40, RZ ;  /* 0x000000282d2e7210 */ /* 0x000fe20007f7e0ff */
[----:B------:R0:W-:Y:S01]  /*7e60*/  STL.128 [R1], R4 ;  /* 0x0000000401007387 */ /* 0x0001e20000100c00 */
[----:B------:R-:W-:Y:S01]  /*7e70*/  IADD3 R47, P5, P6, RZ, R24, -R26 ;  /* 0x00000018ff2f7210 */ /* 0x000fe20007ebe81a */
[----:B------:R-:W-:Y:S01]  /*7e80*/  IMAD.X R51, RZ, RZ, R44, P4 ;  /* 0x000000ffff337224 */ /* 0x000fe200020e062c */
[----:B------:R-:W-:Y:S02]  /*7e90*/  ISETP.GT.U32.AND.EX P2, PT, R44, -0x1, PT, P2 ;  /* 0xffffffff2c00780c */ /* 0x000fe40003f44120 */
[----:B------:R-:W-:Y:S02]  /*7ea0*/  SEL R40, R25, R2, P0 ;  /* 0x0000000219287207 */ /* 0x000fe40000000000 */
[----:B------:R-:W-:-:S02]  /*7eb0*/  ISETP.GE.U32.AND P0, PT, R46, R45, PT ;  /* 0x0000002d2e00720c */ /* 0x000fc40003f06070 */
[----:B------:R-:W-:Y:S01]  /*7ec0*/  IADD3.X R45, PT, PT, R26, R41, ~R27, P5, P6 ;  /* 0x000000291a2d7210 */ /* 0x000fe20002fecc1b */
[----:B------:R-:W-:Y:S01]  /*7ed0*/  IMAD.WIDE.U32 R48, P5, R12, R37, R48 ;  /* 0x000000250c307225 */ /* 0x000fe200078a0030 */
[----:B------:R-:W-:Y:S02]  /*7ee0*/  ISETP.GT.U32.AND P4, PT, R47, R24, PT ;  /* 0x000000182f00720c */ /* 0x000fe40003f84070 */
[----:B------:R-:W-:Y:S01]  /*7ef0*/  @P1 SEL R42, R42, R3, P2 ;  /* 0x000000032a2a1207 */ /* 0x000fe20001000000 */
[----:B------:R-:W-:Y:S01]  /*7f00*/  IMAD.WIDE.U32 R2, R12, R36, RZ ;  /* 0x000000240c027225 */ /* 0x000fe200078e00ff */
[----:B------:R-:W-:Y:S02]  /*7f10*/  ISETP.GT.U32.AND.EX P4, PT, R45, R41, PT, P4 ;  /* 0x000000292d00720c */ /* 0x000fe40003f84140 */
[----:B------:R-:W-:Y:S01]  /*7f20*/  @P1 SEL R51, R51, R44, P2 ;  /* 0x0000002c33331207 */ /* 0x000fe20001000000 */
[----:B------:R-:W-:Y:S01]  /*7f30*/  IMAD.X R25, RZ, RZ, RZ, P5 ;  /* 0x000000ffff197224 */ /* 0x000fe200028e06ff */
[----:B------:R-:W-:Y:S01]  /*7f40*/  IADD3 R3, P1, PT, R3, R48, RZ ;  /* 0x0000003003037210 */ /* 0x000fe20007f3e0ff */
[----:B------:R-:W-:Y:S01]  /*7f50*/  IMAD.X R48, R43, 0x1, R28, P3 ;  /* 0x000000012b307824 */ /* 0x000fe200018e061c */
[----:B------:R-:W-:Y:S01]  /*7f60*/  IADD3 R53, P6, PT, R38, R39, RZ ;  /* 0x0000002726357210 */ /* 0x000fe20007fde0ff */
[----:B------:R-:W-:Y:S01]  /*7f70*/  IMAD.MOV.U32 R24, RZ, RZ, R49 ;  /* 0x000000ffff187224 */ /* 0x000fe200078e0031 */
[----:B------:R-:W-:-:S02]  /*7f80*/  ISETP.GT.U32.AND P3, PT, R26, RZ, PT ;  /* 0x000000ff1a00720c */ /* 0x000fc40003f64070 */
[----:B------:R-:W-:Y:S01]  /*7f90*/  ISETP.GE.U32.AND P2, PT, R53, R38, PT ;  /* 0x000000263500720c */ /* 0x000fe20003f46070 */
[----:B------:R-:W-:Y:S01]  /*7fa0*/  IMAD.X R44, R40, 0x1, R29, P6 ;  /* 0x00000001282c7824 */ /* 0x000fe200030e061d */
[----:B------:R-:W-:Y:S01]  /*7fb0*/  IADD3 R28, P5, PT, R47, 0x1, RZ ;  /* 0x000000012f1c7810 */ /* 0x000fe20007fbe0ff */
[----:B------:R-:W1:Y:S01]  /*7fc0*/  LDC.64 R38, c[0x3][0x140] ;  /* 0x00c05000ff267b82 */ /* 0x000e620000000a00 */
[----:B------:R-:W-:Y:S01]  /*7fd0*/  ISETP.GT.U32.AND.EX P3, PT, R27, R26, PT, P3 ;  /* 0x0000001a1b00720c */ /* 0x000fe20003f64130 */
[----:B------:R-:W-:Y:S01]  /*7fe0*/  IMAD.WIDE.U32.X R24, R13, R37, R24, P1 ;  /* 0x000000250d187225 */ /* 0x000fe200008e0418 */
[----:B------:R-:W-:Y:S02]  /*7ff0*/  IADD3.X R26, PT, PT, R45, -0x1, RZ, P5, !PT ;  /* 0xffffffff2d1a7810 */ /* 0x000fe40002ffe4ff */
[----:B------:R-:W-:Y:S02]  /*8000*/  @P4 SEL R47, R28, R47, !P3 ;  /* 0x0000002f1c2f4207 */ /* 0x000fe40005800000 */
[----:B------:R-:W-:-:S02]  /*8010*/  ISETP.GE.U32.AND.EX P1, PT, R48, R43, PT, P0 ;  /* 0x0000002b3000720c */ /* 0x000fc40003f26100 */
[----:B------:R-:W-:Y:S02]  /*8020*/  ISETP.GE.U32.AND.EX P0, PT, R44, R40, PT, P2 ;  /* 0x000000282c00720c */ /* 0x000fe40003f06120 */
[----:B------:R-:W-:Y:S02]  /*8030*/  @P4 SEL R45, R26, R45, !P3 ;  /* 0x0000002d1a2d4207 */ /* 0x000fe40005800000 */
[C---:B------:R-:W-:Y:S02]  /*8040*/  ISETP.GT.U32.AND P2, PT, R47.reuse, RZ, PT ;  /* 0x000000ff2f00720c */ /* 0x040fe40003f44070 */
[----:B------:R-:W-:Y:S02]  /*8050*/  IADD3 R41, P4, PT, R47, -0x1, RZ ;  /* 0xffffffff2f297810 */ /* 0x000fe40007f9e0ff */
[----:B------:R-:W-:Y:S02]  /*8060*/  IADD3 R29, P5, P6, RZ, R2, -R24 ;  /* 0x00000002ff1d7210 */ /* 0x000fe40007ebe818 */
[----:B------:R-:W-:Y:S01]  /*8070*/  ISETP.GT.U32.AND.EX P2, PT, R45, -0x1, PT, P2 ;  /* 0xffffffff2d00780c */ /* 0x000fe20003f44120 */
[----:B------:R-:W-:Y:S01]  /*8080*/  IMAD.X R40, RZ, RZ, R45, P4 ;  /* 0x000000ffff287224 */ /* 0x000fe200020e062d */
[----:B------:R-:W-:-:S02]  /*8090*/  IADD3.X R43, PT, PT, R24, R3, ~R25, P5, P6 ;  /* 0x00000003182b7210 */ /* 0x000fc40002fecc19 */
[----:B------:R-:W-:Y:S02]  /*80a0*/  ISETP.GT.U32.AND P4, PT, R29, R2, PT ;  /* 0x000000021d00720c */ /* 0x000fe40003f84070 */
[----:B------:R-:W-:Y:S02]  /*80b0*/  SEL R41, R41, R47, P2 ;  /* 0x0000002f29297207 */ /* 0x000fe40001000000 */
[----:B------:R-:W-:Y:S02]  /*80c0*/  IADD3 R26, P5, PT, R46, -0x1, RZ ;  /* 0xffffffff2e1a7810 */ /* 0x000fe40007fbe0ff */
[----:B------:R-:W-:Y:S02]  /*80d0*/  SEL R40, R40, R45, P2 ;  /* 0x0000002d28287207 */ /* 0x000fe40001000000 */
[----:B------:R-:W-:Y:S01]  /*80e0*/  ISETP.GT.U32.AND.EX P2, PT, R43, R3, PT, P4 ;  /* 0x000000032b00720c */ /* 0x000fe20003f44140 */
[----:B------:R-:W-:Y:S01]  /*80f0*/  IMAD.X R55, RZ, RZ, R48, P5 ;  /* 0x000000ffff377224 */ /* 0x000fe200028e0630 */
[----:B------:R-:W-:Y:S01]  /*8100*/  IADD3 R42, P4, PT, R41, R42, RZ ;  /* 0x0000002a292a7210 */ /* 0x000fe20007f9e0ff */
[----:B-1----:R-:W-:Y:S01]  /*8110*/  IMAD.WIDE.U32 R2, R22, R38, RZ ;  /* 0x0000002616027225 */ /* 0x002fe200078e00ff */
[----:B------:R-:W-:-:S02]  /*8120*/  ISETP.GT.U32.AND P3, PT, R46, RZ, PT ;  /* 0x000000ff2e00720c */ /* 0x000fc40003f64070 */
[----:B------:R-:W-:Y:S01]  /*8130*/  ISETP.GT.U32.AND P5, PT, R24, RZ, PT ;  /* 0x000000ff1800720c */ /* 0x000fe20003fa4070 */
[----:B------:R-:W-:Y:S01]  /*8140*/  IMAD.X R49, R40, 0x1, R51, P4 ;  /* 0x0000000128317824 */ /* 0x000fe200020e0633 */
[----:B------:R-:W-:Y:S02]  /*8150*/  IADD3 R27, P6, PT, R29, 0x1, RZ ;  /* 0x000000011d1b7810 */ /* 0x000fe40007fde0ff */
[----:B------:R-:W-:Y:S02]  /*8160*/  ISETP.GT.U32.AND.EX P3, PT, R48, -0x1, PT, P3 ;  /* 0xffffffff3000780c */ /* 0x000fe40003f64130 */
[----:B------:R-:W-:Y:S02]  /*8170*/  ISETP.GE.U32.AND P4, PT, R42, R41, PT ;  /* 0x000000292a00720c */ /* 0x000fe40003f86070 */
[----:B------:R-:W-:Y:S02]  /*8180*/  ISETP.GT.U32.AND.EX P5, PT, R25, R24, PT, P5 ;  /* 0x000000181900720c */ /* 0x000fe40003fa4150 */
[----:B------:R-:W-:-:S02]  /*8190*/  IADD3.X R28, PT, PT, R43, -0x1, RZ, P6, !PT ;  /* 0xffffffff2b1c7810 */ /* 0x000fc400037fe4ff */
[----:B------:R-:W-:Y:S02]  /*81a0*/  @P1 SEL R26, R26, R46, P3 ;  /* 0x0000002e1a1a1207 */ /* 0x000fe40001800000 */
[----:B------:R-:W-:Y:S01]  /*81b0*/  @P1 SEL R55, R55, R48, P3 ;  /* 0x0000003037371207 */ /* 0x000fe20001800000 */
[----:B------:R-:W-:Y:S01]  /*81c0*/  IMAD.WIDE.U32 R24, P3, R21, R39, R2 ;  /* 0x0000002715187225 */ /* 0x000fe20007860002 */
[----:B------:R-:W-:Y:S02]  /*81d0*/  ISETP.GE.U32.AND.EX P1, PT, R49, R40, PT, P4 ;  /* 0x000000283100720c */ /* 0x000fe40003f26140 */
[----:B------:R-:W-:Y:S01]  /*81e0*/  @P2 SEL R29, R27, R29, !P5 ;  /* 0x0000001d1b1d2207 */ /* 0x000fe20006800000 */
[----:B------:R-:W1:Y:S01]  /*81f0*/  LDC.64 R40, c[0x3][0x148] ;  /* 0x00c05200ff287b82 */ /* 0x000e620000000a00 */
[----:B------:R-:W-:Y:S01]  /*8200*/  @P2 SEL R43, R28, R43, !P5 ;  /* 0x0000002b1c2b2207 */ /* 0x000fe20006800000 */
[----:B------:R-:W-:Y:S01]  /*8210*/  IMAD.X R45, RZ, RZ, RZ, P3 ;  /* 0x000000ffff2d7224 */ /* 0x000fe200018e06ff */
[----:B------:R-:W-:Y:S01]  /*8220*/  IADD3 R48, P5, PT, R53, -0x1, RZ ;  /* 0xffffffff35307810 */ /* 0x000fe20007fbe0ff */
[----:B------:R-:W-:Y:S01]  /*8230*/  IMAD.WIDE.U32 R2, R21, R38, RZ ;  /* 0x0000002615027225 */ /* 0x000fe200078e00ff */
[----:B------:R-:W-:-:S02]  /*8240*/  ISETP.GT.U32.AND P3, PT, R53, RZ, PT ;  /* 0x000000ff3500720c */ /* 0x000fc40003f64070 */
[----:B------:R-:W-:Y:S01]  /*8250*/  ISETP.GT.U32.AND P4, PT, R42, RZ, PT ;  /* 0x000000ff2a00720c */ /* 0x000fe20003f84070 */
[----:B------:R-:W-:Y:S01]  /*8260*/  IMAD.X R51, RZ, RZ, R44, P5 ;  /* 0x000000ffff337224 */ /* 0x000fe200028e062c */
[----:B------:R-:W-:Y:S01]  /*8270*/  ISETP.GT.U32.AND P2, PT, R29, RZ, PT ;  /* 0x000000ff1d00720c */ /* 0x000fe20003f44070 */
[----:B0-----:R-:W-:Y:S01]  /*8280*/  IMAD.MOV.U32 R4, RZ, RZ, R26 ;  /* 0x000000ffff047224 */ /* 0x001fe200078e001a */
[----:B------:R-:W-:Y:S01]  /*8290*/  ISETP.GT.U32.AND.EX P3, PT, R44, -0x1, PT, P3 ;  /* 0xffffffff2c00780c */ /* 0x000fe20003f64130 */
[----:B------:R-:W-:Y:S01]  /*82a0*/  IMAD.MOV.U32 R5, RZ, RZ, R55 ;  /* 0x000000ffff057224 */ /* 0x000fe200078e0037 */
[----:B------:R-:W-:Y:S02]  /*82b0*/  IADD3 R47, P6, PT, R42, -0x1, RZ ;  /* 0xffffffff2a2f7810 */ /* 0x000fe40007fde0ff */
[----:B------:R-:W-:Y:S02]  /*82c0*/  ISETP.GT.U32.AND.EX P4, PT, R49, -0x1, PT, P4 ;  /* 0xffffffff3100780c */ /* 0x000fe40003f84140 */
[----:B------:R-:W-:Y:S01]  /*82d0*/  IADD3 R28, P5, PT, R29, -0x1, RZ ;  /* 0xffffffff1d1c7810 */ /* 0x000fe20007fbe0ff */
[----:B------:R-:W-:Y:S01]  /*82e0*/  IMAD.X R46, RZ, RZ, R49, P6 ;  /* 0x000000ffff2e7224 */ /* 0x000fe200030e0631 */
[----:B------:R-:W-:-:S02]  /*82f0*/  ISETP.GT.U32.AND.EX P2, PT, R43, -0x1, PT, P2 ;  /* 0xffffffff2b00780c */ /* 0x000fc40003f44120 */
[----:B------:R-:W-:Y:S02]  /*8300*/  @P0 SEL R48, R48, R53, P3 ;  /* 0x0000003530300207 */ /* 0x000fe40001800000 */
[----:B------:R-:W-:Y:S01]  /*8310*/  @P0 SEL R51, R51, R44, P3 ;  /* 0x0000002c33330207 */ /* 0x000fe20001800000 */
[----:B------:R-:W-:Y:S01]  /*8320*/  IMAD.MOV.U32 R44, RZ, RZ, R25 ;  /* 0x000000ffff2c7224 */ /* 0x000fe200078e0019 */
[----:B------:R-:W-:Y:S01]  /*8330*/  @P1 SEL R47, R47, R42, P4 ;  /* 0x0000002a2f2f1207 */ /* 0x000fe20002000000 */
[----:B------:R-:W-:Y:S01]  /*8340*/  IMAD.MOV.U32 R6, RZ, RZ, R48 ;  /* 0x000000ffff067224 */ /* 0x000fe200078e0030 */
[----:B------:R-:W-:Y:S01]  /*8350*/  IADD3 R42, P3, PT, R3, R24, RZ ;  /* 0x00000018032a7210 */ /* 0x000fe20007f7e0ff */
[----:B------:R-:W-:Y:S01]  /*8360*/  IMAD.X R3, RZ, RZ, R43, P5 ;  /* 0x000000ffff037224 */ /* 0x000fe200028e062b */
[----:B------:R-:W-:Y:S01]  /*8370*/  SEL R28, R28, R29, P2 ;  /* 0x0000001d1c1c7207 */ /* 0x000fe20001000000 */
[----:B-1----:R-:W-:Y:S01]  /*8380*/  IMAD.WIDE.U32 R24, R20, R40, RZ ;  /* 0x0000002814187225 */ /* 0x002fe200078e00ff */
[----:B------:R-:W-:-:S02]  /*8390*/  @P1 SEL R46, R46, R49, P4 ;  /* 0x000000312e2e1207 */ /* 0x000fc40002000000 */
[----:B------:R-:W-:Y:S01]  /*83a0*/  IADD3 R47, P0, PT, R28, R47, RZ ;  /* 0x0000002f1c2f7210 */ /* 0x000fe20007f1e0ff */
[----:B------:R-:W-:Y:S01]  /*83b0*/  IMAD.WIDE.U32.X R44, R22, R39, R44, P3 ;  /* 0x00000027162c7225 */ /* 0x000fe200018e042c */
[----:B------:R-:W-:Y:S02]  /*83c0*/  SEL R3, R3, R43, P2 ;  /* 0x0000002b03037207 */ /* 0x000fe40001000000 */
[----:B------:R-:W-:Y:S01]  /*83d0*/  ISETP.GE.U32.AND P1, PT, R47, R28, PT ;  /* 0x0000001c2f00720c */ /* 0x000fe20003f26070 */
[----:B------:R-:W-:Y:S01]  /*83e0*/  IMAD.WIDE.U32 R24, P4, R23, R41, R24 ;  /* 0x0000002917187225 */ /* 0x000fe20007880018 */
[----:B------:R-:W-:-:S03]  /*83f0*/  IADD3 R53, P2, P3, RZ, R2, -R44 ;  /* 0x00000002ff357210 */ /* 0x000fc60007b5e82c */
[----:B------:R-:W-:Y:S01]  /*8400*/  IMAD.X R46, R3, 0x1, R46, P0 ;  /* 0x00000001032e7824 */ /* 0x000fe200000e062e */
[----:B------:R-:W-:Y:S01]  /*8410*/  ISETP.GT.U32.AND P0, PT, R53, R2, PT ;  /* 0x000000023500720c */ /* 0x000fe20003f04070 */
[----:B------:R-:W-:Y:S01]  /*8420*/  IMAD.WIDE.U32 R28, R23, R40, RZ ;  /* 0x00000028171c7225 */ /* 0x000fe200078e00ff */
[-C--:B------:R-:W-:Y:S02]  /*8430*/  IADD3.X R27, PT, PT, R44, R42.reuse, ~R45, P2, P3 ;  /* 0x0000002a2c1b7210 */ /* 0x080fe400017e6c2d */
[----:B------:R-:W-:Y:S01]  /*8440*/  ISETP.GE.U32.AND.EX P1, PT, R46, R3, PT, P1 ;  /* 0x000000032e00720c */ /* 0x000fe20003f26110 */
[----:B------:R-:W-:Y:S01]  /*8450*/  IMAD.X R43, RZ, RZ, RZ, P4 ;  /* 0x000000ffff2b7224 */ /* 0x000fe200020e06ff */
[----:B------:R-:W0:Y:S01]  /*8460*/  LDC.64 R2, c[0x3][0x150] ;  /* 0x00c05400ff027b82 */ /* 0x000e220000000a00 */
[----:B------:R-:W-:Y:S01]  /*8470*/  ISETP.GT.U32.AND.EX P0, PT, R27, R42, PT, P0 ;  /* 0x0000002a1b00720c */ /* 0x000fe20003f04100 */
[----:B------:R-:W-:Y:S01]  /*8480*/  IMAD.MOV.U32 R7, RZ, RZ, R51 ;  /* 0x000000ffff077224 */ /* 0x000fe200078e0033 */
[----:B------:R-:W-:Y:S01]  /*8490*/  IADD3 R26, P5, PT, R29, R24, RZ ;  /* 0x000000181d1a7210 */ /* 0x000fe20007fbe0ff */
[----:B------:R-:W-:Y:S01]  /*84a0*/  IMAD.MOV.U32 R42, RZ, RZ, R25 ;  /* 0x000000ffff2a7224 */ /* 0x000fe200078e0019 */
[----:B------:R-:W-:-:S02]  /*84b0*/  IADD3 R24, P4, PT, R47, -0x1, RZ ;  /* 0xffffffff2f187810 */ /* 0x000fc40007f9e0ff */
[----:B------:R-:W-:Y:S01]  /*84c0*/  ISETP.GT.U32.AND P2, PT, R44, RZ, PT ;  /* 0x000000ff2c00720c */ /* 0x000fe20003f44070 */
[----:B------:R0:W-:Y:S01]  /*84d0*/  STL.128 [R1+0x10], R4 ;  /* 0x0000100401007387 */ /* 0x0001e20000100c00 */
[----:B------:R-:W-:Y:S01]  /*84e0*/  ISETP.GT.U32.AND P3, PT, R47, RZ, PT ;  /* 0x000000ff2f00720c */ /* 0x000fe20003f64070 */
[----:B------:R-:W-:Y:S01]  /*84f0*/  IMAD.WIDE.U32.X R42, R20, R41, R42, P5 ;  /* 0x00000029142a7225 */ /* 0x000fe200028e042a */
[----:B------:R-:W-:Y:S02]  /*8500*/  ISETP.GT.U32.AND.EX P2, PT, R45, R44, PT, P2 ;  /* 0x0000002c2d00720c */ /* 0x000fe40003f44120 */
[----:B------:R-:W-:Y:S01]  /*8510*/  ISETP.GT.U32.AND.EX P3, PT, R46, -0x1, PT, P3 ;  /* 0xffffffff2e00780c */ /* 0x000fe20003f64130 */
[----:B------:R-:W-:Y:S01]  /*8520*/  IMAD.X R25, RZ, RZ, R46, P4 ;  /* 0x000000ffff197224 */ /* 0x000fe200020e062e */
[----:B------:R-:W-:Y:S01]  /*8530*/  IADD3 R49, P4, P5, RZ, R28, -R42 ;  /* 0x0000001cff317210 */ /* 0x000fe20007d9e82a */
[----:B------:R-:W1:Y:S01]  /*8540*/  LDC.64 R44, c[0x3][0x158] ;  /* 0x00c05600ff2c7b82 */ /* 0x000e620000000a00 */
[----:B------:R-:W-:-:S02]  /*8550*/  @P1 SEL R24, R24, R47, P3 ;  /* 0x0000002f18181207 */ /* 0x000fc40001800000 */
[----:B------:R-:W-:Y:S02]  /*8560*/  @P1 SEL R25, R25, R46, P3 ;  /* 0x0000002e19191207 */ /* 0x000fe40001800000 */
[----:B------:R-:W-:Y:S02]  /*8570*/  ISETP.GT.U32.AND P3, PT, R42, RZ, PT ;  /* 0x000000ff2a00720c */ /* 0x000fe40003f64070 */
[----:B------:R-:W-:Y:S01]  /*8580*/  ISETP.GT.U32.AND P1, PT, R49, R28, PT ;  /* 0x0000001c3100720c */ /* 0x000fe20003f24070 */
[----:B0-----:R-:W-:Y:S01]  /*8590*/  IMAD.WIDE.U32 R6, R18, R2, RZ ;  /* 0x0000000212067225 */ /* 0x001fe200078e00ff */
[----:B------:R-:W-:Y:S02]  /*85a0*/  IADD3 R4, P6, PT, R53, 0x1, RZ ;  /* 0x0000000135047810 */ /* 0x000fe40007fde0ff */
[----:B------:R-:W-:Y:S02]  /*85b0*/  IADD3.X R51, PT, PT, R42, R26, ~R43, P4, P5 ;  /* 0x0000001a2a337210 */ /* 0x000fe400027eac2b */
[----:B------:R-:W-:-:S02]  /*85c0*/  @P0 SEL R53, R4, R53, !P2 ;  /* 0x0000003504350207 */ /* 0x000fc40005000000 */
[----:B------:R-:W-:-:S04]  /*85d0*/  IADD3.X R4, PT, PT, R27, -0x1, RZ, P6, !PT ;  /* 0xffffffff1b047810 */ /* 0x000fc800037fe4ff */
[----:B------:R-:W-:Y:S01]  /*85e0*/  @P0 SEL R27, R4, R27, !P2 ;  /* 0x0000001b041b0207 */ /* 0x000fe20005000000 */
[----:B------:R-:W-:Y:S01]  /*85f0*/  IMAD.WIDE.U32 R4, R19, R2, RZ ;  /* 0x0000000213047225 */ /* 0x000fe200078e00ff */
[----:B------:R-:W-:Y:S02]  /*8600*/  ISETP.GT.U32.AND.EX P2, PT, R43, R42, PT, P3 ;  /* 0x0000002a2b00720c */ /* 0x000fe40003f44130 */
[----:B------:R-:W-:Y:S01]  /*8610*/  IADD3 R47, P3, PT, R53, -0x1, RZ ;  /* 0xffffffff352f7810 */ /* 0x000fe20007f7e0ff */
[----:B------:R-:W0:Y:S01]  /*8620*/  LDC.64 R42, c[0x3][0x130] ;  /* 0x00c04c00ff2a7b82 */ /* 0x000e220000000a00 */
[----:B------:R-:W-:Y:S01]  /*8630*/  ISETP.GT.U32.AND.EX P0, PT, R51, R26, PT, P1 ;  /* 0x0000001a3300720c */ /* 0x000fe20003f04110 */
[----:B------:R-:W-:Y:S01]  /*8640*/  IMAD.WIDE.U32 R4, P4, R18, R3, R4 ;  /* 0x0000000312047225 */ /* 0x000fe20007880004 */
[----:B------:R-:W-:-:S03]  /*8650*/  ISETP.GT.U32.AND P1, PT, R53, RZ, PT ;  /* 0x000000ff3500720c */ /* 0x000fc60003f24070 */
[----:B------:R-:W-:Y:S01]  /*8660*/  IMAD.X R46, RZ, RZ, R27, P3 ;  /* 0x000000ffff2e7224 */ /* 0x000fe200018e061b */
[----:B------:R-:W-:Y:S01]  /*8670*/  ISETP.GT.U32.AND.EX P1, PT, R27, -0x1, PT, P1 ;  /* 0xffffffff1b00780c */ /* 0x000fe20003f24110 */
[----:B------:R-:W-:Y:S01]  /*8680*/  IMAD.X R29, RZ, RZ, RZ, P4 ;  /* 0x000000ffff1d7224 */ /* 0x000fe200020e06ff */
[----:B------:R-:W-:Y:S01]  /*8690*/  IADD3 R26, P3, PT, R49, 0x1, RZ ;  /* 0x00000001311a7810 */ /* 0x000fe20007f7e0ff */
[----:B------:R-:W-:Y:S01]  /*86a0*/  IMAD.MOV.U32 R28, RZ, RZ, R5 ;  /* 0x000000ffff1c7224 */ /* 0x000fe200078e0005 */
[----:B------:R-:W-:Y:S02]  /*86b0*/  SEL R46, R46, R27, P1 ;  /* 0x0000001b2e2e7207 */ /* 0x000fe40000800000 */
[----:B------:R-:W-:Y:S02]  /*86c0*/  SEL R47, R47, R53, P1 ;  /* 0x000000352f2f7207 */ /* 0x000fe40000800000 */
[----:B------:R-:W-:Y:S02]  /*86d0*/  IADD3 R27, P4, PT, R7, R4, RZ ;  /* 0x00000004071b7210 */ /* 0x000fe40007f9e0ff */
[----:B------:R-:W-:-:S02]  /*86e0*/  ISETP.GT.U32.AND P1, PT, R47, RZ, PT ;  /* 0x000000ff2f00720c */ /* 0x000fc40003f24070 */
[----:B------:R-:W-:Y:S01]  /*86f0*/  IADD3.X R7, PT, PT, R51, -0x1, RZ, P3, !PT ;  /* 0xffffffff33077810 */ /* 0x000fe20001ffe4ff */
[----:B------:R-:W-:Y:S01]  /*8700*/  IMAD.WIDE.U32.X R4, R19, R3, R28, P4 ;  /* 0x0000000313047225 */ /* 0x000fe200020e041c */
[----:B------:R-:W-:Y:S02]  /*8710*/  @P0 SEL R49, R26, R49, !P2 ;  /* 0x000000311a310207 */ /* 0x000fe40005000000 */
[----:B------:R-:W-:Y:S02]  /*8720*/  IADD3 R54, P3, PT, R47, -0x1, RZ ;  /* 0xffffffff2f367810 */ /* 0x000fe40007f7e0ff */
[----:B------:R-:W-:Y:S02]  /*8730*/  ISETP.GT.U32.AND.EX P1, PT, R46, -0x1, PT, P1 ;  /* 0xffffffff2e00780c */ /* 0x000fe40003f24110 */
[----:B------:R-:W-:Y:S01]  /*8740*/  @P0 SEL R51, R7, R51, !P2 ;  /* 0x0000003307330207 */ /* 0x000fe20005000000 */
[----:B------:R-:W-:Y:S01]  /*8750*/  IMAD.X R55, RZ, RZ, R46, P3 ;  /* 0x000000ffff377224 */ /* 0x000fe200018e062e */
[----:B------:R-:W-:-:S02]  /*8760*/  IADD3 R29, P4, P5, RZ, R6, -R4 ;  /* 0x00000006ff1d7210 */ /* 0x000fc40007d9e804 */
[C---:B------:R-:W-:Y:S02]  /*8770*/  ISETP.GT.U32.AND P0, PT, R49.reuse, RZ, PT ;  /* 0x000000ff3100720c */ /* 0x040fe40003f04070 */
[----:B------:R-:W-:Y:S02]  /*8780*/  SEL R54, R54, R47, P1 ;  /* 0x0000002f36367207 */ /* 0x000fe40000800000 */
[----:B------:R-:W-:Y:S02]  /*8790*/  IADD3 R47, P2, PT, R49, -0x1, RZ ;  /* 0xffffffff312f7810 */ /* 0x000fe40007f5e0ff */
[----:B------:R-:W-:Y:S01]  /*87a0*/  ISETP.GT.U32.AND P6, PT, R29, R6, PT ;  /* 0x000000061d00720c */ /* 0x000fe20003fc4070 */
[----:B0-----:R-:W-:Y:S01]  /*87b0*/  IMAD.WIDE.U32 R6, R11, R42, RZ ;  /* 0x0000002a0b067225 */ /* 0x001fe200078e00ff */
[----:B------:R-:W-:Y:S02]  /*87c0*/  IADD3.X R52, PT, PT, R4, R27, ~R5, P4, P5 ;  /* 0x0000001b04347210 */ /* 0x000fe400027eac05 */
[----:B------:R-:W-:-:S02]  /*87d0*/  ISETP.GT.U32.AND.EX P0, PT, R51, -0x1, PT, P0 ;  /* 0xffffffff3300780c */ /* 0x000fc40003f04100 */
[----:B------:R-:W-:Y:S01]  /*87e0*/  SEL R55, R55, R46, P1 ;  /* 0x0000002e37377207 */ /* 0x000fe20000800000 */
[----:B------:R-:W-:Y:S01]  /*87f0*/  IMAD.X R46, RZ, RZ, R51, P2 ;  /* 0x000000ffff2e7224 */ /* 0x000fe200010e0633 */
[----:B------:R-:W-:Y:S01]  /*8800*/  ISETP.GT.U32.AND.EX P1, PT, R52, R27, PT, P6 ;  /* 0x0000001b3400720c */ /* 0x000fe20003f24160 */
[----:B------:R-:W-:Y:S01]  /*8810*/  IMAD.WIDE.U32 R6, P4, R10, R43, R6 ;  /* 0x0000002b0a067225 */ /* 0x000fe20007880006 */
[----:B------:R-:W-:Y:S02]  /*8820*/  SEL R47, R47, R49, P0 ;  /* 0x000000312f2f7207 */ /* 0x000fe40000000000 */
[----:B------:R-:W-:Y:S01]  /*8830*/  ISETP.GT.U32.AND P2, PT, R4, RZ, PT ;  /* 0x000000ff0400720c */ /* 0x000fe20003f44070 */
[----:B------:R-:W-:Y:S01]  /*8840*/  IMAD.WIDE.U32 R26, R10, R42, RZ ;  /* 0x0000002a0a1a7225 */ /* 0x000fe200078e00ff */
[----:B------:R-:W-:Y:S02]  /*8850*/  IADD3 R54, P3, PT, R47, R54, RZ ;  /* 0x000000362f367210 */ /* 0x000fe40007f7e0ff */
[----:B------:R-:W-:Y:S01]  /*8860*/  SEL R46, R46, R51, P0 ;  /* 0x000000332e2e7207 */ /* 0x000fe20000000000 */
[----:B-1----:R-:W-:Y:S01]  /*8870*/  IMAD.WIDE.U32 R48, R17, R44, RZ ;  /* 0x0000002c11307225 */ /* 0x002fe200078e00ff */
[----:B------:R-:W-:-:S02]  /*8880*/  ISETP.GT.U32.AND.EX P2, PT, R5, R4, PT, P2 ;  /* 0x000000040500720c */ /* 0x000fc40003f44120 */
[----:B------:R-:W-:Y:S01]  /*8890*/  ISETP.GE.U32.AND P0, PT, R54, R47, PT ;  /* 0x0000002f3600720c */ /* 0x000fe20003f06070 */
[----:B------:R-:W-:Y:S01]  /*88a0*/  IMAD.X R5, RZ, RZ, RZ, P4 ;  /* 0x000000ffff057224 */ /* 0x000fe200020e06ff */
[----:B------:R-:W-:Y:S01]  /*88b0*/  IADD3 R28, P4, PT, R29, 0x1, RZ ;  /* 0x000000011d1c7810 */ /* 0x000fe20007f9e0ff */
[----:B------:R-:W-:Y:S01]  /*88c0*/  IMAD.X R55, R46, 0x1, R55, P3 ;  /* 0x000000012e377824 */ /* 0x000fe200018e0637 */
[----:B------:R-:W-:Y:S01]  /*88d0*/  IADD3 R57, P3, PT, R27, R6, RZ ;  /* 0x000000061b397210 */ /* 0x000fe20007f7e0ff */
[----:B------:R-:W-:Y:S01]  /*88e0*/  IMAD.MOV.U32 R4, RZ, RZ, R7 ;  /* 0x000000ffff047224 */ /* 0x000fe200078e0007 */
[----:B------:R-:W-:Y:S01]  /*88f0*/  IADD3.X R6, PT, PT, R52, -0x1, RZ, P4, !PT ;  /* 0xffffffff34067810 */ /* 0x000fe200027fe4ff */
[----:B------:R-:W-:Y:S01]  /*8900*/  IMAD.WIDE.U32 R48, P4, R16, R45, R48 ;  /* 0x0000002d10307225 */ /* 0x000fe20007880030 */
[----:B------:R-:W-:Y:S02]  /*8910*/  @P1 SEL R29, R28, R29, !P2 ;  /* 0x0000001d1c1d1207 */ /* 0x000fe40005000000 */
[----:B------:R-:W-:Y:S01]  /*8920*/  @P1 SEL R52, R6, R52, !P2 ;  /* 0x0000003406341207 */ /* 0x000fe20005000000 */
[----:B------:R-:W-:Y:S01]  /*8930*/  IMAD.WIDE.U32.X R4, R11, R43, R4, P3 ;  /* 0x0000002b0b047225 */ /* 0x000fe200018e0404 */
[----:B------:R-:W-:-:S02]  /*8940*/  IADD3 R50, P2, PT, R29, -0x1, RZ ;  /* 0xffffffff1d327810 */ /* 0x000fc40007f5e0ff */
[----:B------:R-:W-:Y:S01]  /*8950*/  ISETP.GE.U32.AND.EX P0, PT, R55, R46, PT, P0 ;  /* 0x0000002e3700720c */ /* 0x000fe20003f06100 */
[----:B------:R-:W-:Y:S01]  /*8960*/  IMAD.WIDE.U32 R6, R16, R44, RZ ;  /* 0x0000002c10067225 */ /* 0x000fe200078e00ff */
[----:B------:R-:W0:Y:S01]  /*8970*/  LDC.64 R46, c[0x3][0x160] ;  /* 0x00c05800ff2e7b82 */ /* 0x000e220000000a00 */
[----:B------:R-:W-:Y:S02]  /*8980*/  ISETP.GT.U32.AND P1, PT, R29, RZ, PT ;  /* 0x000000ff1d00720c */ /* 0x000fe40003f24070 */
[----:B------:R-:W-:Y:S01]  /*8990*/  IMAD.X R51, RZ, RZ, R52, P2 ;  /* 0x000000ffff337224 */ /* 0x000fe200010e0634 */
[C---:B------:R-:W-:Y:S01]  /*89a0*/  IADD3 R53, P2, PT, R54.reuse, -0x1, RZ ;  /* 0xffffffff36357810 */ /* 0x040fe20007f5e0ff */
[----:B------:R-:W-:Y:S01]  /*89b0*/  IMAD.X R27, RZ, RZ, RZ, P4 ;  /* 0x000000ffff1b7224 */ /* 0x000fe200020e06ff */
[----:B------:R-:W-:Y:S02]  /*89c0*/  ISETP.GT.U32.AND P3, PT, R54, RZ, PT ;  /* 0x000000ff3600720c */ /* 0x000fe40003f64070 */
[----:B------:R-:W-:Y:S01]  /*89d0*/  IADD3 R28, P4, P5, RZ, R26, -R4 ;  /* 0x0000001aff1c7210 */ /* 0x000fe20007d9e804 */
[----:B------:R-:W-:Y:S01]  /*89e0*/  IMAD.X R56, RZ, RZ, R55, P2 ;  /* 0x000000ffff387224 */ /* 0x000fe200010e0637 */
[----:B------:R-:W-:-:S02]  /*89f0*/  ISETP.GT.U32.AND.EX P1, PT, R52, -0x1, PT, P1 ;  /* 0xffffffff3400780c */ /* 0x000fc40003f24110 */
[----:B------:R-:W-:Y:S02]  /*8a00*/  ISETP.GT.U32.AND.EX P3, PT, R55, -0x1, PT, P3 ;  /* 0xffffffff3700780c */ /* 0x000fe40003f64130 */
[----:B------:R-:W-:Y:S02]  /*8a10*/  IADD3 R48, P6, PT, R7, R48, RZ ;  /* 0x0000003007307210 */ /* 0x000fe40007fde0ff */
[----:B------:R-:W-:Y:S01]  /*8a20*/  ISETP.GT.U32.AND P2, PT, R28, R26, PT ;  /* 0x0000001a1c00720c */ /* 0x000fe20003f44070 */
[----:B------:R-:W-:Y:S01]  /*8a30*/  IMAD.MOV.U32 R26, RZ, RZ, R49 ;  /* 0x000000ffff1a7224 */ /* 0x000fe200078e0031 */
[----:B------:R-:W-:Y:S02]  /*8a40*/  @P0 SEL R53, R53, R54, P3 ;  /* 0x0000003635350207 */ /* 0x000fe40001800000 */
[----:B------:R-:W-:Y:S01]  /*8a50*/  SEL R50, R50, R29, P1 ;  /* 0x0000001d32327207 */ /* 0x000fe20000800000 */
[----:B------:R-:W-:Y:S01]  /*8a60*/  IMAD.WIDE.U32.X R26, R17, R45, R26, P6 ;  /* 0x0000002d111a7225 */ /* 0x000fe200030e041a */
[----:B------:R-:W-:-:S02]  /*8a70*/  @P0 SEL R56, R56, R55, P3 ;  /* 0x0000003738380207 */ /* 0x000fc40001800000 */
[----:B------:R-:W-:Y:S02]  /*8a80*/  IADD3 R53, P3, PT, R50, R53, RZ ;  /* 0x0000003532357210 */ /* 0x000fe40007f7e0ff */
[----:B------:R-:W-:Y:S02]  /*8a90*/  SEL R7, R51, R52, P1 ;  /* 0x0000003433077207 */ /* 0x000fe40000800000 */
[-C--:B------:R-:W-:Y:S02]  /*8aa0*/  IADD3.X R29, PT, PT, R4, R57.reuse, ~R5, P4, P5 ;  /* 0x00000039041d7210 */ /* 0x080fe400027eac05 */
[-C--:B------:R-:W-:Y:S01]  /*8ab0*/  IADD3 R55, P4, P5, RZ, R6.reuse, -R26 ;  /* 0x00000006ff377210 */ /* 0x080fe20007d9e81a */
[----:B------:R-:W-:Y:S01]  /*8ac0*/  IMAD.X R56, R7, 0x1, R56, P3 ;  /* 0x0000000107387824 */ /* 0x000fe200018e0638 */
[----:B------:R-:W-:Y:S02]  /*8ad0*/  ISETP.GT.U32.AND.EX P0, PT, R29, R57, PT, P2 ;  /* 0x000000391d00720c */ /* 0x000fe40003f04120 */
[----:B------:R-:W-:-:S02]  /*8ae0*/  ISETP.GT.U32.AND P3, PT, R55, R6, PT ;  /* 0x000000063700720c */ /* 0x000fc40003f64070 */
[----:B------:R-:W-:Y:S02]  /*8af0*/  IADD3.X R57, PT, PT, R26, R48, ~R27, P4, P5 ;  /* 0x000000301a397210 */ /* 0x000fe400027eac1b */
[----:B------:R-:W-:Y:S02]  /*8b00*/  ISETP.GE.U32.AND P1, PT, R53, R50, PT ;  /* 0x000000323500720c */ /* 0x000fe40003f26070 */
[----:B------:R-:W-:Y:S02]  /*8b10*/  ISETP.GT.U32.AND.EX P3, PT, R57, R48, PT, P3 ;  /* 0x000000303900720c */ /* 0x000fe40003f64130 */
[----:B------:R-:W-:Y:S01]  /*8b20*/  ISETP.GE.U32.AND.EX P1, PT, R56, R7, PT, P1 ;  /* 0x000000073800720c */ /* 0x000fe20003f26110 */
[----:B0-----:R-:W-:Y:S01]  /*8b30*/  IMAD.WIDE.U32 R6, R14, R46, RZ ;  /* 0x0000002e0e067225 */ /* 0x001fe200078e00ff */
[----:B------:R-:W-:Y:S01]  /*8b40*/  ISETP.GT.U32.AND P4, PT, R26, RZ, PT ;  /* 0x000000ff1a00720c */ /* 0x000fe20003f84070 */
[----:B------:R-:W0:Y:S01]  /*8b50*/  LDC.64 R48, c[0x3][0x168] ;  /* 0x00c05a00ff307b82 */ /* 0x000e220000000a00 */
[----:B------:R-:W-:-:S02]  /*8b60*/  IADD3 R50, P6, PT, R55, 0x1, RZ ;  /* 0x0000000137327810 */ /* 0x000fc40007fde0ff */
[----:B------:R-:W-:Y:S01]  /*8b70*/  ISETP.GT.U32.AND.EX P4, PT, R27, R26, PT, P4 ;  /* 0x0000001a1b00720c */ /* 0x000fe20003f84140 */
[----:B------:R-:W-:Y:S01]  /*8b80*/  IMAD.WIDE.U32 R26, R15, R46, RZ ;  /* 0x0000002e0f1a7225 */ /* 0x000fe200078e00ff */
[----:B------:R-:W-:Y:S02]  /*8b90*/  IADD3.X R52, PT, PT, R57, -0x1, RZ, P6, !PT ;  /* 0xffffffff39347810 */ /* 0x000fe400037fe4ff */
[----:B------:R-:W-:Y:S01]  /*8ba0*/  IADD3 R54, P6, PT, R53, -0x1, RZ ;  /* 0xffffffff35367810 */ /* 0x000fe20007fde0ff */
[----:B------:R-:W-:Y:S01]  /*8bb0*/  IMAD.WIDE.U32 R6, P5, R15, R47, R6 ;  /* 0x0000002f0f067225 */ /* 0x000fe200078a0006 */
[----:B------:R-:W-:Y:S02]  /*8bc0*/  @P3 SEL R55, R50, R55, !P4 ;  /* 0x0000003732373207 */ /* 0x000fe40006000000 */
[----:B------:R-:W-:Y:S01]  /*8bd0*/  ISETP.GT.U32.AND P2, PT, R53, RZ, PT ;  /* 0x000000ff3500720c */ /* 0x000fe20003f44070 */
[----:B------:R-:W-:Y:S01]  /*8be0*/  IMAD.X R51, RZ, RZ, RZ, P5 ;  /* 0x000000ffff337224 */ /* 0x000fe200028e06ff */
[----:B------:R-:W-:Y:S01]  /*8bf0*/  IADD3 R27, P5, PT, R27, R6, RZ ;  /* 0x000000061b1b7210 */ /* 0x000fe20007fbe0ff */
[----:B------:R-:W-:Y:S01]  /*8c00*/  IMAD.MOV.U32 R50, RZ, RZ, R7 ;  /* 0x000000ffff327224 */ /* 0x000fe200078e0007 */
[----:B------:R-:W-:-:S02]  /*8c10*/  ISETP.GT.U32.AND.EX P2, PT, R56, -0x1, PT, P2 ;  /* 0xffffffff3800780c */ /* 0x000fc40003f44120 */
[----:B------:R-:W-:Y:S01]  /*8c20*/  @P3 SEL R57, R52, R57, !P4 ;  /* 0x0000003934393207 */ /* 0x000fe20006000000 */
[----:B------:R-:W-:Y:S01]  /*8c30*/  IMAD.WIDE.U32.X R6, R14, R47, R50, P5 ;  /* 0x0000002f0e067225 */ /* 0x000fe200028e0432 */
[C---:B------:R-:W-:Y:S02]  /*8c40*/  ISETP.GT.U32.AND P3, PT, R55.reuse, RZ, PT ;  /* 0x000000ff3700720c */ /* 0x040fe40003f64070 */
[----:B------:R-:W-:Y:S01]  /*8c50*/  @P1 SEL R54, R54, R53, P2 ;  /* 0x0000003536361207 */ /* 0x000fe20001000000 */
[----:B------:R-:W-:Y:S01]  /*8c60*/  IMAD.X R51, RZ, RZ, R56, P6 ;  /* 0x000000ffff337224 */ /* 0x000fe200030e0638 */
[----:B------:R-:W-:Y:S02]  /*8c70*/  ISETP.GT.U32.AND P4, PT, R4, RZ, PT ;  /* 0x000000ff0400720c */ /* 0x000fe40003f84070 */
[----:B------:R-:W-:Y:S02]  /*8c80*/  IADD3 R50, P5, PT, R55, -0x1, RZ ;  /* 0xffffffff37327810 */ /* 0x000fe40007fbe0ff */
[----:B------:R-:W-:-:S02]  /*8c90*/  @P1 SEL R51, R51, R56, P2 ;  /* 0x0000003833331207 */ /* 0x000fc40001000000 */
[----:B------:R-:W-:Y:S02]  /*8ca0*/  ISETP.GT.U32.AND.EX P3, PT, R57, -0x1, PT, P3 ;  /* 0xffffffff3900780c */ /* 0x000fe40003f64130 */
[----:B------:R-:W-:Y:S02]  /*8cb0*/  IADD3 R53, P1, P2, RZ, R26, -R6 ;  /* 0x0000001aff357210 */ /* 0x000fe40007a3e806 */
[----:B------:R-:W-:Y:S02]  /*8cc0*/  ISETP.GT.U32.AND.EX P4, PT, R5, R4, PT, P4 ;  /* 0x000000040500720c */ /* 0x000fe40003f84140 */
[----:B------:R-:W-:Y:S01]  /*8cd0*/  SEL R5, R50, R55, P3 ;  /* 0x0000003732057207 */ /* 0x000fe20001800000 */
[----:B------:R-:W-:Y:S01]  /*8ce0*/  IMAD.X R50, RZ, RZ, R57, P5 ;  /* 0x000000ffff327224 */ /* 0x000fe200028e0639 */
[----:B------:R-:W-:Y:S02]  /*8cf0*/  IADD3.X R52, PT, PT, R6, R27, ~R7, P1, P2 ;  /* 0x0000001b06347210 */ /* 0x000fe40000fe4c07 */
[----:B------:R-:W-:-:S02]  /*8d00*/  ISETP.GT.U32.AND P1, PT, R53, R26, PT ;  /* 0x0000001a3500720c */ /* 0x000fc40003f24070 */
[----:B------:R-:W-:Y:S02]  /*8d10*/  IADD3 R54, P5, PT, R5, R54, RZ ;  /* 0x0000003605367210 */ /* 0x000fe40007fbe0ff */
[----:B------:R-:W-:Y:S02]  /*8d20*/  ISETP.GT.U32.AND.EX P1, PT, R52, R27, PT, P1 ;  /* 0x0000001b3400720c */ /* 0x000fe40003f24110 */
[----:B------:R-:W-:Y:S02]  /*8d30*/  SEL R50, R50, R57, P3 ;  /* 0x0000003932327207 */ /* 0x000fe40001800000 */
[----:B------:R-:W-:Y:S02]  /*8d40*/  IADD3 R55, P6, PT, R28, 0x1, RZ ;  /* 0x000000011c377810 */ /* 0x000fe40007fde0ff */
[----:B------:R-:W-:Y:S01]  /*8d50*/  ISETP.GE.U32.AND P2, PT, R54, R5, PT ;  /* 0x000000053600720c */ /* 0x000fe20003f46070 */
[----:B0-----:R-:W-:Y:S01]  /*8d60*/  IMAD.WIDE.U32 R4, R13, R48, RZ ;  /* 0x000000300d047225 */ /* 0x001fe200078e00ff */
[----:B------:R-:W-:-:S02]  /*8d70*/  ISETP.GT.U32.AND P3, PT, R6, RZ, PT ;  /* 0x000000ff0600720c */ /* 0x000fc40003f64070 */
[----:B------:R-:W-:Y:S01]  /*8d80*/  IADD3.X R56, PT, PT, R29, -0x1, RZ, P6, !PT ;  /* 0xffffffff1d387810 */ /* 0x000fe200037fe4ff */
[----:B------:R-:W-:Y:S01]  /*8d90*/  IMAD.X R57, R50, 0x1, R51, P5 ;  /* 0x0000000132397824 */ /* 0x000fe200028e0633 */
[----:B------:R-:W-:Y:S02]  /*8da0*/  IADD3 R26, P6, PT, R53, 0x1, RZ ;  /* 0x00000001351a7810 */ /* 0x000fe40007fde0ff */
[----:B------:R-:W-:Y:S02]  /*8db0*/  ISETP.GT.U32.AND.EX P3, PT, R7, R6, PT, P3 ;  /* 0x000000060700720c */ /* 0x000fe40003f64130 */
[----:B------:R-:W-:Y:S02]  /*8dc0*/  @P0 SEL R28, R55, R28, !P4 ;  /* 0x0000001c371c0207 */ /* 0x000fe40006000000 */
[----:B------:R-:W-:Y:S02]  /*8dd0*/  @P0 SEL R29, R56, R29, !P4 ;  /* 0x0000001d381d0207 */ /* 0x000fe40006000000 */
[----:B------:R-:W-:-:S02]  /*8de0*/  IADD3.X R27, PT, PT, R52, -0x1, RZ, P6, !PT ;  /* 0xffffffff341b7810 */ /* 0x000fc400037fe4ff */
[----:B------:R-:W-:Y:S01]  /*8df0*/  ISETP.GE.U32.AND.EX P0, PT, R57, R50, PT, P2 ;  /* 0x000000323900720c */ /* 0x000fe20003f06120 */
[----:B------:R-:W-:Y:S01]  /*8e00*/  IMAD.WIDE.U32 R6, P2, R12, R49, R4 ;  /* 0x000000310c067225 */ /* 0x000fe20007840004 */
[----:B------:R-:W-:Y:S01]  /*8e10*/  @P1 SEL R53, R26, R53, !P3 ;  /* 0x000000351a351207 */ /* 0x000fe20005800000 */
[----:B------:R-:W0:Y:S01]  /*8e20*/  LDC.64 R50, c[0x3][0x170] ;  /* 0x00c05c00ff327b82 */ /* 0x000e220000000a00 */
[----:B------:R-:W-:Y:S01]  /*8e30*/  @P1 SEL R52, R27, R52, !P3 ;  /* 0x000000341b341207 */ /* 0x000fe20005800000 */
[----:B------:R-:W-:Y:S01]  /*8e40*/  IMAD.X R27, RZ, RZ, RZ, P2 ;  /* 0x000000ffff1b7224 */ /* 0x000fe200010e06ff */
[----:B------:R-:W-:Y:S01]  /*8e50*/  ISETP.GT.U32.AND P1, PT, R28, RZ, PT ;  /* 0x000000ff1c00720c */ /* 0x000fe20003f24070 */
[----:B------:R-:W-:Y:S01]  /*8e60*/  IMAD.WIDE.U32 R4, R12, R48, RZ ;  /* 0x000000300c047225 */ /* 0x000fe200078e00ff */
[----:B------:R-:W-:Y:S02]  /*8e70*/  ISETP.GT.U32.AND P2, PT, R53, RZ, PT ;  /* 0x000000ff3500720c */ /* 0x000fe40003f44070 */
[----:B------:R-:W-:-:S02]  /*8e80*/  IADD3 R59, P5, PT, R28, -0x1, RZ ;  /* 0xffffffff1c3b7810 */ /* 0x000fc40007fbe0ff */
[----:B------:R-:W-:Y:S02]  /*8e90*/  ISETP.GT.U32.AND.EX P1, PT, R29, -0x1, PT, P1 ;  /* 0xffffffff1d00780c */ /* 0x000fe40003f24110 */
[----:B------:R-:W-:Y:S01]  /*8ea0*/  IADD3 R26, P4, PT, R53, -0x1, RZ ;  /* 0xffffffff351a7810 */ /* 0x000fe20007f9e0ff */
[----:B------:R-:W-:Y:S01]  /*8eb0*/  IMAD.X R60, RZ, RZ, R29, P5 ;  /* 0x000000ffff3c7224 */ /* 0x000fe200028e061d */
[----:B------:R-:W-:Y:S02]  /*8ec0*/  ISETP.GT.U32.AND.EX P2, PT, R52, -0x1, PT, P2 ;  /* 0xffffffff3400780c */ /* 0x000fe40003f44120 */
[----:B------:R-:W-:Y:S02]  /*8ed0*/  ISETP.GT.U32.AND P3, PT, R54, RZ, PT ;  /* 0x000000ff3600720c */ /* 0x000fe40003f64070 */
[----:B------:R-:W-:Y:S02]  /*8ee0*/  SEL R56, R59, R28, P1 ;  /* 0x0000001c3b387207 */ /* 0x000fe40000800000 */
[----:B------:R-:W-:-:S02]  /*8ef0*/  IADD3 R5, P6, PT, R5, R6, RZ ;  /* 0x0000000605057210 */ /* 0x000fc40007fde0ff */
[----:B------:R-:W-:Y:S01]  /*8f00*/  SEL R28, R26, R53, P2 ;  /* 0x000000351a1c7207 */ /* 0x000fe20001000000 */
[----:B------:R-:W-:Y:S01]  /*8f10*/  IMAD.MOV.U32 R26, RZ, RZ, R7 ;  /* 0x000000ffff1a7224 */ /* 0x000fe200078e0007 */
[----:B------:R-:W-:Y:S01]  /*8f20*/  IADD3 R55, P5, PT, R54, -0x1, RZ ;  /* 0xffffffff36377810 */ /* 0x000fe20007fbe0ff */
[----:B------:R-:W-:Y:S01]  /*8f30*/  IMAD.X R53, RZ, RZ, R52, P4 ;  /* 0x000000ffff357224 */ /* 0x000fe200020e0634 */
[----:B------:R-:W-:Y:S01]  /*8f40*/  ISETP.GT.U32.AND.EX P3, PT, R57, -0x1, PT, P3 ;  /* 0xffffffff3900780c */ /* 0x000fe20003f64130 */
[----:B------:R-:W-:Y:S01]  /*8f50*/  IMAD.WIDE.U32.X R6, R13, R49, R26, P6 ;  /* 0x000000310d067225 */ /* 0x000fe200030e041a */
[----:B------:R-:W-:Y:S02]  /*8f60*/  SEL R60, R60, R29, P1 ;  /* 0x0000001d3c3c7207 */ /* 0x000fe40000800000 */
[----:B------:R-:W-:Y:S01]  /*8f70*/  @P0 SEL R55, R55, R54, P3 ;  /* 0x0000003637370207 */ /* 0x000fe20001800000 */
[----:B------:R-:W-:Y:S01]  /*8f80*/  IMAD.X R54, RZ, RZ, R57, P5 ;  /* 0x000000ffff367224 */ /* 0x000fe200028e0639 */
[----:B------:R-:W-:-:S02]  /*8f90*/  IADD3 R27, P5, P6, RZ, R4, -R6 ;  /* 0x00000004ff1b7210 */ /* 0x000fc40007ebe806 */
[----:B------:R-:W-:Y:S02]  /*8fa0*/  IADD3 R29, P4, PT, R28, R55, RZ ;  /* 0x000000371c1d7210 */ /* 0x000fe40007f9e0ff */
[----:B------:R-:W-:Y:S02]  /*8fb0*/  @P0 SEL R54, R54, R57, P3 ;  /* 0x0000003936360207 */ /* 0x000fe40001800000 */
[----:B------:R-:W-:Y:S02]  /*8fc0*/  SEL R53, R53, R52, P2 ;  /* 0x0000003435357207 */ /* 0x000fe40001000000 */
[----:B------:R-:W-:Y:S02]  /*8fd0*/  ISETP.GT.U32.AND P0, PT, R27, R4, PT ;  /* 0x000000041b00720c */ /* 0x000fe40003f04070 */
[----:B------:R-:W-:Y:S01]  /*8fe0*/  IADD3.X R26, PT, PT, R6, R5, ~R7, P5, P6 ;  /* 0x00000005061a7210 */ /* 0x000fe20002fecc07 */
[----:B------:R-:W-:Y:S01]  /*8ff0*/  IMAD.X R54, R53, 0x1, R54, P4 ;  /* 0x0000000135367824 */ /* 0x000fe200020e0636 */
[----:B------:R-:W-:-:S02]  /*9000*/  ISETP.GE.U32.AND P1, PT, R29, R28, PT ;  /* 0x0000001c1d00720c */ /* 0x000fc40003f26070 */
[----:B------:R-:W-:Y:S01]  /*9010*/  ISETP.GT.U32.AND.EX P0, PT, R26, R5, PT, P0 ;  /* 0x000000051a00720c */ /* 0x000fe20003f04100 */
[----:B0-----:R-:W-:Y:S01]  /*9020*/  IMAD.WIDE.U32 R4, R11, R50, RZ ;  /* 0x000000320b047225 */ /* 0x001fe200078e00ff */
[----:B------:R-:W-:Y:S02]  /*9030*/  ISETP.GE.U32.AND.EX P1, PT, R54, R53, PT, P1 ;  /* 0x000000353600720c */ /* 0x000fe40003f26110 */
[----:B------:R-:W-:Y:S01]  /*9040*/  ISETP.GT.U32.AND P2, PT, R6, RZ, PT ;  /* 0x000000ff0600720c */ /* 0x000fe20003f44070 */
[----:B------:R-:W0:Y:S01]  /*9050*/  LDC.64 R52, c[0x3][0x180] ;  /* 0x00c06000ff347b82 */ /* 0x000e220000000a00 */
[----:B------:R-:W-:Y:S02]  /*9060*/  IADD3 R59, P5, PT, R56, R24, RZ ;  /* 0x00000018383b7210 */ /* 0x000fe40007fbe0ff */
[----:B------:R-:W-:Y:S02]  /*9070*/  ISETP.GT.U32.AND.EX P2, PT, R7, R6, PT, P2 ;  /* 0x000000060700720c */ /* 0x000fe40003f44120 */
[----:B------:R-:W-:Y:S01]  /*9080*/  ISETP.GT.U32.AND P3, PT, R29, RZ, PT ;  /* 0x000000ff1d00720c */ /* 0x000fe20003f64070 */
[----:B------:R-:W-:Y:S01]  /*9090*/  IMAD.X R58, R60, 0x1, R25, P5 ;  /* 0x000000013c3a7824 */ /* 0x000fe200028e0619 */
[----:B------:R-:W-:-:S02]  /*90a0*/  IADD3 R6, P6, PT, R27, 0x1, RZ ;  /* 0x000000011b067810 */ /* 0x000fc40007fde0ff */
[----:B------:R-:W-:Y:S02]  /*90b0*/  ISETP.GE.U32.AND P4, PT, R59, R56, PT ;  /* 0x000000383b00720c */ /* 0x000fe40003f86070 */
[----:B------:R-:W-:Y:S02]  /*90c0*/  IADD3 R56, P5, PT, R29, -0x1, RZ ;  /* 0xffffffff1d387810 */ /* 0x000fe40007fbe0ff */
[----:B------:R-:W-:Y:S02]  /*90d0*/  ISETP.GT.U32.AND.EX P3, PT, R54, -0x1, PT, P3 ;  /* 0xffffffff3600780c */ /* 0x000fe40003f64130 */
[----:B------:R-:W-:Y:S01]  /*90e0*/  IADD3.X R7, PT, PT, R26, -0x1, RZ, P6, !PT ;  /* 0xffffffff1a077810 */ /* 0x000fe200037fe4ff */
[----:B------:R-:W-:Y:S01]  /*90f0*/  IMAD.X R65, RZ, RZ, R54, P5 ;  /* 0x000000ffff417224 */ /* 0x000fe200028e0636 */
[----:B------:R-:W-:Y:S02]  /*9100*/  @P0 SEL R27, R6, R27, !P2 ;  /* 0x0000001b061b0207 */ /* 0x000fe40005000000 */
[----:B------:R-:W-:-:S02]  /*9110*/  @P1 SEL R56, R56, R29, P3 ;  /* 0x0000001d38381207 */ /* 0x000fc40001800000 */
[----:B------:R-:W-:Y:S01]  /*9120*/  @P0 SEL R26, R7, R26, !P2 ;  /* 0x0000001a071a0207 */ /* 0x000fe20005000000 */
[C---:B------:R-:W-:Y:S01]  /*9130*/  IMAD.WIDE.U32 R4, P2, R10.reuse, R51, R4 ;  /* 0x000000330a047225 */ /* 0x040fe20007840004 */
[C---:B------:R-:W-:Y:S02]  /*9140*/  IADD3 R29, P6, PT, R27.reuse, -0x1, RZ ;  /* 0xffffffff1b1d7810 */ /* 0x040fe40007fde0ff */
[----:B------:R-:W-:Y:S01]  /*9150*/  ISETP.GT.U32.AND P0, PT, R27, RZ, PT ;  /* 0x000000ff1b00720c */ /* 0x000fe20003f04070 */
[----:B------:R-:W-:Y:S01]  /*9160*/  IMAD.WIDE.U32 R6, R10, R50, RZ ;  /* 0x000000320a067225 */ /* 0x000fe200078e00ff */
[----:B------:R-:W-:Y:S02]  /*9170*/  @P1 SEL R65, R65, R54, P3 ;  /* 0x0000003641411207 */ /* 0x000fe40001800000 */
[----:B------:R-:W-:Y:S01]  /*9180*/  ISETP.GT.U32.AND.EX P0, PT, R26, -0x1, PT, P0 ;  /* 0xffffffff1a00780c */ /* 0x000fe20003f04100 */
[----:B------:R-:W-:Y:S01]  /*9190*/  IMAD.X R28, RZ, RZ, R26, P6 ;  /* 0x000000ffff1c7224 */ /* 0x000fe200030e061a */
[----:B------:R-:W1:Y:S01]  /*91a0*/  LDC.64 R54, c[0x3][0x188] ;  /* 0x00c06200ff367b82 */ /* 0x000e620000000a00 */
[----:B------:R-:W-:Y:S01]  /*91b0*/  IMAD.X R25, RZ, RZ, RZ, P2 ;  /* 0x000000ffff197224 */ /* 0x000fe200010e06ff */
[----:B------:R-:W-:Y:S01]  /*91c0*/  SEL R29, R29, R27, P0 ;  /* 0x0000001b1d1d7207 */ /* 0x000fe20000000000 */
[----:B------:R-:W-:Y:S01]  /*91d0*/  IMAD.MOV.U32 R24, RZ, RZ, R5 ;  /* 0x000000ffff187224 */ /* 0x000fe200078e0005 */
[----:B------:R-:W-:Y:S01]  /*91e0*/  SEL R28, R28, R26, P0 ;  /* 0x0000001a1c1c7207 */ /* 0x000fe20000000000 */
[----:B0-----:R-:W-:Y:S01]  /*91f0*/  IMAD.WIDE.U32 R26, R22, R52, RZ ;  /* 0x00000034161a7225 */ /* 0x001fe200078e00ff */
[----:B------:R-:W-:-:S02]  /*9200*/  IADD3 R57, P0, PT, R7, R4, RZ ;  /* 0x0000000407397210 */ /* 0x000fc40007f1e0ff */
[----:B------:R-:W-:Y:S02]  /*9210*/  IADD3 R56, P3, PT, R29, R56, RZ ;  /* 0x000000381d387210 */ /* 0x000fe40007f7e0ff */
[----:B------:R-:W-:Y:S01]  /*9220*/  ISETP.GE.U32.AND.EX P4, PT, R58, R60, PT, P4 ;  /* 0x0000003c3a00720c */ /* 0x000fe20003f86140 */
[----:B------:R-:W-:Y:S01]  /*9230*/  IMAD.WIDE.U32.X R24, R11, R51, R24, P0 ;  /* 0x000000330b187225 */ /* 0x000fe200000e0418 */
[C---:B------:R-:W-:Y:S02]  /*9240*/  IADD3 R4, P1, PT, R59.reuse, -0x1, RZ ;  /* 0xffffffff3b047810 */ /* 0x040fe40007f3e0ff */
[----:B------:R-:W-:Y:S01]  /*9250*/  ISETP.GT.U32.AND P2, PT, R59, RZ, PT ;  /* 0x000000ff3b00720c */ /* 0x000fe20003f44070 */
[----:B------:R-:W-:Y:S01]  /*9260*/  IMAD.X R65, R28, 0x1, R65, P3 ;  /* 0x000000011c417824 */ /* 0x000fe200018e0641 */
[----:B------:R-:W-:Y:S01]  /*9270*/  IADD3 R63, P3, P5, RZ, R6, -R24 ;  /* 0x00000006ff3f7210 */ /* 0x000fe20007d7e818 */
[----:B------:R-:W-:Y:S01]  /*9280*/  IMAD.WIDE.U32 R26, P6, R21, R53, R26 ;  /* 0x00000035151a7225 */ /* 0x000fe200078c001a */
[----:B------:R-:W-:-:S02]  /*9290*/  ISETP.GE.U32.AND P0, PT, R56, R29, PT ;  /* 0x0000001d3800720c */ /* 0x000fc40003f06070 */
[-C--:B------:R-:W-:Y:S01]  /*92a0*/  IADD3.X R62, PT, PT, R24, R57.reuse, ~R25, P3, P5 ;  /* 0x00000039183e7210 */ /* 0x080fe20001feac19 */
[----:B------:R-:W-:Y:S01]  /*92b0*/  IMAD.X R5, RZ, RZ, R58, P1 ;  /* 0x000000ffff057224 */ /* 0x000fe200008e063a */
[----:B------:R-:W-:Y:S01]  /*92c0*/  ISETP.GT.U32.AND P3, PT, R63, R6, PT ;  /* 0x000000063f00720c */ /* 0x000fe20003f64070 */
[----:B------:R-:W-:Y:S01]  /*92d0*/  IMAD.WIDE.U32 R6, R21, R52, RZ ;  /* 0x0000003415067225 */ /* 0x000fe200078e00ff */
[----:B------:R-:W-:Y:S02]  /*92e0*/  ISETP.GT.U32.AND.EX P2, PT, R58, -0x1, PT, P2 ;  /* 0xffffffff3a00780c */ /* 0x000fe40003f44120 */
[----:B------:R-:W-:Y:S01]  /*92f0*/  ISETP.GE.U32.AND.EX P0, PT, R65, R28, PT, P0 ;  /* 0x0000001c4100720c */ /* 0x000fe20003f06100 */
[----:B------:R-:W-:Y:S01]  /*9300*/  IMAD.X R29, RZ, RZ, RZ, P6 ;  /* 0x000000ffff1d7224 */ /* 0x000fe200030e06ff */
[----:B------:R-:W-:Y:S01]  /*9310*/  ISETP.GT.U32.AND.EX P1, PT, R62, R57, PT, P3 ;  /* 0x000000393e00720c */ /* 0x000fe20003f24130 */
[----:B------:R-:W-:Y:S01]  /*9320*/  IMAD.MOV.U32 R28, RZ, RZ, R27 ;  /* 0x000000ffff1c7224 */ /* 0x000fe200078e001b */
[----:B------:R-:W-:-:S02]  /*9330*/  ISETP.GT.U32.AND P6, PT, R24, RZ, PT ;  /* 0x000000ff1800720c */ /* 0x000fc40003fc4070 */
[----:B------:R-:W-:Y:S02]  /*9340*/  IADD3 R61, P3, PT, R7, R26, RZ ;  /* 0x0000001a073d7210 */ /* 0x000fe40007f7e0ff */
[----:B------:R-:W-:Y:S02]  /*9350*/  @P4 SEL R4, R4, R59, P2 ;  /* 0x0000003b04044207 */ /* 0x000fe40001000000 */
[----:B------:R-:W-:Y:S02]  /*9360*/  @P4 SEL R5, R5, R58, P2 ;  /* 0x0000003a05054207 */ /* 0x000fe40001000000 */
[----:B------:R-:W-:Y:S01]  /*9370*/  ISETP.GT.U32.AND.EX P6, PT, R25, R24, PT, P6 ;  /* 0x000000181900720c */ /* 0x000fe20003fc4160 */
[----:B------:R-:W-:Y:S01]  /*9380*/  IMAD.WIDE.U32.X R24, R22, R53, R28, P3 ;  /* 0x0000003516187225 */ /* 0x000fe200018e041c */
[----:B------:R-:W-:Y:S02]  /*9390*/  ISETP.GT.U32.AND P2, PT, R56, RZ, PT ;  /* 0x000000ff3800720c */ /* 0x000fe40003f44070 */
[----:B------:R-:W-:Y:S01]  /*93a0*/  IADD3 R7, P4, PT, R63, 0x1, RZ ;  /* 0x000000013f077810 */ /* 0x000fe20007f9e0ff */
[----:B-1----:R-:W-:Y:S01]  /*93b0*/  IMAD.WIDE.U32 R28, R20, R54, RZ ;  /* 0x00000036141c7225 */ /* 0x002fe200078e00ff */
[----:B------:R-:W-:-:S02]  /*93c0*/  IADD3 R67, P3, PT, R56, -0x1, RZ ;  /* 0xffffffff38437810 */ /* 0x000fc40007f7e0ff */
[----:B------:R-:W-:Y:S02]  /*93d0*/  ISETP.GT.U32.AND.EX P2, PT, R65, -0x1, PT, P2 ;  /* 0xffffffff4100780c */ /* 0x000fe40003f44120 */
[----:B------:R-:W-:Y:S01]  /*93e0*/  IADD3.X R26, PT, PT, R62, -0x1, RZ, P4, !PT ;  /* 0xffffffff3e1a7810 */ /* 0x000fe200027fe4ff */
[----:B------:R-:W-:Y:S01]  /*93f0*/  IMAD.X R64, RZ, RZ, R65, P3 ;  /* 0x000000ffff407224 */ /* 0x000fe200018e0641 */
[----:B------:R-:W-:Y:S02]  /*9400*/  IADD3 R59, P4, P5, RZ, R6, -R24 ;  /* 0x00000006ff3b7210 */ /* 0x000fe40007d9e818 */
[----:B------:R-:W-:Y:S02]  /*9410*/  @P0 SEL R67, R67, R56, P2 ;  /* 0x0000003843430207 */ /* 0x000fe40001000000 */
[----:B------:R-:W-:Y:S01]  /*9420*/  @P1 SEL R63, R7, R63, !P6 ;  /* 0x0000003f073f1207 */ /* 0x000fe20007000000 */
[----:B------:R-:W0:Y:S01]  /*9430*/  LDC.64 R56, c[0x3][0x1c0] ;  /* 0x00c07000ff387b82 */ /* 0x000e220000000a00 */
[----:B------:R-:W-:Y:S01]  /*9440*/  @P1 SEL R62, R26, R62, !P6 ;  /* 0x0000003e1a3e1207 */ /* 0x000fe20007000000 */
[----:B------:R-:W-:Y:S01]  /*9450*/  IMAD.WIDE.U32 R28, P6, R23, R55, R28 ;  /* 0x00000037171c7225 */ /* 0x000fe200078c001c */
[----:B------:R-:W-:-:S02]  /*9460*/  ISETP.GT.U32.AND P1, PT, R59, R6, PT ;  /* 0x000000063b00720c */ /* 0x000fc40003f24070 */
[----:B------:R-:W-:Y:S01]  /*9470*/  IADD3.X R60, PT, PT, R24, R61, ~R25, P4, P5 ;  /* 0x0000003d183c7210 */ /* 0x000fe200027eac19 */
[----:B------:R-:W-:Y:S01]  /*9480*/  IMAD.WIDE.U32 R6, R23, R54, RZ ;  /* 0x0000003617067225 */ /* 0x000fe200078e00ff */
[----:B------:R-:W-:Y:S02]  /*9490*/  @P0 SEL R64, R64, R65, P2 ;  /* 0x0000004140400207 */ /* 0x000fe40001000000 */
[----:B------:R-:W-:Y:S01]  /*94a0*/  IADD3 R58, P4, PT, R63, -0x1, RZ ;  /* 0xffffffff3f3a7810 */ /* 0x000fe20007f9e0ff */
[----:B------:R-:W-:Y:S01]  /*94b0*/  IMAD.X R27, RZ, RZ, RZ, P6 ;  /* 0x000000ffff1b7224 */ /* 0x000fe200030e06ff */
[----:B------:R-:W-:Y:S01]  /*94c0*/  ISETP.GT.U32.AND.EX P1, PT, R60, R61, PT, P1 ;  /* 0x0000003d3c00720c */ /* 0x000fe20003f24110 */
[----:B------:R-:W-:Y:S01]  /*94d0*/  IMAD.MOV.U32 R26, RZ, RZ, R29 ;  /* 0x000000ffff1a7224 */ /* 0x000fe200078e001d */
[----:B------:R-:W-:Y:S01]  /*94e0*/  IADD3 R7, P0, PT, R7, R28, RZ ;  /* 0x0000001c07077210 */ /* 0x000fe20007f1e0ff */
[----:B------:R-:W-:Y:S01]  /*94f0*/  IMAD.X R65, RZ, RZ, R62, P4 ;  /* 0x000000ffff417224 */ /* 0x000fe200020e063e */
[----:B------:R-:W-:-:S02]  /*9500*/  ISETP.GT.U32.AND P3, PT, R63, RZ, PT ;  /* 0x000000ff3f00720c */ /* 0x000fc40003f64070 */
[----:B------:R-:W-:Y:S01]  /*9510*/  ISETP.GT.U32.AND P2, PT, R24, RZ, PT ;  /* 0x000000ff1800720c */ /* 0x000fe20003f44070 */
[----:B------:R-:W-:Y:S01]  /*9520*/  IMAD.WIDE.U32.X R26, R20, R55, R26, P0 ;  /* 0x00000037141a7225 */ /* 0x000fe200000e041a */
[----:B------:R-:W-:Y:S02]  /*9530*/  ISETP.GT.U32.AND.EX P3, PT, R62, -0x1, PT, P3 ;  /* 0xffffffff3e00780c */ /* 0x000fe40003f64130 */
[----:B------:R-:W-:Y:S02]  /*9540*/  IADD3 R28, P0, PT, R59, 0x1, RZ ;  /* 0x000000013b1c7810 */ /* 0x000fe40007f1e0ff */
[----:B------:R-:W-:Y:S02]  /*9550*/  ISETP.GT.U32.AND.EX P2, PT, R25, R24, PT, P2 ;  /* 0x000000181900720c */ /* 0x000fe40003f44120 */
[----:B------:R-:W-:Y:S02]  /*9560*/  SEL R65, R65, R62, P3 ;  /* 0x0000003e41417207 */ /* 0x000fe40001800000 */
[----:B------:R-:W-:-:S02]  /*9570*/  IADD3.X R29, PT, PT, R60, -0x1, RZ, P0, !PT ;  /* 0xffffffff3c1d7810 */ /* 0x000fc400007fe4ff */
[----:B------:R-:W-:Y:S02]  /*9580*/  IADD3 R62, P4, P5, RZ, R6, -R26 ;  /* 0x00000006ff3e7210 */ /* 0x000fe40007d9e81a */
[----:B------:R-:W-:Y:S02]  /*9590*/  SEL R58, R58, R63, P3 ;  /* 0x0000003f3a3a7207 */ /* 0x000fe40001800000 */
[----:B------:R-:W-:Y:S02]  /*95a0*/  @P1 SEL R59, R28, R59, !P2 ;  /* 0x0000003b1c3b1207 */ /* 0x000fe40005000000 */
[----:B------:R-:W-:Y:S01]  /*95b0*/  @P1 SEL R60, R29, R60, !P2 ;  /* 0x0000003c1d3c1207 */ /* 0x000fe20005000000 */
[----:B0-----:R-:W-:Y:S01]  /*95c0*/  IMAD.WIDE.U32 R28, R22, R56, RZ ;  /* 0x00000038161c7225 */ /* 0x001fe200078e00ff */
[----:B------:R-:W-:Y:S02]  /*95d0*/  ISETP.GT.U32.AND P1, PT, R62, R6, PT ;  /* 0x000000063e00720c */ /* 0x000fe40003f24070 */
[----:B------:R-:W-:-:S02]  /*95e0*/  IADD3.X R61, PT, PT, R26, R7, ~R27, P4, P5 ;  /* 0x000000071a3d7210 */ /* 0x000fc400027eac1b */
[----:B------:R-:W-:Y:S01]  /*95f0*/  IADD3 R25, P3, PT, R58, R67, RZ ;  /* 0x000000433a197210 */ /* 0x000fe20007f7e0ff */
[----:B------:R-:W-:Y:S01]  /*9600*/  IMAD.WIDE.U32 R28, P5, R21, R57, R28 ;  /* 0x00000039151c7225 */ /* 0x000fe200078a001c */
[----:B------:R-:W-:Y:S02]  /*9610*/  ISETP.GT.U32.AND P2, PT, R59, RZ, PT ;  /* 0x000000ff3b00720c */ /* 0x000fe40003f44070 */
[----:B------:R-:W-:Y:S01]  /*9620*/  ISETP.GT.U32.AND.EX P1, PT, R61, R7, PT, P1 ;  /* 0x000000073d00720c */ /* 0x000fe20003f24110 */
[----:B------:R-:W-:Y:S01]  /*9630*/  IMAD.X R24, R65, 0x1, R64, P3 ;  /* 0x0000000141187824 */ /* 0x000fe200018e0640 */
[----:B------:R-:W-:Y:S01]  /*9640*/  IADD3 R63, P4, PT, R59, -0x1, RZ ;  /* 0xffffffff3b3f7810 */ /* 0x000fe20007f9e0ff */
[----:B------:R-:W-:Y:S01]  /*9650*/  IMAD.WIDE.U32 R6, R21, R56, RZ ;  /* 0x0000003815067225 */ /* 0x000fe200078e00ff */
[----:B------:R-:W-:Y:S02]  /*9660*/  ISETP.GT.U32.AND.EX P2, PT, R60, -0x1, PT, P2 ;  /* 0xffffffff3c00780c */ /* 0x000fe40003f44120 */
[----:B------:R-:W-:-:S02]  /*9670*/  ISETP.GT.U32.AND P3, PT, R26, RZ, PT ;  /* 0x000000ff1a00720c */ /* 0x000fc40003f64070 */
[----:B------:R-:W-:Y:S02]  /*9680*/  IADD3 R21, P6, PT, R62, 0x1, RZ ;  /* 0x000000013e157810 */ /* 0x000fe40007fde0ff */
[----:B------:R-:W-:Y:S02]  /*9690*/  ISETP.GE.U32.AND P0, PT, R25, R58, PT ;  /* 0x0000003a1900720c */ /* 0x000fe40003f06070 */
[----:B------:R-:W-:Y:S02]  /*96a0*/  SEL R63, R63, R59, P2 ;  /* 0x0000003b3f3f7207 */ /* 0x000fe40001000000 */
[----:B------:R-:W0:Y:S01]  /*96b0*/  LDC.64 R58, c[0x3][0x1c8] ;  /* 0x00c07200ff3a7b82 */ /* 0x000e220000000a00 */
[----:B------:R-:W-:Y:S01]  /*96c0*/  ISETP.GT.U32.AND.EX P3, PT, R27, R26, PT, P3 ;  /* 0x0000001a1b00720c */ /* 0x000fe20003f64130 */
[----:B------:R-:W-:Y:S01]  /*96d0*/  IMAD.X R27, RZ, RZ, RZ, P5 ;  /* 0x000000ffff1b7224 */ /* 0x000fe200028e06ff */
[----:B------:R-:W-:Y:S02]  /*96e0*/  IADD3.X R26, PT, PT, R61, -0x1, RZ, P6, !PT ;  /* 0xffffffff3d1a7810 */ /* 0x000fe400037fe4ff */
[----:B------:R-:W-:Y:S01]  /*96f0*/  ISETP.GE.U32.AND.EX P0, PT, R24, R65, PT, P0 ;  /* 0x000000411800720c */ /* 0x000fe20003f06100 */
[----:B------:R-:W-:Y:S01]  /*9700*/  IMAD.X R65, RZ, RZ, R60, P4 ;  /* 0x000000ffff417224 */ /* 0x000fe200020e063c */
[----:B------:R-:W-:-:S02]  /*9710*/  IADD3 R69, P4, PT, R7, R28, RZ ;  /* 0x0000001c07457210 */ /* 0x000fc40007f9e0ff */
[----:B------:R-:W-:Y:S01]  /*9720*/  @P1 SEL R61, R26, R61, !P3 ;  /* 0x0000003d1a3d1207 */ /* 0x000fe20005800000 */
[----:B------:R-:W-:Y:S01]  /*9730*/  IMAD.MOV.U32 R26, RZ, RZ, R29 ;  /* 0x000000ffff1a7224 */ /* 0x000fe200078e001d */
[----:B------:R-:W-:Y:S02]  /*9740*/  @P1 SEL R62, R21, R62, !P3 ;  /* 0x0000003e153e1207 */ /* 0x000fe40005800000 */
[----:B------:R-:W-:Y:S01]  /*9750*/  SEL R60, R65, R60, P2 ;  /* 0x0000003c413c7207 */ /* 0x000fe20001000000 */
[----:B------:R-:W-:Y:S01]  /*9760*/  IMAD.WIDE.U32.X R26, R22, R57, R26, P4 ;  /* 0x00000039161a7225 */ /* 0x000fe200020e041a */
[----:B------:R-:W-:Y:S02]  /*9770*/  ISETP.GT.U32.AND P4, PT, R62, RZ, PT ;  /* 0x000000ff3e00720c */ /* 0x000fe40003f84070 */
[C---:B------:R-:W-:Y:S02]  /*9780*/  ISETP.GT.U32.AND P1, PT, R63.reuse, RZ, PT ;  /* 0x000000ff3f00720c */ /* 0x040fe40003f24070 */
[----:B------:R-:W-:-:S02]  /*9790*/  IADD3 R28, P3, PT, R63, -0x1, RZ ;  /* 0xffffffff3f1c7810 */ /* 0x000fc40007f7e0ff */
[----:B------:R-:W-:Y:S02]  /*97a0*/  IADD3 R21, P2, PT, R62, -0x1, RZ ;  /* 0xffffffff3e157810 */ /* 0x000fe40007f5e0ff */
[----:B------:R-:W-:Y:S01]  /*97b0*/  ISETP.GT.U32.AND.EX P4, PT, R61, -0x1, PT, P4 ;  /* 0xffffffff3d00780c */ /* 0x000fe20003f84140 */
[----:B------:R-:W-:Y:S01]  /*97c0*/  IMAD.X R67, RZ, RZ, R60, P3 ;  /* 0x000000ffff437224 */ /* 0x000fe200018e063c */
[----:B------:R-:W-:Y:S02]  /*97d0*/  ISETP.GT.U32.AND.EX P1, PT, R60, -0x1, PT, P1 ;  /* 0xffffffff3c00780c */ /* 0x000fe40003f24110 */
[----:B------:R-:W-:Y:S02]  /*97e0*/  IADD3 R29, P5, P6, RZ, R6, -R26 ;  /* 0x00000006ff1d7210 */ /* 0x000fe40007ebe81a */
[----:B------:R-:W-:Y:S01]  /*97f0*/  SEL R21, R21, R62, P4 ;  /* 0x0000003e15157207 */ /* 0x000fe20002000000 */
[----:B------:R-:W-:Y:S01]  /*9800*/  IMAD.X R62, RZ, RZ, R61, P2 ;  /* 0x000000ffff3e7224 */ /* 0x000fe200010e063d */
[----:B------:R-:W-:-:S02]  /*9810*/  SEL R28, R28, R63, P1 ;  /* 0x0000003f1c1c7207 */ /* 0x000fc40000800000 */
[----:B------:R-:W-:Y:S01]  /*9820*/  ISETP.GT.U32.AND P3, PT, R29, R6, PT ;  /* 0x000000061d00720c */ /* 0x000fe20003f64070 */
[----:B0-----:R-:W-:Y:S01]  /*9830*/  IMAD.WIDE.U32 R6, R20, R58, RZ ;  /* 0x0000003a14067225 */ /* 0x001fe200078e00ff */
[C---:B------:R-:W-:Y:S02]  /*9840*/  IADD3.X R66, PT, PT, R26.reuse, R69, ~R27, P5, P6 ;  /* 0x000000451a427210 */ /* 0x040fe40002fecc1b */
[----:B------:R-:W-:Y:S02]  /*9850*/  SEL R67, R67, R60, P1 ;  /* 0x0000003c43437207 */ /* 0x000fe40000800000 */
[----:B------:R-:W-:Y:S02]  /*9860*/  ISETP.GT.U32.AND P2, PT, R26, RZ, PT ;  /* 0x000000ff1a00720c */ /* 0x000fe40003f44070 */
[----:B------:R-:W-:Y:S02]  /*9870*/  IADD3 R28, P1, PT, R21, R28, RZ ;  /* 0x0000001c151c7210 */ /* 0x000fe40007f3e0ff */
[----:B------:R-:W-:-:S02]  /*9880*/  SEL R62, R62, R61, P4 ;  /* 0x0000003d3e3e7207 */ /* 0x000fc40002000000 */
[----:B------:R-:W-:Y:S01]  /*9890*/  ISETP.GT.U32.AND.EX P3, PT, R66, R69, PT, P3 ;  /* 0x000000454200720c */ /* 0x000fe20003f64130 */
[----:B------:R-:W0:Y:S01]  /*98a0*/  LDC.64 R60, c[0x3][0x190] ;  /* 0x00c06400ff3c7b82 */ /* 0x000e220000000a00 */
[----:B------:R-:W-:Y:S01]  /*98b0*/  ISETP.GT.U32.AND.EX P2, PT, R27, R26, PT, P2 ;  /* 0x0000001a1b00720c */ /* 0x000fe20003f44120 */
[----:B------:R-:W-:Y:S01]  /*98c0*/  IMAD.WIDE.U32 R26, P6, R23, R59, R6 ;  /* 0x0000003b171a7225 */ /* 0x000fe200078c0006 */
[----:B------:R-:W-:Y:S02]  /*98d0*/  ISETP.GE.U32.AND P4, PT, R28, R21, PT ;  /* 0x000000151c00720c */ /* 0x000fe40003f86070 */
[----:B------:R-:W-:Y:S01]  /*98e0*/  IADD3 R64, P5, PT, R29, 0x1, RZ ;  /* 0x000000011d407810 */ /* 0x000fe20007fbe0ff */
[----:B------:R-:W-:Y:S01]  /*98f0*/  IMAD.X R67, R62, 0x1, R67, P1 ;  /* 0x000000013e437824 */ /* 0x000fe200008e0643 */
[----:B------:R-:W-:Y:S01]  /*9900*/  ISETP.GT.U32.AND P1, PT, R25, RZ, PT ;  /* 0x000000ff1900720c */ /* 0x000fe20003f24070 */
[----:B------:R-:W-:Y:S01]  /*9910*/  IMAD.WIDE.U32 R22, R23, R58, RZ ;  /* 0x0000003a17167225 */ /* 0x000fe200078e00ff */
[----:B------:R-:W-:-:S02]  /*9920*/  IADD3.X R7, PT, PT, R66, -0x1, RZ, P5, !PT ;  /* 0xffffffff42077810 */ /* 0x000fc40002ffe4ff */
[----:B------:R-:W-:Y:S01]  /*9930*/  ISETP.GE.U32.AND.EX P4, PT, R67, R62, PT, P4 ;  /* 0x0000003e4300720c */ /* 0x000fe20003f86140 */
[----:B------:R-:W-:Y:S01]  /*9940*/  IMAD.X R63, RZ, RZ, RZ, P6 ;  /* 0x000000ffff3f7224 */ /* 0x000fe200030e06ff */
[----:B------:R-:W-:Y:S01]  /*9950*/  IADD3 R23, P6, PT, R23, R26, RZ ;  /* 0x0000001a17177210 */ /* 0x000fe20007fde0ff */
[----:B------:R-:W-:Y:S01]  /*9960*/  IMAD.MOV.U32 R62, RZ, RZ, R27 ;  /* 0x000000ffff3e7224 */ /* 0x000fe200078e001b */
[----:B------:R-:W-:Y:S02]  /*9970*/  IADD3 R6, P5, PT, R25, -0x1, RZ ;  /* 0xffffffff19067810 */ /* 0x000fe40007fbe0ff */
[----:B------:R-:W-:Y:S01]  /*9980*/  @P3 SEL R29, R64, R29, !P2 ;  /* 0x0000001d401d3207 */ /* 0x000fe20005000000 */
[----:B------:R-:W-:Y:S01]  /*9990*/  IMAD.WIDE.U32.X R20, R20, R59, R62, P6 ;  /* 0x0000003b14147225 */ /* 0x000fe200030e043e */
[----:B------:R-:W-:Y:S01]  /*99a0*/  @P3 SEL R66, R7, R66, !P2 ;  /* 0x0000004207423207 */ /* 0x000fe20005000000 */
[----:B------:R-:W1:Y:S01]  /*99b0*/  LDC.64 R62, c[0x3][0x1d0] ;  /* 0x00c07400ff3e7b82 */ /* 0x000e620000000a00 */
[----:B------:R-:W-:Y:S01]  /*99c0*/  IADD3 R26, P3, PT, R29, -0x1, RZ ;  /* 0xffffffff1d1a7810 */ /* 0x000fe20007f7e0ff */
[----:B------:R-:W-:Y:S01]  /*99d0*/  IMAD.X R7, RZ, RZ, R24, P5 ;  /* 0x000000ffff077224 */ /* 0x000fe200028e0618 */
[----:B------:R-:W-:-:S02]  /*99e0*/  IADD3 R65, P6, P5, RZ, R22, -R20 ;  /* 0x00000016ff417210 */ /* 0x000fc40007dde814 */
[----:B------:R-:W-:Y:S01]  /*99f0*/  ISETP.GT.U32.AND P2, PT, R29, RZ, PT ;  /* 0x000000ff1d00720c */ /* 0x000fe20003f44070 */
[----:B------:R-:W-:Y:S01]  /*9a00*/  IMAD.X R68, RZ, RZ, R66, P3 ;  /* 0x000000ffff447224 */ /* 0x000fe200018e0642 */
[----:B------:R-:W-:Y:S02]  /*9a10*/  ISETP.GT.U32.AND.EX P1, PT, R24, -0x1, PT, P1 ;  /* 0xffffffff1800780c */ /* 0x000fe40003f24110 */
[----:B------:R-:W-:Y:S02]  /*9a20*/  ISETP.GT.U32.AND P3, PT, R65, R22, PT ;  /* 0x000000164100720c */ /* 0x000fe40003f64070 */
[----:B------:R-:W-:Y:S02]  /*9a30*/  IADD3.X R64, PT, PT, R20, R23, ~R21, P6, P5 ;  /* 0x0000001714407210 */ /* 0x000fe400037eac15 */
[----:B------:R-:W-:Y:S02]  /*9a40*/  ISETP.GT.U32.AND.EX P2, PT, R66, -0x1, PT, P2 ;  /* 0xffffffff4200780c */ /* 0x000fe40003f44120 */
[----:B------:R-:W-:-:S02]  /*9a50*/  @P0 SEL R6, R6, R25, P1 ;  /* 0x0000001906060207 */ /* 0x000fc40000800000 */
[----:B------:R-:W-:Y:S01]  /*9a60*/  @P0 SEL R7, R7, R24, P1 ;  /* 0x0000001807070207 */ /* 0x000fe20000800000 */
[----:B0-----:R-:W-:Y:S01]  /*9a70*/  IMAD.WIDE.U32 R24, R19, R60, RZ ;  /* 0x0000003c13187225 */ /* 0x001fe200078e00ff */
[----:B------:R-:W-:Y:S02]  /*9a80*/  ISETP.GT.U32.AND.EX P0, PT, R64, R23, PT, P3 ;  /* 0x000000174000720c */ /* 0x000fe40003f04130 */
[----:B------:R-:W-:Y:S02]  /*9a90*/  IADD3 R27, P3, PT, R28, -0x1, RZ ;  /* 0xffffffff1c1b7810 */ /* 0x000fe40007f7e0ff */
[----:B------:R-:W-:Y:S01]  /*9aa0*/  SEL R22, R26, R29, P2 ;  /* 0x0000001d1a167207 */ /* 0x000fe20001000000 */
[----:B------:R-:W-:Y:S01]  /*9ab0*/  IMAD.WIDE.U32 R24, P5, R18, R61, R24 ;  /* 0x0000003d12187225 */ /* 0x000fe200078a0018 */
[----:B------:R-:W-:Y:S02]  /*9ac0*/  SEL R68, R68, R66, P2 ;  /* 0x0000004244447207 */ /* 0x000fe40001000000 */
[----:B------:R-:W-:Y:S01]  /*9ad0*/  ISETP.GT.U32.AND P2, PT, R28, RZ, PT ;  /* 0x000000ff1c00720c */ /* 0x000fe20003f44070 */
[----:B------:R-:W-:Y:S01]  /*9ae0*/  IMAD.X R26, RZ, RZ, R67, P3 ;  /* 0x000000ffff1a7224 */ /* 0x000fe200018e0643 */
[----:B------:R-:W-:Y:S01]  /*9af0*/  ISETP.GT.U32.AND P1, PT, R22, RZ, PT ;  /* 0x000000ff1600720c */ /* 0x000fe20003f24070 */
[----:B------:R-:W-:Y:S01]  /*9b00*/  IMAD.X R29, RZ, RZ, RZ, P5 ;  /* 0x000000ffff1d7224 */ /* 0x000fe200028e06ff */
[----:B------:R-:W-:-:S02]  /*9b10*/  ISETP.GT.U32.AND.EX P2, PT, R67, -0x1, PT, P2 ;  /* 0xffffffff4300780c */ /* 0x000fc40003f44120 */
[----:B------:R-:W-:Y:S02]  /*9b20*/  IADD3 R71, P3, PT, R22, -0x1, RZ ;  /* 0xffffffff16477810 */ /* 0x000fe40007f7e0ff */
[----:B------:R-:W-:Y:S02]  /*9b30*/  @P4 SEL R27, R27, R28, P2 ;  /* 0x0000001c1b1b4207 */ /* 0x000fe40001000000 */
[----:B------:R-:W-:Y:S01]  /*9b40*/  @P4 SEL R26, R26, R67, P2 ;  /* 0x000000431a1a4207 */ /* 0x000fe20001000000 */
[----:B------:R-:W-:Y:S01]  /*9b50*/  IMAD.X R73, RZ, RZ, R68, P3 ;  /* 0x000000ffff497224 */ /* 0x000fe200018e0644 */
[----:B------:R-:W-:Y:S02]  /*9b60*/  ISETP.GT.U32.AND P2, PT, R20, RZ, PT ;  /* 0x000000ff1400720c */ /* 0x000fe40003f44070 */
[----:B------:R-:W-:Y:S02]  /*9b70*/  IADD3 R28, P4, PT, R65, 0x1, RZ ;  /* 0x00000001411c7810 */ /* 0x000fe40007f9e0ff */
[----:B------:R-:W-:Y:S01]  /*9b80*/  ISETP.GT.U32.AND.EX P2, PT, R21, R20, PT, P2 ;  /* 0x000000141500720c */ /* 0x000fe20003f44120 */
[----:B------:R-:W-:Y:S01]  /*9b90*/  IMAD.WIDE.U32 R20, R18, R60, RZ ;  /* 0x0000003c12147225 */ /* 0x000fe200078e00ff */
[----:B------:R-:W-:-:S02]  /*9ba0*/  ISETP.GT.U32.AND.EX P1, PT, R68, -0x1, PT, P1 ;  /* 0xffffffff4400780c */ /* 0x000fc40003f24110 */
[----:B------:R-:W-:Y:S02]  /*9bb0*/  IADD3.X R69, PT, PT, R64, -0x1, RZ, P4, !PT ;  /* 0xffffffff40457810 */ /* 0x000fe400027fe4ff */
[----:B------:R-:W-:Y:S01]  /*9bc0*/  @P0 SEL R65, R28, R65, !P2 ;  /* 0x000000411c410207 */ /* 0x000fe20005000000 */
[----:B------:R-:W-:Y:S01]  /*9bd0*/  IMAD.MOV.U32 R28, RZ, RZ, R25 ;  /* 0x000000ffff1c7224 */ /* 0x000fe200078e0019 */
[----:B------:R-:W-:Y:S01]  /*9be0*/  IADD3 R67, P4, PT, R21, R24, RZ ;  /* 0x0000001815437210 */ /* 0x000fe20007f9e0ff */
[----:B-1----:R-:W-:Y:S01]  /*9bf0*/  IMAD.WIDE.U32 R24, R18, R62, RZ ;  /* 0x0000003e12187225 */ /* 0x002fe200078e00ff */
[----:B------:R-:W-:Y:S02]  /*9c00*/  SEL R71, R71, R22, P1 ;  /* 0x0000001647477207 */ /* 0x000fe40000800000 */
[----:B------:R-:W-:Y:S01]  /*9c10*/  @P0 SEL R64, R69, R64, !P2 ;  /* 0x0000004045400207 */ /* 0x000fe20005000000 */
[----:B------:R-:W-:Y:S01]  /*9c20*/  IMAD.WIDE.U32 R22, R19, R62, RZ ;  /* 0x0000003e13167225 */ /* 0x000fe200078e00ff */
[----:B------:R-:W-:-:S02]  /*9c30*/  SEL R73, R73, R68, P1 ;  /* 0x0000004449497207 */ /* 0x000fc40000800000 */
[----:B------:R-:W-:Y:S01]  /*9c40*/  ISETP.GT.U32.AND P0, PT, R65, RZ, PT ;  /* 0x000000ff4100720c */ /* 0x000fe20003f04070 */
[----:B------:R-:W-:-:S03]  /*9c50*/  IMAD.WIDE.U32.X R28, R19, R61, R28, P4 ;  /* 0x0000003d131c7225 */ /* 0x000fc600020e041c */
[----:B------:R-:W-:Y:S01]  /*9c60*/  ISETP.GT.U32.AND.EX P0, PT, R64, -0x1, PT, P0 ;  /* 0xffffffff4000780c */ /* 0x000fe20003f04100 */
[----:B------:R-:W-:Y:S01]  /*9c70*/  IMAD.WIDE.U32 R22, P2, R18, R63, R22 ;  /* 0x0000003f12167225 */ /* 0x000fe20007840016 */
[----:B------:R-:W-:-:S03]  /*9c80*/  IADD3 R69, P3, P4, RZ, R20, -R28 ;  /* 0x00000014ff457210 */ /* 0x000fc60007c7e81c */
[----:B------:R-:W-:Y:S01]  /*9c90*/  IMAD.X R21, RZ, RZ, RZ, P2 ;  /* 0x000000ffff157224 */ /* 0x000fe200010e06ff */
[----:B------:R-:W-:Y:S02]  /*9ca0*/  IADD3 R25, P5, PT, R25, R22, RZ ;  /* 0x0000001619197210 */ /* 0x000fe40007fbe0ff */
[----:B------:R-:W-:Y:S01]  /*9cb0*/  ISETP.GT.U32.AND P1, PT, R69, R20, PT ;  /* 0x000000144500720c */ /* 0x000fe20003f24070 */
[----:B------:R-:W-:Y:S01]  /*9cc0*/  IMAD.MOV.U32 R20, RZ, RZ, R23 ;  /* 0x000000ffff147224 */ /* 0x000fe200078e0017 */
[----:B------:R-:W-:Y:S02]  /*9cd0*/  IADD3.X R22, PT, PT, R28, R67, ~R29, P3, P4 ;  /* 0x000000431c167210 */ /* 0x000fe40001fe8c1d */
[----:B------:R-:W-:Y:S01]  /*9ce0*/  IADD3 R66, P2, PT, R65, -0x1, RZ ;  /* 0xffffffff41427810 */ /* 0x000fe20007f5e0ff */
[----:B------:R-:W-:Y:S01]  /*9cf0*/  IMAD.WIDE.U32.X R18, R19, R63, R20, P5 ;  /* 0x0000003f13127225 */ /* 0x000fe200028e0414 */
[----:B------:R-:W-:Y:S02]  /*9d00*/  ISETP.GT.U32.AND.EX P1, PT, R22, R67, PT, P1 ;  /* 0x000000431600720c */ /* 0x000fe40003f24110 */
[----:B------:R-:W-:Y:S01]  /*9d10*/  SEL R66, R66, R65, P0 ;  /* 0x0000004142427207 */ /* 0x000fe20000000000 */
[----:B------:R-:W-:Y:S01]  /*9d20*/  IMAD.X R21, RZ, RZ, R64, P2 ;  /* 0x000000ffff157224 */ /* 0x000fe200010e0640 */
[----:B------:R-:W-:-:S02]  /*9d30*/  ISETP.GT.U32.AND P2, PT, R28, RZ, PT ;  /* 0x000000ff1c00720c */ /* 0x000fc40003f44070 */
[----:B------:R-:W-:Y:S02]  /*9d40*/  IADD3 R71, P3, PT, R66, R71, RZ ;  /* 0x0000004742477210 */ /* 0x000fe40007f7e0ff */
[----:B------:R-:W-:Y:S02]  /*9d50*/  SEL R70, R21, R64, P0 ;  /* 0x0000004015467207 */ /* 0x000fe40000000000 */
[----:B------:R-:W-:Y:S01]  /*9d60*/  ISETP.GT.U32.AND.EX P2, PT, R29, R28, PT, P2 ;  /* 0x0000001c1d00720c */ /* 0x000fe20003f44120 */
[----:B------:R-:W0:Y:S01]  /*9d70*/  LDC.64 R64, c[0x3][0x198] ;  /* 0x00c06600ff407b82 */ /* 0x000e220000000a00 */
[----:B------:R-:W-:Y:S01]  /*9d80*/  IADD3 R20, P6, PT, R69, 0x1, RZ ;  /* 0x0000000145147810 */ /* 0x000fe20007fde0ff */
[----:B------:R-:W-:Y:S01]  /*9d90*/  IMAD.X R73, R70, 0x1, R73, P3 ;  /* 0x0000000146497824 */ /* 0x000fe200018e0649 */
[----:B------:R-:W-:Y:S02]  /*9da0*/  IADD3 R68, P4, P5, RZ, R24, -R18 ;  /* 0x00000018ff447210 */ /* 0x000fe40007d9e812 */
[----:B------:R-:W-:-:S02]  /*9db0*/  IADD3.X R21, PT, PT, R22, -0x1, RZ, P6, !PT ;  /* 0xffffffff16157810 */ /* 0x000fc400037fe4ff */
[----:B------:R-:W-:Y:S02]  /*9dc0*/  @P1 SEL R69, R20, R69, !P2 ;  /* 0x0000004514451207 */ /* 0x000fe40005000000 */
[----:B------:R-:W-:Y:S02]  /*9dd0*/  ISETP.GT.U32.AND P3, PT, R68, R24, PT ;  /* 0x000000184400720c */ /* 0x000fe40003f64070 */
[----:B------:R-:W-:Y:S02]  /*9de0*/  IADD3.X R28, PT, PT, R18, R25, ~R19, P4, P5 ;  /* 0x00000019121c7210 */ /* 0x000fe400027eac13 */
[----:B------:R-:W-:Y:S02]  /*9df0*/  ISETP.GE.U32.AND P0, PT, R71, R66, PT ;  /* 0x000000424700720c */ /* 0x000fe40003f06070 */
[----:B------:R-:W-:Y:S01]  /*9e00*/  @P1 SEL R22, R21, R22, !P2 ;  /* 0x0000001615161207 */ /* 0x000fe20005000000 */
[----:B------:R-:W1:Y:S01]  /*9e10*/  LDC.64 R66, c[0x3][0x1d8] ;  /* 0x00c07600ff427b82 */ /* 0x000e620000000a00 */
[----:B------:R-:W-:-:S02]  /*9e20*/  ISETP.GT.U32.AND P4, PT, R69, RZ, PT ;  /* 0x000000ff4500720c */ /* 0x000fc40003f84070 */
[----:B------:R-:W-:Y:S02]  /*9e30*/  ISETP.GT.U32.AND.EX P2, PT, R28, R25, PT, P3 ;  /* 0x000000191c00720c */ /* 0x000fe40003f44130 */
[----:B------:R-:W-:Y:S02]  /*9e40*/  IADD3 R20, P5, PT, R69, -0x1, RZ ;  /* 0xffffffff45147810 */ /* 0x000fe40007fbe0ff */
[----:B------:R-:W-:Y:S02]  /*9e50*/  ISETP.GE.U32.AND.EX P0, PT, R73, R70, PT, P0 ;  /* 0x000000464900720c */ /* 0x000fe40003f06100 */
[----:B------:R-:W-:Y:S01]  /*9e60*/  ISETP.GT.U32.AND.EX P4, PT, R22, -0x1, PT, P4 ;  /* 0xffffffff1600780c */ /* 0x000fe20003f84140 */
[----:B------:R-:W-:Y:S01]  /*9e70*/  IMAD.X R21, RZ, RZ, R22, P5 ;  /* 0x000000ffff157224 */ /* 0x000fe200028e0616 */
[----:B------:R-:W-:Y:S02]  /*9e80*/  ISETP.GT.U32.AND P1, PT, R18, RZ, PT ;  /* 0x000000ff1200720c */ /* 0x000fe40003f24070 */
[----:B------:R-:W-:-:S02]  /*9e90*/  IADD3 R23, P6, PT, R68, 0x1, RZ ;  /* 0x0000000144177810 */ /* 0x000fc40007fde0ff */
[----:B------:R-:W-:Y:S02]  /*9ea0*/  ISETP.GT.U32.AND P3, PT, R71, RZ, PT ;  /* 0x000000ff4700720c */ /* 0x000fe40003f64070 */
[----:B------:R-:W-:Y:S02]  /*9eb0*/  SEL R20, R20, R69, P4 ;  /* 0x0000004514147207 */ /* 0x000fe40002000000 */
[----:B------:R-:W-:Y:S02]  /*9ec0*/  ISETP.GT.U32.AND.EX P1, PT, R19, R18, PT, P1 ;  /* 0x000000121300720c */ /* 0x000fe40003f24110 */
[----:B------:R-:W-:Y:S02]  /*9ed0*/  IADD3.X R18, PT, PT, R28, -0x1, RZ, P6, !PT ;  /* 0xffffffff1c127810 */ /* 0x000fe400037fe4ff */
[----:B------:R-:W-:Y:S01]  /*9ee0*/  IADD3 R70, P5, PT, R71, -0x1, RZ ;  /* 0xffffffff47467810 */ /* 0x000fe20007fbe0ff */
[----:B-1----:R-:W-:Y:S01]  /*9ef0*/  IMAD.WIDE.U32 R24, R17, R66, RZ ;  /* 0x0000004211187225 */ /* 0x002fe200078e00ff */
[----:B------:R-:W-:-:S02]  /*9f00*/  ISETP.GT.U32.AND.EX P3, PT, R73, -0x1, PT, P3 ;  /* 0xffffffff4900780c */ /* 0x000fc40003f64130 */
[----:B------:R-:W-:Y:S01]  /*9f10*/  SEL R21, R21, R22, P4 ;  /* 0x0000001615157207 */ /* 0x000fe20002000000 */
[----:B------:R-:W-:Y:S01]  /*9f20*/  IMAD.X R72, RZ, RZ, R73, P5 ;  /* 0x000000ffff487224 */ /* 0x000fe200028e0649 */
[----:B------:R-:W-:Y:S01]  /*9f30*/  IADD3 R27, P6, PT, R20, R27, RZ ;  /* 0x0000001b141b7210 */ /* 0x000fe20007fde0ff */
[----:B------:R-:W-:Y:S01]  /*9f40*/  IMAD.WIDE.U32 R24, P5, R16, R67, R24 ;  /* 0x0000004310187225 */ /* 0x000fe200078a0018 */
[----:B------:R-:W-:Y:S02]  /*9f50*/  @P2 SEL R68, R23, R68, !P1 ;  /* 0x0000004417442207 */ /* 0x000fe40004800000 */
[----:B------:R-:W-:Y:S01]  /*9f60*/  @P0 SEL R70, R70, R71, P3 ;  /* 0x0000004746460207 */ /* 0x000fe20001800000 */
[----:B------:R-:W-:Y:S01]  /*9f70*/  IMAD.X R71, R21, 0x1, R26, P6 ;  /* 0x0000000115477824 */ /* 0x000fe200030e061a */
[----:B------:R-:W-:Y:S01]  /*9f80*/  @P2 SEL R28, R18, R28, !P1 ;  /* 0x0000001c121c2207 */ /* 0x000fe20004800000 */
[----:B0-----:R-:W-:Y:S01]  /*9f90*/  IMAD.WIDE.U32 R18, R17, R64, RZ ;  /* 0x0000004011127225 */ /* 0x001fe200078e00ff */
[----:B------:R-:W-:-:S02]  /*9fa0*/  ISETP.GE.U32.AND P1, PT, R27, R20, PT ;  /* 0x000000141b00720c */ /* 0x000fc40003f26070 */
[C---:B------:R-:W-:Y:S02]  /*9fb0*/  ISETP.GT.U32.AND P2, PT, R68.reuse, RZ, PT ;  /* 0x000000ff4400720c */ /* 0x040fe40003f44070 */
[----:B------:R-:W-:Y:S02]  /*9fc0*/  IADD3 R29, P4, PT, R68, -0x1, RZ ;  /* 0xffffffff441d7810 */ /* 0x000fe40007f9e0ff */
[----:B------:R-:W-:Y:S01]  /*9fd0*/  @P0 SEL R72, R72, R73, P3 ;  /* 0x0000004948480207 */ /* 0x000fe20001800000 */
[----:B------:R-:W-:Y:S01]  /*9fe0*/  IMAD.WIDE.U32 R18, P0, R16, R65, R18 ;  /* 0x0000004110127225 */ /* 0x000fe20007800012 */
[----:B------:R-:W-:Y:S02]  /*9ff0*/  ISETP.GE.U32.AND.EX P1, PT, R71, R21, PT, P1 ;  /* 0x000000154700720c */ /* 0x000fe40003f26110 */
[----:B------:R-:W-:Y:S01]  /*a000*/  ISETP.GT.U32.AND.EX P2, PT, R28, -0x1, PT, P2 ;  /* 0xffffffff1c00780c */ /* 0x000fe20003f44120 */
[----:B------:R-:W-:-:S03]  /*a010*/  IMAD.WIDE.U32 R20, R16, R64, RZ ;  /* 0x0000004010147225 */ /* 0x000fc600078e00ff */
[----:B------:R-:W-:Y:S01]  /*a020*/  SEL R29, R29, R68, P2 ;  /* 0x000000441d1d7207 */ /* 0x000fe20001000000 */
[----:B------:R-:W-:Y:S01]  /*a030*/  IMAD.X R73, RZ, RZ, R28, P4 ;  /* 0x000000ffff497224 */ /* 0x000fe200020e061c */
[----:B------:R-:W-:Y:S01]  /*a040*/  IADD3 R21, P3, PT, R21, R18, RZ ;  /* 0x0000001215157210 */ /* 0x000fe20007f7e0ff */
[----:B------:R-:W-:Y:S01]  /*a050*/  IMAD.X R23, RZ, RZ, RZ, P0 ;  /* 0x000000ffff177224 */ /* 0x000fe200000e06ff */
[----:B------:R-:W-:Y:S01]  /*a060*/  IADD3 R70, P4, PT, R29, R70, RZ ;  /* 0x000000461d467210 */ /* 0x000fe20007f9e0ff */
[----:B------:R-:W-:Y:S01]  /*a070*/  IMAD.MOV.U32 R22, RZ, RZ, R19 ;  /* 0x000000ffff167224 */ /* 0x000fe200078e0013 */
[----:B------:R-:W-:Y:S01]  /*a080*/  SEL R73, R73, R28, P2 ;  /* 0x0000001c49497207 */ /* 0x000fe20001000000 */
[----:B------:R-:W-:Y:S01]  /*a090*/  IMAD.WIDE.U32 R18, R16, R66, RZ ;  /* 0x0000004210127225 */ /* 0x000fe200078e00ff */
[----:B------:R-:W-:Y:S01]  /*a0a0*/  ISETP.GT.U32.AND P2, PT, R27, RZ, PT ;  /* 0x000000ff1b00720c */ /* 0x000fe20003f44070 */
[----:B------:R-:W0:Y:S01]  /*a0b0*/  LDC.64 R68, c[0x3][0x1a0] ;  /* 0x00c06800ff447b82 */ /* 0x000e220000000a00 */
[----:B------:R-:W-:Y:S01]  /*a0c0*/  ISETP.GE.U32.AND P0, PT, R70, R29, PT ;  /* 0x0000001d4600720c */ /* 0x000fe20003f06070 */
[----:B------:R-:W-:Y:S01]  /*a0d0*/  IMAD.WIDE.U32.X R22, R17, R65, R22, P3 ;  /* 0x0000004111167225 */ /* 0x000fe200018e0416 */
[----:B------:R-:W-:-:S02]  /*a0e0*/  IADD3 R26, P3, PT, R27, -0x1, RZ ;  /* 0xffffffff1b1a7810 */ /* 0x000fc40007f7e0ff */
[----:B------:R-:W-:Y:S01]  /*a0f0*/  ISETP.GT.U32.AND.EX P2, PT, R71, -0x1, PT, P2 ;  /* 0xffffffff4700780c */ /* 0x000fe20003f44120 */
[----:B------:R-:W-:Y:S01]  /*a100*/  IMAD.X R29, RZ, RZ, RZ, P5 ;  /* 0x000000ffff1d7224 */ /* 0x000fe200028e06ff */
[----:B------:R-:W-:Y:S01]  /*a110*/  IADD3 R19, P6, PT, R19, R24, RZ ;  /* 0x0000001813137210 */ /* 0x000fe20007fde0ff */
[----:B------:R-:W-:Y:S01]  /*a120*/  IMAD.MOV.U32 R28, RZ, RZ, R25 ;  /* 0x000000ffff1c7224 */ /* 0x000fe200078e0019 */
[----:B------:R-:W-:Y:S01]  /*a130*/  @P1 SEL R26, R26, R27, P2 ;  /* 0x0000001b1a1a1207 */ /* 0x000fe20001000000 */
[----:B------:R-:W-:Y:S01]  /*a140*/  IMAD.X R72, R73, 0x1, R72, P4 ;  /* 0x0000000149487824 */ /* 0x000fe200020e0648 */
[----:B------:R-:W-:Y:S01]  /*a150*/  IADD3 R27, P4, P5, RZ, R20, -R22 ;  /* 0x00000014ff1b7210 */ /* 0x000fe20007d9e816 */
[----:B------:R-:W-:Y:S02]  /*a160*/  IMAD.X R24, RZ, RZ, R71, P3 ;  /* 0x000000ffff187224 */ /* 0x000fe400018e0647 */
[----:B------:R-:W-:Y:S01]  /*a170*/  IMAD.WIDE.U32.X R16, R17, R67, R28, P6 ;  /* 0x0000004311107225 */ /* 0x000fe200030e041c */
[----:B------:R-:W-:-:S02]  /*a180*/  IADD3.X R28, PT, PT, R22, R21, ~R23, P4, P5 ;  /* 0x00000015161c7210 */ /* 0x000fc400027eac17 */
[----:B------:R-:W-:Y:S02]  /*a190*/  ISETP.GT.U32.AND P4, PT, R22, RZ, PT ;  /* 0x000000ff1600720c */ /* 0x000fe40003f84070 */
[----:B------:R-:W-:Y:S02]  /*a1a0*/  @P1 SEL R24, R24, R71, P2 ;  /* 0x0000004718181207 */ /* 0x000fe40001000000 */
[----:B------:R-:W-:Y:S02]  /*a1b0*/  ISETP.GT.U32.AND P3, PT, R27, R20, PT ;  /* 0x000000141b00720c */ /* 0x000fe40003f64070 */
[----:B------:R-:W-:Y:S02]  /*a1c0*/  IADD3 R29, P1, P2, RZ, R18, -R16 ;  /* 0x00000012ff1d7210 */ /* 0x000fe40007a3e810 */
[----:B------:R-:W-:Y:S02]  /*a1d0*/  ISETP.GE.U32.AND.EX P0, PT, R72, R73, PT, P0 ;  /* 0x000000494800720c */ /* 0x000fe40003f06100 */
[----:B------:R-:W-:-:S02]  /*a1e0*/  ISETP.GT.U32.AND.EX P4, PT, R23, R22, PT, P4 ;  /* 0x000000161700720c */ /* 0x000fc40003f84140 */
[----:B------:R-:W-:Y:S01]  /*a1f0*/  ISETP.GT.U32.AND.EX P3, PT, R28, R21, PT, P3 ;  /* 0x000000151c00720c */ /* 0x000fe20003f64130 */
[----:B0-----:R-:W-:Y:S01]  /*a200*/  IMAD.WIDE.U32 R20, R14, R68, RZ ;  /* 0x000000440e147225 */ /* 0x001fe200078e00ff */
[----:B------:R-:W-:Y:S02]  /*a210*/  IADD3.X R22, PT, PT, R16, R19, ~R17, P1, P2 ;  /* 0x0000001310167210 */ /* 0x000fe40000fe4c11 */
[C---:B------:R-:W-:Y:S02]  /*a220*/  IADD3 R25, P2, PT, R70.reuse, -0x1, RZ ;  /* 0xffffffff46197810 */ /* 0x040fe40007f5e0ff */
[----:B------:R-:W-:Y:S02]  /*a230*/  ISETP.GT.U32.AND P5, PT, R70, RZ, PT ;  /* 0x000000ff4600720c */ /* 0x000fe40003fa4070 */
[----:B------:R-:W-:Y:S01]  /*a240*/  ISETP.GT.U32.AND P1, PT, R29, R18, PT ;  /* 0x000000121d00720c */ /* 0x000fe20003f24070 */
[----:B------:R-:W-:Y:S01]  /*a250*/  IMAD.X R23, RZ, RZ, R72, P2 ;  /* 0x000000ffff177224 */ /* 0x000fe200010e0648 */
[----:B------:R-:W-:-:S02]  /*a260*/  ISETP.GT.U32.AND.EX P5, PT, R72, -0x1, PT, P5 ;  /* 0xffffffff4800780c */ /* 0x000fc40003fa4150 */
[----:B------:R-:W-:Y:S02]  /*a270*/  ISETP.GT.U32.AND.EX P1, PT, R22, R19, PT, P1 ;  /* 0x000000131600720c */ /* 0x000fe40003f24110 */
[----:B------:R-:W-:Y:S02]  /*a280*/  IADD3 R18, P2, PT, R27, 0x1, RZ ;  /* 0x000000011b127810 */ /* 0x000fe40007f5e0ff */
[----:B------:R-:W-:Y:S02]  /*a290*/  @P0 SEL R25, R25, R70, P5 ;  /* 0x0000004619190207 */ /* 0x000fe40002800000 */
[----:B------:R-:W-:Y:S01]  /*a2a0*/  @P0 SEL R23, R23, R72, P5 ;  /* 0x0000004817170207 */ /* 0x000fe20002800000 */
[C---:B------:R-:W-:Y:S01]  /*a2b0*/  IMAD.WIDE.U32 R20, P5, R15.reuse, R69, R20 ;  /* 0x000000450f147225 */ /* 0x040fe200078a0014 */
[----:B------:R-:W-:Y:S02]  /*a2c0*/  ISETP.GT.U32.AND P0, PT, R16, RZ, PT ;  /* 0x000000ff1000720c */ /* 0x000fe40003f04070 */
[----:B------:R-:W-:Y:S01]  /*a2d0*/  @P3 SEL R27, R18, R27, !P4 ;  /* 0x0000001b121b3207 */ /* 0x000fe20006000000 */
[----:B------:R-:W-:Y:S01]  /*a2e0*/  IMAD.WIDE.U32 R18, R15, R68, RZ ;  /* 0x000000440f127225 */ /* 0x000fe200078e00ff */
[----:B------:R-:W-:-:S02]  /*a2f0*/  IADD3 R70, P6, PT, R29, 0x1, RZ ;  /* 0x000000011d467810 */ /* 0x000fc40007fde0ff */
[----:B------:R-:W-:Y:S01]  /*a300*/  ISETP.GT.U32.AND.EX P0, PT, R17, R16, PT, P0 ;  /* 0x000000101100720c */ /* 0x000fe20003f04100 */
[----:B------:R-:W-:Y:S01]  /*a310*/  IMAD.X R17, RZ, RZ, RZ, P5 ;  /* 0x000000ffff117224 */ /* 0x000fe200028e06ff */
[----:B------:R-:W-:Y:S01]  /*a320*/  IADD3.X R73, PT, PT, R28, -0x1, RZ, P2, !PT ;  /* 0xffffffff1c497810 */ /* 0x000fe200017fe4ff */
[----:B------:R-:W-:Y:S01]  /*a330*/  IMAD.MOV.U32 R16, RZ, RZ, R21 ;  /* 0x000000ffff107224 */ /* 0x000fe200078e0015 */
[----:B------:R-:W-:Y:S02]  /*a340*/  IADD3.X R75, PT, PT, R22, -0x1, RZ, P6, !PT ;  /* 0xffffffff164b7810 */ /* 0x000fe400037fe4ff */
[----:B------:R-:W-:Y:S02]  /*a350*/  IADD3 R71, P2, PT, R19, R20, RZ ;  /* 0x0000001413477210 */ /* 0x000fe40007f5e0ff */
[----:B------:R-:W-:Y:S02]  /*a360*/  @P1 SEL R29, R70, R29, !P0 ;  /* 0x0000001d461d1207 */ /* 0x000fe40004000000 */
[----:B------:R-:W-:Y:S01]  /*a370*/  @P3 SEL R28, R73, R28, !P4 ;  /* 0x0000001c491c3207 */ /* 0x000fe20006000000 */
[----:B------:R-:W-:Y:S01]  /*a380*/  IMAD.WIDE.U32.X R16, R14, R69, R16, P2 ;  /* 0x000000450e107225 */ /* 0x000fe200010e0410 */
[----:B------:R-:W-:-:S02]  /*a390*/  IADD3 R20, P3, PT, R27, -0x1, RZ ;  /* 0xffffffff1b147810 */ /* 0x000fc40007f7e0ff */
[----:B------:R-:W-:Y:S02]  /*a3a0*/  @P1 SEL R22, R75, R22, !P0 ;  /* 0x000000164b161207 */ /* 0x000fe40004000000 */
[----:B------:R-:W-:Y:S01]  /*a3b0*/  ISETP.GT.U32.AND P1, PT, R27, RZ, PT ;  /* 0x000000ff1b00720c */ /* 0x000fe20003f24070 */
[----:B------:R-:W-:Y:S01]  /*a3c0*/  IMAD.X R21, RZ, RZ, R28, P3 ;  /* 0x000000ffff157224 */ /* 0x000fe200018e061c */
[C---:B------:R-:W-:Y:S01]  /*a3d0*/  ISETP.GT.U32.AND P0, PT, R29.reuse, RZ, PT ;  /* 0x000000ff1d00720c */ /* 0x040fe20003f04070 */
[----:B------:R-:W0:Y:S01]  /*a3e0*/  LDC.64 R74, c[0x3][0x138] ;  /* 0x00c04e00ff4a7b82 */ /* 0x000e220000000a00 */
[----:B------:R-:W-:Y:S02]  /*a3f0*/  IADD3 R70, P2, PT, R29, -0x1, RZ ;  /* 0xffffffff1d467810 */ /* 0x000fe40007f5e0ff */
[----:B------:R-:W-:Y:S02]  /*a400*/  ISETP.GT.U32.AND.EX P1, PT, R28, -0x1, PT, P1 ;  /* 0xffffffff1c00780c */ /* 0x000fe40003f24110 */
[----:B------:R-:W-:Y:S01]  /*a410*/  ISETP.GT.U32.AND.EX P0, PT, R22, -0x1, PT, P0 ;  /* 0xffffffff1600780c */ /* 0x000fe20003f04100 */
[----:B------:R-:W-:Y:S01]  /*a420*/  IMAD.X R73, RZ, RZ, R22, P2 ;  /* 0x000000ffff497224 */ /* 0x000fe200010e0616 */
[----:B------:R-:W-:-:S02]  /*a430*/  IADD3 R19, P4, P5, RZ, R18, -R16 ;  /* 0x00000012ff137210 */ /* 0x000fc40007d9e810 */
[----:B------:R-:W-:Y:S02]  /*a440*/  SEL R27, R20, R27, P1 ;  /* 0x0000001b141b7207 */ /* 0x000fe40000800000 */
[----:B------:R-:W-:Y:S02]  /*a450*/  SEL R28, R21, R28, P1 ;  /* 0x0000001c151c7207 */ /* 0x000fe40000800000 */
[----:B------:R-:W-:Y:S02]  /*a460*/  SEL R29, R70, R29, P0 ;  /* 0x0000001d461d7207 */ /* 0x000fe40000000000 */
[----:B------:R-:W-:Y:S02]  /*a470*/  ISETP.GT.U32.AND P1, PT, R19, R18, PT ;  /* 0x000000121300720c */ /* 0x000fe40003f24070 */
[----:B------:R-:W-:Y:S02]  /*a480*/  IADD3.X R20, PT, PT, R16, R71, ~R17, P4, P5 ;  /* 0x0000004710147210 */ /* 0x000fe400027eac11 */
[----:B------:R-:W-:-:S02]  /*a490*/  IADD3 R80, P4, PT, R29, R25, RZ ;  /* 0x000000191d507210 */ /* 0x000fc40007f9e0ff */
[----:B------:R-:W-:Y:S02]  /*a4a0*/  SEL R22, R73, R22, P0 ;  /* 0x0000001649167207 */ /* 0x000fe40000000000 */
[----:B------:R-:W-:Y:S01]  /*a4b0*/  IADD3 R21, P3, PT, R27, R26, RZ ;  /* 0x0000001a1b157210 */ /* 0x000fe20007f7e0ff */
[----:B------:R-:W1:Y:S01]  /*a4c0*/  LDC.64 R72, c[0x3][0x1a8] ;  /* 0x00c06a00ff487b82 */ /* 0x000e620000000a00 */
[----:B------:R-:W-:Y:S01]  /*a4d0*/  ISETP.GT.U32.AND.EX P1, PT, R20, R71, PT, P1 ;  /* 0x000000471400720c */ /* 0x000fe20003f24110 */
[----:B------:R-:W-:Y:S01]  /*a4e0*/  IMAD.X R23, R22, 0x1, R23, P4 ;  /* 0x0000000116177824 */ /* 0x000fe200020e0617 */
[----:B------:R-:W-:Y:S01]  /*a4f0*/  ISETP.GT.U32.AND P4, PT, R16, RZ, PT ;  /* 0x000000ff1000720c */ /* 0x000fe20003f84070 */
[----:B------:R-:W-:Y:S01]  /*a500*/  IMAD.X R25, R28, 0x1, R24, P3 ;  /* 0x000000011c197824 */ /* 0x000fe200018e0618 */
[----:B------:R-:W-:Y:S02]  /*a510*/  ISETP.GE.U32.AND P2, PT, R21, R27, PT ;  /* 0x0000001b1500720c */ /* 0x000fe40003f46070 */
[----:B------:R-:W-:Y:S01]  /*a520*/  IADD3 R18, P5, PT, R19, 0x1, RZ ;  /* 0x0000000113127810 */ /* 0x000fe20007fbe0ff */
[----:B------:R-:W2:Y:S01]  /*a530*/  LDC.64 R70, c[0x3][0x1e0] ;  /* 0x00c07800ff467b82 */ /* 0x000ea20000000a00 */
[----:B------:R-:W-:-:S02]  /*a540*/  ISETP.GT.U32.AND.EX P4, PT, R17, R16, PT, P4 ;  /* 0x000000101100720c */ /* 0x000fc40003f84140 */
[----:B------:R-:W-:Y:S02]  /*a550*/  ISETP.GE.U32.AND.EX P2, PT, R25, R28, PT, P2 ;  /* 0x0000001c1900720c */ /* 0x000fe40003f46120 */
[----:B------:R-:W-:Y:S02]  /*a560*/  ISETP.GE.U32.AND P0, PT, R80, R29, PT ;  /* 0x0000001d5000720c */ /* 0x000fe40003f06070 */
[----:B------:R-:W-:Y:S02]  /*a570*/  IADD3.X R16, PT, PT, R20, -0x1, RZ, P5, !PT ;  /* 0xffffffff14107810 */ /* 0x000fe40002ffe4ff */
[----:B------:R-:W-:Y:S02]  /*a580*/  IADD3 R76, P5, PT, R21, -0x1, RZ ;  /* 0xffffffff154c7810 */ /* 0x000fe40007fbe0ff */
[----:B------:R-:W-:Y:S02]  /*a590*/  @P1 SEL R19, R18, R19, !P4 ;  /* 0x0000001312131207 */ /* 0x000fe40006000000 */
[----:B------:R-:W-:Y:S01]  /*a5a0*/  ISETP.GE.U32.AND.EX P0, PT, R23, R22, PT, P0 ;  /* 0x000000161700720c */ /* 0x000fe20003f06100 */
[----:B------:R-:W-:Y:S01]  /*a5b0*/  IMAD.X R78, RZ, RZ, R25, P5 ;  /* 0x000000ffff4e7224 */ /* 0x000fe200028e0619 */
[----:B------:R-:W-:-:S02]  /*a5c0*/  ISETP.GT.U32.AND P3, PT, R21, RZ, PT ;  /* 0x000000ff1500720c */ /* 0x000fc40003f64070 */
[----:B------:R-:W-:Y:S02]  /*a5d0*/  @P1 SEL R20, R16, R20, !P4 ;  /* 0x0000001410141207 */ /* 0x000fe40006000000 */
[----:B------:R-:W-:Y:S02]  /*a5e0*/  ISETP.GT.U32.AND P1, PT, R19, RZ, PT ;  /* 0x000000ff1300720c */ /* 0x000fe40003f24070 */
[C---:B------:R-:W-:Y:S02]  /*a5f0*/  IADD3 R27, P5, PT, R80.reuse, -0x1, RZ ;  /* 0xffffffff501b7810 */ /* 0x040fe40007fbe0ff */
[----:B------:R-:W-:Y:S02]  /*a600*/  ISETP.GT.U32.AND.EX P3, PT, R25, -0x1, PT, P3 ;  /* 0xffffffff1900780c */ /* 0x000fe40003f64130 */
[----:B------:R-:W-:Y:S01]  /*a610*/  IADD3 R16, P4, PT, R19, -0x1, RZ ;  /* 0xffffffff13107810 */ /* 0x000fe20007f9e0ff */
[----:B------:R-:W-:Y:S01]  /*a620*/  IMAD.X R26, RZ, RZ, R23, P5 ;  /* 0x000000ffff1a7224 */ /* 0x000fe200028e0617 */
[----:B------:R-:W-:-:S02]  /*a630*/  ISETP.GT.U32.AND P6, PT, R80, RZ, PT ;  /* 0x000000ff5000720c */ /* 0x000fc40003fc4070 */
[----:B------:R-:W-:Y:S02]  /*a640*/  ISETP.GT.U32.AND.EX P1, PT, R20, -0x1, PT, P1 ;  /* 0xffffffff1400780c */ /* 0x000fe40003f24110 */
[----:B------:R-:W-:Y:S01]  /*a650*/  @P2 SEL R76, R76, R21, P3 ;  /* 0x000000154c4c2207 */ /* 0x000fe20001800000 */
[----:B------:R-:W-:Y:S01]  /*a660*/  IMAD.X R21, RZ, RZ, R20, P4 ;  /* 0x000000ffff157224 */ /* 0x000fe200020e0614 */
[----:B------:R-:W-:Y:S01]  /*a670*/  @P2 SEL R78, R78, R25, P3 ;  /* 0x000000194e4e2207 */ /* 0x000fe20001800000 */
[----:B-1----:R-:W-:Y:S01]  /*a680*/  IMAD.WIDE.U32 R24, R13, R72, RZ ;  /* 0x000000480d187225 */ /* 0x002fe200078e00ff */
[----:B------:R-:W-:Y:S02]  /*a690*/  ISETP.GT.U32.AND.EX P2, PT, R23, -0x1, PT, P6 ;  /* 0xffffffff1700780c */ /* 0x000fe40003f44160 */
[----:B------:R-:W-:Y:S01]  /*a6a0*/  SEL R19, R16, R19, P1 ;  /* 0x0000001310137207 */ /* 0x000fe20000800000 */
[----:B--2---:R-:W-:Y:S01]  /*a6b0*/  IMAD.WIDE.U32 R16, R14, R70, RZ ;  /* 0x000000460e107225 */ /* 0x004fe200078e00ff */
[----:B------:R-:W-:-:S02]  /*a6c0*/  @P0 SEL R27, R27, R80, P2 ;  /* 0x000000501b1b0207 */ /* 0x000fc40001000000 */
[----:B------:R-:W-:Y:S01]  /*a6d0*/  @P0 SEL R26, R26, R23, P2 ;  /* 0x000000171a1a0207 */ /* 0x000fe20001000000 */
[----:B0-----:R-:W-:Y:S01]  /*a6e0*/  IMAD.WIDE.U32 R22, R9, R74, RZ ;  /* 0x0000004a09167225 */ /* 0x001fe200078e00ff */
[----:B------:R-:W-:Y:S02]  /*a6f0*/  IADD3 R76, P2, PT, R19, R76, RZ ;  /* 0x0000004c134c7210 */ /* 0x000fe40007f5e0ff */
[----:B------:R-:W-:Y:S01]  /*a700*/  SEL R21, R21, R20, P1 ;  /* 0x0000001415157207 */ /* 0x000fe20000800000 */
[----:B------:R-:W-:Y:S01]  /*a710*/  IMAD.WIDE.U32 R16, P1, R15, R71, R16 ;  /* 0x000000470f107225 */ /* 0x000fe20007820010 */
[----:B------:R-:W-:-:S03]  /*a720*/  ISETP.GE.U32.AND P0, PT, R76, R19, PT ;  /* 0x000000134c00720c */ /* 0x000fc60003f06070 */
[----:B------:R-:W-:-:S04]  /*a730*/  IMAD.WIDE.U32 R18, R15, R70, RZ ;  /* 0x000000460f127225 */ /* 0x000fc800078e00ff */
[----:B------:R-:W-:Y:S01]  /*a740*/  IMAD.X R78, R21, 0x1, R78, P2 ;  /* 0x00000001154e7824 */ /* 0x000fe200010e064e */
[----:B------:R-:W-:Y:S01]  /*a750*/  IADD3 R19, P2, PT, R19, R16, RZ ;  /* 0x0000001013137210 */ /* 0x000fe20007f5e0ff */
[----:B------:R-:W-:Y:S02]  /*a760*/  IMAD.X R29, RZ, RZ, RZ, P1 ;  /* 0x000000ffff1d7224 */ /* 0x000fe400008e06ff */
[----:B------:R-:W-:Y:S01]  /*a770*/  IMAD.WIDE.U32 R24, P1, R12, R73, R24 ;  /* 0x000000490c187225 */ /* 0x000fe20007820018 */
[----:B------:R-:W-:-:S03]  /*a780*/  ISETP.GE.U32.AND.EX P0, PT, R78, R21, PT, P0 ;  /* 0x000000154e00720c */ /* 0x000fc60003f06100 */
[----:B------:R-:W-:Y:S02]  /*a790*/  IMAD.MOV.U32 R28, RZ, RZ, R17 ;  /* 0x000000ffff1c7224 */ /* 0x000fe400078e0011 */
[----:B------:R-:W-:-:S04]  /*a7a0*/  IMAD.WIDE.U32 R20, R12, R72, RZ ;  /* 0x000000480c147225 */ /* 0x000fc800078e00ff */
[----:B------:R-:W-:Y:S01]  /*a7b0*/  IMAD.WIDE.U32.X R28, R14, R71, R28, P2 ;  /* 0x000000470e1c7225 */ /* 0x000fe200010e041c */
[----:B------:R-:W-:-:S03]  /*a7c0*/  IADD3 R77, P2, PT, R21, R24, RZ ;  /* 0x00000018154d7210 */ /* 0x000fc60007f5e0ff */
[----:B------:R-:W-:Y:S01]  /*a7d0*/  IMAD.X R15, RZ, RZ, RZ, P1 ;  /* 0x000000ffff0f7224 */ /* 0x000fe200008e06ff */
[----:B------:R-:W-:Y:S01]  /*a7e0*/  IADD3 R81, P4, P5, RZ, R18, -R28 ;  /* 0x00000012ff517210 */ /* 0x000fe20007d9e81c */
[----:B------:R-:W-:Y:S02]  /*a7f0*/  IMAD.MOV.U32 R14, RZ, RZ, R25 ;  /* 0x000000ffff0e7224 */ /* 0x000fe400078e0019 */
[----:B------:R-:W-:-:S04]  /*a800*/  IMAD.WIDE.U32 R22, P1, R8, R75, R22 ;  /* 0x0000004b08167225 */ /* 0x000fc80007820016 */
[----:B------:R-:W-:-:S04]  /*a810*/  IMAD.WIDE.U32 R16, R8, R74, RZ ;  /* 0x0000004a08107225 */ /* 0x000fc800078e00ff */
[----:B------:R-:W-:Y:S01]  /*a820*/  IMAD.WIDE.U32.X R14, R13, R73, R14, P2 ;  /* 0x000000490d0e7225 */ /* 0x000fe200010e040e */
[C---:B------:R-:W-:Y:S02]  /*a830*/  IADD3 R21, P2, PT, R76.reuse, -0x1, RZ ;  /* 0xffffffff4c157810 */ /* 0x040fe40007f5e0ff */
[----:B------:R-:W-:Y:S01]  /*a840*/  IADD3 R79, P3, PT, R17, R22, RZ ;  /* 0x00000016114f7210 */ /* 0x000fe20007f7e0ff */
[----:B------:R-:W-:Y:S01]  /*a850*/  IMAD.X R25, RZ, RZ, RZ, P1 ;  /* 0x000000ffff197224 */ /* 0x000fe200008e06ff */
[----:B------:R-:W-:Y:S01]  /*a860*/  ISETP.GT.U32.AND P1, PT, R76, RZ, PT ;  /* 0x000000ff4c00720c */ /* 0x000fe20003f24070 */
[----:B------:R-:W-:Y:S01]  /*a870*/  IMAD.MOV.U32 R24, RZ, RZ, R23 ;  /* 0x000000ffff187224 */ /* 0x000fe200078e0017 */
[----:B------:R-:W-:Y:S01]  /*a880*/  IADD3.X R22, PT, PT, R28, R19, ~R29, P4, P5 ;  /* 0x000000131c167210 */ /* 0x000fe200027eac1d */
[----:B------:R-:W-:Y:S01]  /*a890*/  IMAD.X R17, RZ, RZ, R78, P2 ;  /* 0x000000ffff117224 */ /* 0x000fe200010e064e */
[----:B------:R-:W-:Y:S01]  /*a8a0*/  IADD3 R23, P5, P6, RZ, R20, -R14 ;  /* 0x00000014ff177210 */ /* 0x000fe20007ebe80e */
[----:B------:R-:W-:Y:S01]  /*a8b0*/  IMAD.WIDE.U32.X R24, R9, R75, R24, P3 ;  /* 0x0000004b09187225 */ /* 0x000fe200018e0418 */
[----:B------:R-:W-:-:S02]  /*a8c0*/  ISETP.GT.U32.AND.EX P1, PT, R78, -0x1, PT, P1 ;  /* 0xffffffff4e00780c */ /* 0x000fc40003f24110 */
[----:B------:R-:W-:Y:S02]  /*a8d0*/  ISETP.GT.U32.AND P4, PT, R81, R18, PT ;  /* 0x000000125100720c */ /* 0x000fe40003f84070 */
[----:B------:R-:W-:Y:S02]  /*a8e0*/  ISETP.GT.U32.AND P2, PT, R23, R20, PT ;  /* 0x000000141700720c */ /* 0x000fe40003f44070 */
[----:B------:R-:W-:Y:S02]  /*a8f0*/  IADD3.X R20, PT, PT, R14, R77, ~R15, P5, P6 ;  /* 0x0000004d0e147210 */ /* 0x000fe40002fecc0f */
[----:B------:R-:W-:Y:S02]  /*a900*/  @P0 SEL R21, R21, R76, P1 ;  /* 0x0000004c15150207 */ /* 0x000fe40000800000 */
[----:B------:R-:W-:Y:S02]  /*a910*/  @P0 SEL R17, R17, R78, P1 ;  /* 0x0000004e11110207 */ /* 0x000fe40000800000 */
[----:B------:R-:W-:-:S02]  /*a920*/  ISETP.GT.U32.AND.EX P0, PT, R22, R19, PT, P4 ;  /* 0x000000131600720c */ /* 0x000fc40003f04140 */
[----:B------:R-:W-:Y:S02]  /*a930*/  ISETP.GT.U32.AND.EX P2, PT, R20, R77, PT, P2 ;  /* 0x0000004d1400720c */ /* 0x000fe40003f44120 */
[----:B------:R-:W-:Y:S01]  /*a940*/  ISETP.GT.U32.AND P1, PT, R28, RZ, PT ;  /* 0x000000ff1c00720c */ /* 0x000fe20003f24070 */
[----:B------:R-:W0:Y:S01]  /*a950*/  LDC.64 R76, c[0x3][0x178] ;  /* 0x00c05e00ff4c7b82 */ /* 0x000e220000000a00 */
[----:B------:R-:W-:Y:S02]  /*a960*/  ISETP.GT.U32.AND P6, PT, R14, RZ, PT ;  /* 0x000000ff0e00720c */ /* 0x000fe40003fc4070 */
[----:B------:R-:W-:Y:S02]  /*a970*/  IADD3 R78, P4, PT, R81, 0x1, RZ ;  /* 0x00000001514e7810 */ /* 0x000fe40007f9e0ff */
[----:B------:R-:W-:Y:S02]  /*a980*/  ISETP.GT.U32.AND.EX P1, PT, R29, R28, PT, P1 ;  /* 0x0000001c1d00720c */ /* 0x000fe40003f24110 */
[----:B------:R-:W-:-:S02]  /*a990*/  IADD3 R18, P3, PT, R23, 0x1, RZ ;  /* 0x0000000117127810 */ /* 0x000fc40007f7e0ff */
[----:B------:R-:W-:Y:S02]  /*a9a0*/  ISETP.GT.U32.AND.EX P6, PT, R15, R14, PT, P6 ;  /* 0x0000000e0f00720c */ /* 0x000fe40003fc4160 */
[----:B------:R-:W-:Y:S02]  /*a9b0*/  IADD3.X R19, PT, PT, R22, -0x1, RZ, P4, !PT ;  /* 0xffffffff16137810 */ /* 0x000fe400027fe4ff */
[----:B------:R-:W-:Y:S02]  /*a9c0*/  IADD3.X R15, PT, PT, R20, -0x1, RZ, P3, !PT ;  /* 0xffffffff140f7810 */ /* 0x000fe40001ffe4ff */
[----:B------:R-:W-:Y:S02]  /*a9d0*/  @P0 SEL R81, R78, R81, !P1 ;  /* 0x000000514e510207 */ /* 0x000fe40004800000 */
[----:B------:R-:W-:Y:S02]  /*a9e0*/  IADD3 R83, P5, P4, RZ, R16, -R24 ;  /* 0x00000010ff537210 */ /* 0x000fe40007cbe818 */
[----:B------:R-:W-:-:S02]  /*a9f0*/  @P2 SEL R23, R18, R23, !P6 ;  /* 0x0000001712172207 */ /* 0x000fc40007000000 */
[----:B------:R-:W-:Y:S02]  /*aa00*/  @P0 SEL R22, R19, R22, !P1 ;  /* 0x0000001613160207 */ /* 0x000fe40004800000 */
[----:B------:R-:W-:Y:S01]  /*aa10*/  @P2 SEL R20, R15, R20, !P6 ;  /* 0x000000140f142207 */ /* 0x000fe20007000000 */
[----:B0-----:R-:W-:Y:S01]  /*aa20*/  IMAD.WIDE.U32 R18, R9, R76, RZ ;  /* 0x0000004c09127225 */ /* 0x001fe200078e00ff */
[----:B------:R-:W-:Y:S02]  /*aa30*/  ISETP.GT.U32.AND P1, PT, R81, RZ, PT ;  /* 0x000000ff5100720c */ /* 0x000fe40003f24070 */
[----:B------:R-:W-:Y:S02]  /*aa40*/  ISETP.GT.U32.AND P3, PT, R83, R16, PT ;  /* 0x000000105300720c */ /* 0x000fe40003f64070 */
[----:B------:R-:W-:Y:S02]  /*aa50*/  IADD3.X R15, PT, PT, R24, R79, ~R25, P5, P4 ;  /* 0x0000004f180f7210 */ /* 0x000fe40002fe8c19 */
[----:B------:R-:W-:-:S02]  /*aa60*/  ISETP.GT.U32.AND P2, PT, R23, RZ, PT ;  /* 0x000000ff1700720c */ /* 0x000fc40003f44070 */
[----:B------:R-:W-:Y:S02]  /*aa70*/  ISETP.GT.U32.AND P0, PT, R24, RZ, PT ;  /* 0x000000ff1800720c */ /* 0x000fe40003f04070 */
[----:B------:R-:W-:Y:S02]  /*aa80*/  IADD3 R16, P4, PT, R81, -0x1, RZ ;  /* 0xffffffff51107810 */ /* 0x000fe40007f9e0ff */
[----:B------:R-:W-:Y:S02]  /*aa90*/  IADD3 R14, P5, PT, R23, -0x1, RZ ;  /* 0xffffffff170e7810 */ /* 0x000fe40007fbe0ff */
[----:B------:R-:W-:Y:S01]  /*aaa0*/  ISETP.GT.U32.AND.EX P1, PT, R22, -0x1, PT, P1 ;  /* 0xffffffff1600780c */ /* 0x000fe20003f24110 */
[----:B------:R-:W-:Y:S01]  /*aab0*/  IMAD.X R29, RZ, RZ, R22, P4 ;  /* 0x000000ffff1d7224 */ /* 0x000fe200020e0616 */
[----:B------:R-:W-:Y:S02]  /*aac0*/  ISETP.GT.U32.AND.EX P2, PT, R20, -0x1, PT, P2 ;  /* 0xffffffff1400780c */ /* 0x000fe40003f44120 */
[----:B------:R-:W-:Y:S01]  /*aad0*/  ISETP.GT.U32.AND.EX P0, PT, R25, R24, PT, P0 ;  /* 0x000000181900720c */ /* 0x000fe20003f04100 */
[----:B------:R-:W-:Y:S01]  /*aae0*/  IMAD.X R25, RZ, RZ, R20, P5 ;  /* 0x000000ffff197224 */ /* 0x000fe200028e0614 */
[----:B------:R-:W-:Y:S01]  /*aaf0*/  ISETP.GT.U32.AND.EX P3, PT, R15, R79, PT, P3 ;  /* 0x0000004f0f00720c */ /* 0x000fe20003f64130 */
[----:B------:R-:W-:Y:S01]  /*ab00*/  IMAD.WIDE.U32 R18, P5, R8, R77, R18 ;  /* 0x0000004d08127225 */ /* 0x000fe200078a0012 */
[----:B------:R-:W-:Y:S01]  /*ab10*/  SEL R16, R16, R81, P1 ;  /* 0x0000005110107207 */ /* 0x000fe20000800000 */
[----:B------:R-:W0:Y:S01]  /*ab20*/  LDC.64 R78, c[0x3][0x1e8] ;  /* 0x00c07a00ff4e7b82 */ /* 0x000e220000000a00 */
[----:B------:R-:W-:-:S02]  /*ab30*/  SEL R23, R14, R23, P2 ;  /* 0x000000170e177207 */ /* 0x000fc40001000000 */
[----:B------:R-:W-:Y:S02]  /*ab40*/  IADD3 R27, P4, PT, R16, R27, RZ ;  /* 0x0000001b101b7210 */ /* 0x000fe40007f9e0ff */
[----:B------:R-:W-:Y:S02]  /*ab50*/  SEL R28, R29, R22, P1 ;  /* 0x000000161d1c7207 */ /* 0x000fe40000800000 */
[----:B------:R-:W-:Y:S01]  /*ab60*/  SEL R20, R25, R20, P2 ;  /* 0x0000001419147207 */ /* 0x000fe20001000000 */
[----:B------:R-:W-:Y:S01]  /*ab70*/  IMAD.WIDE.U32 R24, R8, R76, RZ ;  /* 0x0000004c08187225 */ /* 0x000fe200078e00ff */
[----:B------:R-:W-:Y:S01]  /*ab80*/  IADD3 R14, P2, PT, R23, R21, RZ ;  /* 0x00000015170e7210 */ /* 0x000fe20007f5e0ff */
[----:B------:R-:W1:Y:S01]  /*ab90*/  LDC.64 R80, c[0x3][0x1b0] ;  /* 0x00c06c00ff507b82 */ /* 0x000e620000000a00 */
[----:B------:R-:W-:Y:S01]  /*aba0*/  ISETP.GE.U32.AND P1, PT, R27, R16, PT ;  /* 0x000000101b00720c */ /* 0x000fe20003f26070 */
[----:B------:R-:W-:Y:S01]  /*abb0*/  IMAD.X R85, R28, 0x1, R26, P4 ;  /* 0x000000011c557824 */ /* 0x000fe200020e061a */
[----:B------:R-:W-:Y:S01]  /*abc0*/  ISETP.GE.U32.AND P4, PT, R14, R23, PT ;  /* 0x000000170e00720c */ /* 0x000fe20003f86070 */
[----:B------:R-:W-:Y:S01]  /*abd0*/  IMAD.X R22, R20, 0x1, R17, P2 ;  /* 0x0000000114167824 */ /* 0x000fe200010e0611 */
[----:B------:R-:W-:Y:S01]  /*abe0*/  IADD3 R17, P6, PT, R14, -0x1, RZ ;  /* 0xffffffff0e117810 */ /* 0x000fe20007fde0ff */
[----:B------:R-:W-:Y:S01]  /*abf0*/  IMAD.X R21, RZ, RZ, RZ, P5 ;  /* 0x000000ffff157224 */ /* 0x000fe200028e06ff */
[----:B------:R-:W-:-:S02]  /*ac00*/  ISETP.GE.U32.AND.EX P2, PT, R85, R28, PT, P1 ;  /* 0x0000001c5500720c */ /* 0x000fc40003f46110 */
[----:B------:R-:W-:Y:S01]  /*ac10*/  ISETP.GE.U32.AND.EX P1, PT, R22, R20, PT, P4 ;  /* 0x000000141600720c */ /* 0x000fe20003f26140 */
[----:B------:R-:W-:Y:S01]  /*ac20*/  IMAD.MOV.U32 R20, RZ, RZ, R19 ;  /* 0x000000ffff147224 */ /* 0x000fe200078e0013 */
[----:B------:R-:W-:Y:S01]  /*ac30*/  IADD3 R16, P5, PT, R25, R18, RZ ;  /* 0x0000001219107210 */ /* 0x000fe20007fbe0ff */
[----:B------:R-:W-:Y:S01]  /*ac40*/  IMAD.X R29, RZ, RZ, R22, P6 ;  /* 0x000000ffff1d7224 */ /* 0x000fe200030e0616 */
[----:B------:R-:W-:-:S03]  /*ac50*/  IADD3 R28, P4, PT, R27, -0x1, RZ ;  /* 0xffffffff1b1c7810 */ /* 0x000fc60007f9e0ff */
[----:B------:R-:W-:Y:S01]  /*ac60*/  IMAD.WIDE.U32.X R18, R9, R77, R20, P5 ;  /* 0x0000004d09127225 */ /* 0x000fe200028e0414 */
[----:B------:R-:W-:-:S03]  /*ac70*/  ISETP.GT.U32.AND P5, PT, R27, RZ, PT ;  /* 0x000000ff1b00720c */ /* 0x000fc60003fa4070 */
[----:B------:R-:W-:Y:S01]  /*ac80*/  IMAD.X R82, RZ, RZ, R85, P4 ;  /* 0x000000ffff527224 */ /* 0x000fe200020e0655 */
[----:B------:R-:W-:Y:S01]  /*ac90*/  ISETP.GT.U32.AND P4, PT, R14, RZ, PT ;  /* 0x000000ff0e00720c */ /* 0x000fe20003f84070 */
[----:B0-----:R-:W-:Y:S01]  /*aca0*/  IMAD.WIDE.U32 R20, R13, R78, RZ ;  /* 0x0000004e0d147225 */ /* 0x001fe200078e00ff */
[----:B------:R-:W-:Y:S02]  /*acb0*/  ISETP.GT.U32.AND.EX P5, PT, R85, -0x1, PT, P5 ;  /* 0xffffffff5500780c */ /* 0x000fe40003fa4150 */
[----:B------:R-:W-:Y:S02]  /*acc0*/  ISETP.GT.U32.AND.EX P4, PT, R22, -0x1, PT, P4 ;  /* 0xffffffff1600780c */ /* 0x000fe40003f84140 */
[----:B------:R-:W-:Y:S01]  /*acd0*/  @P2 SEL R28, R28, R27, P5 ;  /* 0x0000001b1c1c2207 */ /* 0x000fe20002800000 */
[----:B------:R-:W-:Y:S01]  /*ace0*/  IMAD.WIDE.U32 R20, P6, R12, R79, R20 ;  /* 0x0000004f0c147225 */ /* 0x000fe200078c0014 */
[----:B------:R-:W-:Y:S02]  /*acf0*/  @P2 SEL R82, R82, R85, P5 ;  /* 0x0000005552522207 */ /* 0x000fe40002800000 */
[----:B------:R-:W-:Y:S01]  /*ad00*/  @P1 SEL R17, R17, R14, P4 ;  /* 0x0000000e11111207 */ /* 0x000fe20002000000 */
[----:B------:R-:W-:Y:S01]  /*ad10*/  IMAD.X R27, RZ, RZ, RZ, P6 ;  /* 0x000000ffff1b7224 */ /* 0x000fe200030e06ff */
[----:B------:R-:W-:Y:S01]  /*ad20*/  @P1 SEL R29, R29, R22, P4 ;  /* 0x000000161d1d1207 */ /* 0x000fe20002000000 */
[----:B------:R-:W-:Y:S01]  /*ad30*/  IMAD.WIDE.U32 R22, R12, R78, RZ ;  /* 0x0000004e0c167225 */ /* 0x000fe200078e00ff */
[----:B------:R-:W-:-:S02]  /*ad40*/  IADD3 R14, P5, P4, RZ, R24, -R18 ;  /* 0x00000018ff0e7210 */ /* 0x000fc40007cbe812 */
[----:B------:R-:W-:Y:S01]  /*ad50*/  IADD3 R12, P2, PT, R83, 0x1, RZ ;  /* 0x00000001530c7810 */ /* 0x000fe20007f5e0ff */
[----:B------:R-:W-:Y:S01]  /*ad60*/  IMAD.MOV.U32 R26, RZ, RZ, R21 ;  /* 0x000000ffff1a7224 */ /* 0x000fe200078e0015 */
[----:B------:R-:W-:Y:S01]  /*ad70*/  ISETP.GT.U32.AND P1, PT, R14, R24, PT ;  /* 0x000000180e00720c */ /* 0x000fe20003f24070 */
[----:B-1----:R-:W-:Y:S01]  /*ad80*/  IMAD.WIDE.U32 R24, R11, R80, RZ ;  /* 0x000000500b187225 */ /* 0x002fe200078e00ff */
[----:B------:R-:W-:Y:S02]  /*ad90*/  IADD3 R23, P6, PT, R23, R20, RZ ;  /* 0x0000001417177210 */ /* 0x000fe40007fde0ff */
[----:B------:R-:W-:Y:S02]  /*ada0*/  IADD3.X R84, PT, PT, R15, -0x1, RZ, P2, !PT ;  /* 0xffffffff0f547810 */ /* 0x000fe400017fe4ff */
[----:B------:R-:W-:Y:S01]  /*adb0*/  @P3 SEL R83, R12, R83, !P0 ;  /* 0x000000530c533207 */ /* 0x000fe20004000000 */
[----:B------:R-:W-:Y:S01]  /*adc0*/  IMAD.WIDE.U32.X R26, R13, R79, R26, P6 ;  /* 0x0000004f0d1a7225 */ /* 0x000fe200030e041a */
[----:B------:R-:W-:-:S03]  /*add0*/  @P3 SEL R15, R84, R15, !P0 ;  /* 0x0000000f540f3207 */ /* 0x000fc60004000000 */
[----:B------:R-:W-:Y:S01]  /*ade0*/  IMAD.WIDE.U32 R24, P2, R10, R81, R24 ;  /* 0x000000510a187225 */ /* 0x000fe20007840018 */
[----:B------:R-:W-:-:S03]  /*adf0*/  IADD3 R87, P0, P6, RZ, R22, -R26 ;  /* 0x00000016ff577210 */ /* 0x000fc60007e1e81a */
[----:B------:R-:W-:Y:S01]  /*ae00*/  IMAD.WIDE.U32 R12, R10, R80, RZ ;  /* 0x000000500a0c7225 */ /* 0x000fe200078e00ff */
[-C--:B------:R-:W-:Y:S02]  /*ae10*/  IADD3.X R84, PT, PT, R26, R23.reuse, ~R27, P0, P6 ;  /* 0x000000171a547210 */ /* 0x080fe400007ecc1b */
[----:B------:R-:W-:Y:S01]  /*ae20*/  ISETP.GT.U32.AND P3, PT, R87, R22, PT ;  /* 0x000000165700720c */ /* 0x000fe20003f64070 */
[----:B------:R-:W-:Y:S01]  /*ae30*/  IMAD.X R21, RZ, RZ, RZ, P2 ;  /* 0x000000ffff157224 */ /* 0x000fe200010e06ff */
[----:B------:R-:W-:Y:S01]  /*ae40*/  IADD3 R85, P2, PT, R13, R24, RZ ;  /* 0x000000180d557210 */ /* 0x000fe20007f5e0ff */
[----:B------:R-:W-:Y:S01]  /*ae50*/  IMAD.MOV.U32 R20, RZ, RZ, R25 ;  /* 0x000000ffff147224 */ /* 0x000fe200078e0019 */
[----:B------:R-:W-:-:S03]  /*ae60*/  ISETP.GT.U32.AND.EX P3, PT, R84, R23, PT, P3 ;  /* 0x000000175400720c */ /* 0x000fc60003f64130 */
[----:B------:R-:W-:Y:S01]  /*ae70*/  IMAD.WIDE.U32.X R20, R11, R81, R20, P2 ;  /* 0x000000510b147225 */ /* 0x000fe200010e0414 */
[----:B------:R-:W-:Y:S02]  /*ae80*/  ISETP.GT.U32.AND P2, PT, R26, RZ, PT ;  /* 0x000000ff1a00720c */ /* 0x000fe40003f44070 */
[----:B------:R-:W-:Y:S02]  /*ae90*/  IADD3 R13, P0, P6, RZ, R12, -R20 ;  /* 0x0000000cff0d7210 */ /* 0x000fe40007e1e814 */
[----:B------:R-:W-:Y:S02]  /*aea0*/  ISETP.GT.U32.AND.EX P2, PT, R27, R26, PT, P2 ;  /* 0x0000001a1b00720c */ /* 0x000fe40003f44120 */
[----:B------:R-:W-:Y:S02]  /*aeb0*/  IADD3.X R22, PT, PT, R20, R85, ~R21, P0, P6 ;  /* 0x0000005514167210 */ /* 0x000fe400007ecc15 */
[C---:B------:R-:W-:Y:S02]  /*aec0*/  IADD3 R24, P6, PT, R83.reuse, -0x1, RZ ;  /* 0xffffffff53187810 */ /* 0x040fe40007fde0ff */
[----:B------:R-:W-:-:S03]  /*aed0*/  ISETP.GT.U32.AND P0, PT, R83, RZ, PT ;  /* 0x000000ff5300720c */ /* 0x000fc60003f04070 */
[----:B------:R-:W-:Y:S01]  /*aee0*/  IMAD.X R26, RZ, RZ, R15, P6 ;  /* 0x000000ffff1a7224 */ /* 0x000fe200030e060f */
[----:B------:R-:W-:Y:S02]  /*aef0*/  ISETP.GT.U32.AND.EX P0, PT, R15, -0x1, PT, P0 ;  /* 0xffffffff0f00780c */ /* 0x000fe40003f04100 */
[----:B------:R-:W-:Y:S02]  /*af00*/  ISETP.GT.U32.AND P6, PT, R13, R12, PT ;  /* 0x0000000c0d00720c */ /* 0x000fe40003fc4070 */
[----:B------:R-:W-:Y:S02]  /*af10*/  SEL R83, R24, R83, P0 ;  /* 0x0000005318537207 */ /* 0x000fe40000000000 */
[----:B------:R-:W0:Y:S01]  /*af20*/  LDC.64 R24, c[0x3][0x1f0] ;  /* 0x00c07c00ff187b82 */ /* 0x000e220000000a00 */
[----:B------:R-:W-:Y:S02]  /*af30*/  SEL R12, R26, R15, P0 ;  /* 0x0000000f1a0c7207 */ /* 0x000fe40000000000 */
[----:B------:R-:W-:-:S04]  /*af40*/  IADD3 R26, P0, PT, R87, 0x1, RZ ;  /* 0x00000001571a7810 */ /* 0x000fc80007f1e0ff */
[----:B------:R-:W-:Y:S02]  /*af50*/  IADD3.X R15, PT, PT, R84, -0x1, RZ, P0, !PT ;  /* 0xffffffff540f7810 */ /* 0x000fe400007fe4ff */
[----:B------:R-:W-:Y:S02]  /*af60*/  @P3 SEL R87, R26, R87, !P2 ;  /* 0x000000571a573207 */ /* 0x000fe40005000000 */
[----:B------:R-:W-:Y:S02]  /*af70*/  @P3 SEL R84, R15, R84, !P2 ;  /* 0x000000540f543207 */ /* 0x000fe40005000000 */
[----:B------:R-:W-:Y:S02]  /*af80*/  ISETP.GT.U32.AND.EX P2, PT, R22, R85, PT, P6 ;  /* 0x000000551600720c */ /* 0x000fe40003f44160 */
[----:B------:R-:W-:Y:S02]  /*af90*/  IADD3.X R15, PT, PT, R18, R16, ~R19, P5, P4 ;  /* 0x00000010120f7210 */ /* 0x000fe40002fe8c13 */
[----:B------:R-:W-:-:S02]  /*afa0*/  ISETP.GT.U32.AND P4, PT, R20, RZ, PT ;  /* 0x000000ff1400720c */ /* 0x000fc40003f84070 */
[----:B------:R-:W-:Y:S02]  /*afb0*/  ISETP.GT.U32.AND P0, PT, R18, RZ, PT ;  /* 0x000000ff1200720c */ /* 0x000fe40003f04070 */
[----:B------:R-:W-:Y:S02]  /*afc0*/  ISETP.GT.U32.AND.EX P6, PT, R21, R20, PT, P4 ;  /* 0x000000141500720c */ /* 0x000fe40003fc4140 */
[----:B------:R-:W-:Y:S02]  /*afd0*/  IADD3 R20, P4, PT, R13, 0x1, RZ ;  /* 0x000000010d147810 */ /* 0x000fe40007f9e0ff */
[C---:B------:R-:W-:Y:S02]  /*afe0*/  IADD3 R26, P5, PT, R87.reuse, -0x1, RZ ;  /* 0xffffffff571a7810 */ /* 0x040fe40007fbe0ff */
[----:B------:R-:W-:Y:S02]  /*aff0*/  ISETP.GT.U32.AND P3, PT, R87, RZ, PT ;  /* 0x000000ff5700720c */ /* 0x000fe40003f64070 */
[----:B------:R-:W-:Y:S01]  /*b000*/  IADD3.X R21, PT, PT, R22, -0x1, RZ, P4, !PT ;  /* 0xffffffff16157810 */ /* 0x000fe200027fe4ff */
[----:B------:R-:W-:Y:S01]  /*b010*/  IMAD.X R23, RZ, RZ, R84, P5 ;  /* 0x000000ffff177224 */ /* 0x000fe200028e0654 */
[----:B------:R-:W-:Y:S01]  /*b020*/  ISETP.GT.U32.AND.EX P0, PT, R19, R18, PT, P0 ;  /* 0x000000121300720c */ /* 0x000fe20003f04100 */
[----:B0-----:R-:W-:Y:S01]  /*b030*/  IMAD.WIDE.U32 R18, R11, R24, RZ ;  /* 0x000000180b127225 */ /* 0x001fe200078e00ff */
[----:B------:R-:W-:-:S02]  /*b040*/  @P2 SEL R13, R20, R13, !P6 ;  /* 0x0000000d140d2207 */ /* 0x000fc40007000000 */
[----:B------:R-:W-:Y:S02]  /*b050*/  ISETP.GT.U32.AND.EX P3, PT, R84, -0x1, PT, P3 ;  /* 0xffffffff5400780c */ /* 0x000fe40003f64130 */
[----:B------:R-:W-:Y:S01]  /*b060*/  @P2 SEL R22, R21, R22, !P6 ;  /* 0x0000001615162207 */ /* 0x000fe20007000000 */
[----:B------:R-:W-:Y:S01]  /*b070*/  IMAD.WIDE.U32 R20, R10, R24, RZ ;  /* 0x000000180a147225 */ /* 0x000fe200078e00ff */
[----:B------:R-:W-:Y:S02]  /*b080*/  ISETP.GT.U32.AND P2, PT, R13, RZ, PT ;  /* 0x000000ff0d00720c */ /* 0x000fe40003f44070 */
[----:B------:R-:W-:Y:S02]  /*b090*/  SEL R87, R26, R87, P3 ;  /* 0x000000571a577207 */ /* 0x000fe40001800000 */
[----:B------:R-:W-:Y:S01]  /*b0a0*/  SEL R23, R23, R84, P3 ;  /* 0x0000005417177207 */ /* 0x000fe20001800000 */
[----:B------:R-:W-:Y:S01]  /*b0b0*/  IMAD.WIDE.U32 R18, P3, R10, R25, R18 ;  /* 0x000000190a127225 */ /* 0x000fe20007860012 */
[----:B------:R-:W-:-:S02]  /*b0c0*/  IADD3 R26, P6, PT, R13, -0x1, RZ ;  /* 0xffffffff0d1a7810 */ /* 0x000fc40007fde0ff */
[----:B------:R-:W-:Y:S01]  /*b0d0*/  ISETP.GT.U32.AND.EX P2, PT, R22, -0x1, PT, P2 ;  /* 0xffffffff1600780c */ /* 0x000fe20003f44120 */
[----:B------:R-:W-:Y:S01]  /*b0e0*/  IMAD.X R27, RZ, RZ, RZ, P3 ;  /* 0x000000ffff1b7224 */ /* 0x000fe200018e06ff */
[----:B------:R-:W-:Y:S01]  /*b0f0*/  ISETP.GT.U32.AND.EX P1, PT, R15, R16, PT, P1 ;  /* 0x000000100f00720c */ /* 0x000fe20003f24110 */
[----:B------:R-:W-:Y:S01]  /*b100*/  IMAD.X R85, RZ, RZ, R22, P6 ;  /* 0x000000ffff557224 */ /* 0x000fe200030e0616 */
[----:B------:R-:W-:Y:S02]  /*b110*/  IADD3 R16, P5, PT, R87, R28, RZ ;  /* 0x0000001c57107210 */ /* 0x000fe40007fbe0ff */
[----:B------:R-:W-:Y:S02]  /*b120*/  IADD3 R21, P3, PT, R21, R18, RZ ;  /* 0x0000001215157210 */ /* 0x000fe40007f7e0ff */
[----:B------:R-:W-:Y:S01]  /*b130*/  SEL R13, R26, R13, P2 ;  /* 0x0000000d1a0d7207 */ /* 0x000fe20001000000 */
[----:B------:R-:W-:Y:S01]  /*b140*/  IMAD.MOV.U32 R26, RZ, RZ, R19 ;  /* 0x000000ffff1a7224 */ /* 0x000fe200078e0013 */
[----:B------:R-:W-:Y:S01]  /*b150*/  ISETP.GE.U32.AND P4, PT, R16, R87, PT ;  /* 0x000000571000720c */ /* 0x000fe20003f86070 */
[----:B------:R-:W-:Y:S01]  /*b160*/  IMAD.X R86, R23, 0x1, R82, P5 ;  /* 0x0000000117567824 */ /* 0x000fe200028e0652 */
[----:B------:R-:W-:Y:S01]  /*b170*/  IADD3 R87, P6, PT, R14, 0x1, RZ ;  /* 0x000000010e577810 */ /* 0x000fe20007fde0ff */
[----:B------:R-:W-:Y:S01]  /*b180*/  IMAD.WIDE.U32.X R10, R11, R25, R26, P3 ;  /* 0x000000190b0a7225 */ /* 0x000fe200018e041a */
[----:B------:R-:W-:-:S02]  /*b190*/  SEL R22, R85, R22, P2 ;  /* 0x0000001655167207 */ /* 0x000fc40001000000 */
[----:B------:R-:W-:Y:S02]  /*b1a0*/  IADD3 R84, P3, PT, R13, R17, RZ ;  /* 0x000000110d547210 */ /* 0x000fe40007f7e0ff */
[----:B------:R-:W-:Y:S02]  /*b1b0*/  IADD3.X R26, PT, PT, R15, -0x1, RZ, P6, !PT ;  /* 0xffffffff0f1a7810 */ /* 0x000fe400037fe4ff */
[-C--:B------:R-:W-:Y:S01]  /*b1c0*/  IADD3 R17, P5, P6, RZ, R20.reuse, -R10 ;  /* 0x00000014ff117210 */ /* 0x080fe20007ebe80a */
[----:B------:R-:W-:Y:S01]  /*b1d0*/  IMAD.X R85, R22, 0x1, R29, P3 ;  /* 0x0000000116557824 */ /* 0x000fe200018e061d */
[----:B------:R-:W-:Y:S01]  /*b1e0*/  ISETP.GE.U32.AND.EX P2, PT, R86, R23, PT, P4 ;  /* 0x000000175600720c */ /* 0x000fe20003f46140 */
[----:B------:R-:W0:Y:S01]  /*b1f0*/  LDC.64 R28, c[0x3][0x1b8] ;  /* 0x00c06e00ff1c7b82 */ /* 0x000e220000000a00 */
[----:B------:R-:W-:Y:S02]  /*b200*/  ISETP.GE.U32.AND P4, PT, R84, R13, PT ;  /* 0x0000000d5400720c */ /* 0x000fe40003f86070 */
[----:B------:R-:W-:-:S02]  /*b210*/  ISETP.GT.U32.AND P3, PT, R17, R20, PT ;  /* 0x000000141100720c */ /* 0x000fc40003f64070 */
[----:B------:R-:W-:Y:S02]  /*b220*/  IADD3.X R18, PT, PT, R10, R21, ~R11, P5, P6 ;  /* 0x000000150a127210 */ /* 0x000fe40002fecc0b */
[----:B------:R-:W-:Y:S02]  /*b230*/  @P1 SEL R14, R87, R14, !P0 ;  /* 0x0000000e570e1207 */ /* 0x000fe40004000000 */
[----:B------:R-:W-:Y:S02]  /*b240*/  @P1 SEL R15, R26, R15, !P0 ;  /* 0x0000000f1a0f1207 */ /* 0x000fe40004000000 */
[----:B------:R-:W-:Y:S01]  /*b250*/  ISETP.GE.U32.AND.EX P1, PT, R85, R22, PT, P4 ;  /* 0x000000165500720c */ /* 0x000fe20003f26140 */
[----:B------:R-:W1:Y:S01]  /*b260*/  LDC.64 R26, c[0x3][0x1f8] ;  /* 0x00c07e00ff1a7b82 */ /* 0x000e620000000a00 */
[----:B------:R-:W-:Y:S02]  /*b270*/  IADD3 R19, P4, PT, R16, -0x1, RZ ;  /* 0xffffffff10137810 */ /* 0x000fe40007f9e0ff */
[----:B------:R-:W-:-:S02]  /*b280*/  ISETP.GT.U32.AND.EX P0, PT, R18, R21, PT, P3 ;  /* 0x000000151200720c */ /* 0x000fc40003f04130 */
[----:B------:R-:W-:Y:S01]  /*b290*/  ISETP.GT.U32.AND P3, PT, R16, RZ, PT ;  /* 0x000000ff1000720c */ /* 0x000fe20003f64070 */
[----:B------:R-:W-:Y:S01]  /*b2a0*/  IMAD.X R22, RZ, RZ, R86, P4 ;  /* 0x000000ffff167224 */ /* 0x000fe200020e0656 */
[----:B------:R-:W-:Y:S02]  /*b2b0*/  ISETP.GT.U32.AND P6, PT, R10, RZ, PT ;  /* 0x000000ff0a00720c */ /* 0x000fe40003fc4070 */
[----:B------:R-:W-:Y:S02]  /*b2c0*/  ISETP.GT.U32.AND.EX P3, PT, R86, -0x1, PT, P3 ;  /* 0xffffffff5600780c */ /* 0x000fe40003f64130 */
[----:B------:R-:W-:Y:S02]  /*b2d0*/  IADD3 R82, P5, PT, R83, R4, RZ ;  /* 0x0000000453527210 */ /* 0x000fe40007fbe0ff */
[----:B------:R-:W-:Y:S02]  /*b2e0*/  @P2 SEL R19, R19, R16, P3 ;  /* 0x0000001013132207 */ /* 0x000fe40001800000 */
[----:B------:R-:W-:-:S02]  /*b2f0*/  @P2 SEL R22, R22, R86, P3 ;  /* 0x0000005616162207 */ /* 0x000fc40001800000 */
[----:B------:R-:W-:Y:S01]  /*b300*/  ISETP.GT.U32.AND.EX P2, PT, R11, R10, PT, P6 ;  /* 0x0000000a0b00720c */ /* 0x000fe20003f44160 */
[----:B0-----:R-:W-:Y:S01]  /*b310*/  IMAD.WIDE.U32 R10, R9, R28, RZ ;  /* 0x0000001c090a7225 */ /* 0x001fe200078e00ff */
[----:B------:R-:W-:Y:S02]  /*b320*/  IADD3 R4, P6, PT, R17, 0x1, RZ ;  /* 0x0000000111047810 */ /* 0x000fe40007fde0ff */
[----:B------:R-:W-:Y:S01]  /*b330*/  ISETP.GE.U32.AND P4, PT, R82, R83, PT ;  /* 0x000000535200720c */ /* 0x000fe20003f86070 */
[----:B------:R-:W-:Y:S01]  /*b340*/  IMAD.X R83, R12, 0x1, R5, P5 ;  /* 0x000000010c537824 */ /* 0x000fe200028e0605 */
[----:B------:R-:W-:Y:S02]  /*b350*/  ISETP.GT.U32.AND P3, PT, R84, RZ, PT ;  /* 0x000000ff5400720c */ /* 0x000fe40003f64070 */
[----:B------:R-:W-:Y:S02]  /*b360*/  IADD3.X R5, PT, PT, R18, -0x1, RZ, P6, !PT ;  /* 0xffffffff12057810 */ /* 0x000fe400037fe4ff */
[----:B------:R-:W-:-:S02]  /*b370*/  @P0 SEL R17, R4, R17, !P2 ;  /* 0x0000001104110207 */ /* 0x000fc40005000000 */
[----:B------:R-:W-:Y:S02]  /*b380*/  IADD3 R23, P5, PT, R84, -0x1, RZ ;  /* 0xffffffff54177810 */ /* 0x000fe40007fbe0ff */
[----:B------:R-:W-:Y:S02]  /*b390*/  ISETP.GT.U32.AND.EX P3, PT, R85, -0x1, PT, P3 ;  /* 0xffffffff5500780c */ /* 0x000fe40003f64130 */
[----:B------:R-:W-:Y:S02]  /*b3a0*/  @P0 SEL R18, R5, R18, !P2 ;  /* 0x0000001205120207 */ /* 0x000fe40005000000 */
[C---:B------:R-:W-:Y:S02]  /*b3b0*/  ISETP.GT.U32.AND P0, PT, R17.reuse, RZ, PT ;  /* 0x000000ff1100720c */ /* 0x040fe40003f04070 */
[----:B------:R-:W-:Y:S02]  /*b3c0*/  IADD3 R16, P2, PT, R17, -0x1, RZ ;  /* 0xffffffff11107810 */ /* 0x000fe40007f5e0ff */
[----:B------:R-:W-:Y:S01]  /*b3d0*/  @P1 SEL R23, R23, R84, P3 ;  /* 0x0000005417171207 */ /* 0x000fe20001800000 */
[----:B------:R-:W-:Y:S01]  /*b3e0*/  IMAD.X R84, RZ, RZ, R85, P5 ;  /* 0x000000ffff547224 */ /* 0x000fe200028e0655 */
[----:B------:R-:W-:Y:S01]  /*b3f0*/  ISETP.GT.U32.AND.EX P0, PT, R18, -0x1, PT, P0 ;  /* 0xffffffff1200780c */ /* 0x000fe20003f04100 */
[----:B------:R-:W-:Y:S01]  /*b400*/  IMAD.X R5, RZ, RZ, R18, P2 ;  /* 0x000000ffff057224 */ /* 0x000fe200010e0612 */
[----:B------:R-:W-:Y:S01]  /*b410*/  ISETP.GE.U32.AND.EX P4, PT, R83, R12, PT, P4 ;  /* 0x0000000c5300720c */ /* 0x000fe20003f86140 */
[----:B-1----:R-:W-:Y:S01]  /*b420*/  IMAD.WIDE.U32 R12, R9, R26, RZ ;  /* 0x0000001a090c7225 */ /* 0x002fe200078e00ff */
[----:B------:R-:W-:-:S02]  /*b430*/  SEL R16, R16, R17, P0 ;  /* 0x0000001110107207 */ /* 0x000fc40000000000 */
[----:B------:R-:W-:Y:S01]  /*b440*/  @P1 SEL R84, R84, R85, P3 ;  /* 0x0000005554541207 */ /* 0x000fe20001800000 */
[----:B------:R-:W-:Y:S01]  /*b450*/  IMAD.WIDE.U32 R10, P1, R8, R29, R10 ;  /* 0x0000001d080a7225 */ /* 0x000fe2000782000a */
[----:B------:R-:W-:Y:S02]  /*b460*/  SEL R85, R5, R18, P0 ;  /* 0x0000001205557207 */ /* 0x000fe40000000000 */
[----:B------:R-:W-:Y:S01]  /*b470*/  IADD3 R86, P3, PT, R16, R19, RZ ;  /* 0x0000001310567210 */ /* 0x000fe20007f7e0ff */
[----:B------:R-:W-:-:S04]  /*b480*/  IMAD.WIDE.U32 R4, R8, R28, RZ ;  /* 0x0000001c08047225 */ /* 0x000fc800078e00ff */
[----:B------:R-:W-:Y:S01]  /*b490*/  IMAD.WIDE.U32 R12, P0, R8, R27, R12 ;  /* 0x0000001b080c7225 */ /* 0x000fe2000780000c */
[----:B------:R-:W-:-:S03]  /*b4a0*/  IADD3 R87, P2, PT, R5, R10, RZ ;  /* 0x0000000a05577210 */ /* 0x000fc60007f5e0ff */
[----:B------:R-:W-:Y:S01]  /*b4b0*/  IMAD.X R17, RZ, RZ, RZ, P1 ;  /* 0x000000ffff117224 */ /* 0x000fe200008e06ff */
[----:B------:R-:W-:Y:S01]  /*b4c0*/  ISETP.GE.U32.AND P1, PT, R86, R16, PT ;  /* 0x000000105600720c */ /* 0x000fe20003f26070 */
[----:B------:R-:W-:-:S04]  /*b4d0*/  IMAD.WIDE.U32 R18, R8, R26, RZ ;  /* 0x0000001a08127225 */ /* 0x000fc800078e00ff */
[----:B------:R-:W-:Y:S01]  /*b4e0*/  IMAD.MOV.U32 R16, RZ, RZ, R11 ;  /* 0x000000ffff107224 */ /* 0x000fe200078e000b */
[----:B------:R-:W-:Y:S01]  /*b4f0*/  IADD3 R5, P5, PT, R19, R12, RZ ;  /* 0x0000000c13057210 */ /* 0x000fe20007fbe0ff */
[----:B------:R-:W-:Y:S01]  /*b500*/  IMAD.X R21, RZ, RZ, RZ, P0 ;  /* 0x000000ffff157224 */ /* 0x000fe200000e06ff */
[----:B------:R-:W-:Y:S01]  /*b510*/  ISETP.GT.U32.AND P0, PT, R14, RZ, PT ;  /* 0x000000ff0e00720c */ /* 0x000fe20003f04070 */
[----:B------:R-:W-:Y:S01]  /*b520*/  IMAD.MOV.U32 R20, RZ, RZ, R13 ;  /* 0x000000ffff147224 */ /* 0x000fe200078e000d */
[----:B------:R-:W-:Y:S01]  /*b530*/  IADD3 R13, P6, PT, R86, -0x1, RZ ;  /* 0xffffffff560d7810 */ /* 0x000fe20007fde0ff */
[----:B------:R-:W-:Y:S01]  /*b540*/  IMAD.WIDE.U32.X R16, R9, R29, R16, P2 ;  /* 0x0000001d09107225 */ /* 0x000fe200010e0410 */
[----:B------:R-:W-:Y:S02]  /*b550*/  IADD3 R19, P2, PT, R14, -0x1, RZ ;  /* 0xffffffff0e137810 */ /* 0x000fe40007f5e0ff */
[----:B------:R-:W-:Y:S01]  /*b560*/  ISETP.GT.U32.AND.EX P0, PT, R15, -0x1, PT, P0 ;  /* 0xffffffff0f00780c */ /* 0x000fe20003f04100 */
[----:B------:R-:W-:-:S03]  /*b570*/  IMAD.WIDE.U32.X R20, R9, R27, R20, P5 ;  /* 0x0000001b09147225 */ /* 0x000fc600028e0414 */
[----:B------:R-:W-:Y:S01]  /*b580*/  SEL R19, R19, R14, P0 ;  /* 0x0000000e13137207 */ /* 0x000fe20000000000 */
[----:B------:R-:W-:Y:S01]  /*b590*/  IMAD.X R22, R85, 0x1, R22, P3 ;  /* 0x0000000155167824 */ /* 0x000fe200018e0616 */
[----:B------:R-:W-:Y:S01]  /*b5a0*/  IADD3 R9, P3, P5, RZ, R4, -R16 ;  /* 0x00000004ff097210 */ /* 0x000fe20007d7e810 */
[----:B------:R-:W-:-:S03]  /*b5b0*/  IMAD.X R12, RZ, RZ, R15, P2 ;  /* 0x000000ffff0c7224 */ /* 0x000fc600010e060f */
[----:B------:R-:W-:Y:S01]  /*b5c0*/  ISETP.GT.U32.AND P2, PT, R9, R4, PT ;  /* 0x000000040900720c */ /* 0x000fe20003f44070 */
[----:B------:R-:W-:Y:S01]  /*b5d0*/  IMAD.X R4, RZ, RZ, R22, P6 ;  /* 0x000000ffff047224 */ /* 0x000fe200030e0616 */
[----:B------:R-:W-:Y:S02]  /*b5e0*/  IADD3.X R10, PT, PT, R16, R87, ~R17, P3, P5 ;  /* 0x00000057100a7210 */ /* 0x000fe40001feac11 */
[----:B------:R-:W-:Y:S02]  /*b5f0*/  SEL R12, R12, R15, P0 ;  /* 0x0000000f0c0c7207 */ /* 0x000fe40000000000 */
[----:B------:R-:W-:Y:S02]  /*b600*/  ISETP.GE.U32.AND.EX P1, PT, R22, R85, PT, P1 ;  /* 0x000000551600720c */ /* 0x000fe40003f26110 */
[----:B------:R-:W-:Y:S02]  /*b610*/  IADD3 R11, P3, P5, RZ, R18, -R20 ;  /* 0x00000012ff0b7210 */ /* 0x000fe40007d7e814 */
[----:B------:R-:W-:-:S02]  /*b620*/  ISETP.GT.U32.AND.EX P0, PT, R10, R87, PT, P2 ;  /* 0x000000570a00720c */ /* 0x000fc40003f04120 */
[----:B------:R-:W-:Y:S02]  /*b630*/  IADD3.X R8, PT, PT, R20, R5, ~R21, P3, P5 ;  /* 0x0000000514087210 */ /* 0x000fe40001feac15 */
[----:B------:R-:W-:Y:S02]  /*b640*/  ISETP.GT.U32.AND P5, PT, R86, RZ, PT ;  /* 0x000000ff5600720c */ /* 0x000fe40003fa4070 */
[----:B------:R-:W-:Y:S02]  /*b650*/  ISETP.GT.U32.AND P3, PT, R11, R18, PT ;  /* 0x000000120b00720c */ /* 0x000fe40003f64070 */
[----:B------:R-:W-:Y:S02]  /*b660*/  ISETP.GT.U32.AND P2, PT, R16, RZ, PT ;  /* 0x000000ff1000720c */ /* 0x000fe40003f44070 */
[----:B------:R-:W-:Y:S02]  /*b670*/  ISETP.GT.U32.AND.EX P5, PT, R22, -0x1, PT, P5 ;  /* 0xffffffff1600780c */ /* 0x000fe40003fa4150 */
[----:B------:R-:W-:-:S02]  /*b680*/  IADD3 R14, P6, PT, R9, 0x1, RZ ;  /* 0x00000001090e7810 */ /* 0x000fc40007fde0ff */
[----:B------:R-:W-:Y:S02]  /*b690*/  ISETP.GT.U32.AND.EX P2, PT, R17, R16, PT, P2 ;  /* 0x000000101100720c */ /* 0x000fe40003f44120 */
[----:B------:R-:W-:Y:S02]  /*b6a0*/  ISETP.GT.U32.AND.EX P3, PT, R8, R5, PT, P3 ;  /* 0x000000050800720c */ /* 0x000fe40003f64130 */
[----:B------:R-:W-:Y:S02]  /*b6b0*/  @P1 SEL R13, R13, R86, P5 ;  /* 0x000000560d0d1207 */ /* 0x000fe40002800000 */
[----:B------:R-:W-:Y:S02]  /*b6c0*/  IADD3.X R15, PT, PT, R10, -0x1, RZ, P6, !PT ;  /* 0xffffffff0a0f7810 */ /* 0x000fe400037fe4ff */
[----:B------:R-:W-:Y:S02]  /*b6d0*/  @P1 SEL R4, R4, R22, P5 ;  /* 0x0000001604041207 */ /* 0x000fe40002800000 */
[----:B------:R-:W-:-:S02]  /*b6e0*/  @P0 SEL R9, R14, R9, !P2 ;  /* 0x000000090e090207 */ /* 0x000fc40005000000 */
[----:B------:R-:W-:Y:S02]  /*b6f0*/  ISETP.GT.U32.AND P6, PT, R20, RZ, PT ;  /* 0x000000ff1400720c */ /* 0x000fe40003fc4070 */
[----:B------:R-:W-:Y:S02]  /*b700*/  IADD3 R14, P1, PT, R11, 0x1, RZ ;  /* 0x000000010b0e7810 */ /* 0x000fe40007f3e0ff */
[----:B------:R-:W-:Y:S02]  /*b710*/  ISETP.GT.U32.AND.EX P6, PT, R21, R20, PT, P6 ;  /* 0x000000141500720c */ /* 0x000fe40003fc4160 */
[----:B------:R-:W-:Y:S02]  /*b720*/  IADD3.X R5, PT, PT, R8, -0x1, RZ, P1, !PT ;  /* 0xffffffff08057810 */ /* 0x000fe40000ffe4ff */
[----:B------:R-:W-:Y:S02]  /*b730*/  @P0 SEL R10, R15, R10, !P2 ;  /* 0x0000000a0f0a0207 */ /* 0x000fe40005000000 */
[----:B------:R-:W-:-:S02]  /*b740*/  IADD3 R6, P0, PT, R19, R6, RZ ;  /* 0x0000000613067210 */ /* 0x000fc40007f1e0ff */
[----:B------:R-:W-:Y:S02]  /*b750*/  @P3 SEL R11, R14, R11, !P6 ;  /* 0x0000000b0e0b3207 */ /* 0x000fe40007000000 */
[----:B------:R-:W-:Y:S01]  /*b760*/  @P3 SEL R8, R5, R8, !P6 ;  /* 0x0000000805083207 */ /* 0x000fe20007000000 */
[----:B------:R-:W-:Y:S01]  /*b770*/  IMAD.X R7, R12, 0x1, R7, P0 ;  /* 0x000000010c077824 */ /* 0x000fe200000e0607 */
[C---:B------:R-:W-:Y:S02]  /*b780*/  IADD3 R14, P6, PT, R9.reuse, -0x1, RZ ;  /* 0xffffffff090e7810 */ /* 0x040fe40007fde0ff */
[----:B------:R-:W-:Y:S02]  /*b790*/  ISETP.GT.U32.AND P3, PT, R9, RZ, PT ;  /* 0x000000ff0900720c */ /* 0x000fe40003f64070 */
[----:B------:R-:W-:Y:S01]  /*b7a0*/  ISETP.GE.U32.AND P1, PT, R6, R19, PT ;  /* 0x000000130600720c */ /* 0x000fe20003f26070 */
[----:B------:R-:W-:Y:S01]  /*b7b0*/  IMAD.X R5, RZ, RZ, R10, P6 ;  /* 0x000000ffff057224 */ /* 0x000fe200030e060a */
[----:B------:R-:W-:-:S02]  /*b7c0*/  ISETP.GT.U32.AND P0, PT, R11, RZ, PT ;  /* 0x000000ff0b00720c */ /* 0x000fc40003f04070 */
[----:B------:R-:W-:Y:S02]  /*b7d0*/  ISETP.GT.U32.AND.EX P3, PT, R10, -0x1, PT, P3 ;  /* 0xffffffff0a00780c */ /* 0x000fe40003f64130 */
[----:B------:R-:W-:Y:S02]  /*b7e0*/  IADD3 R18, P6, PT, R11, -0x1, RZ ;  /* 0xffffffff0b127810 */ /* 0x000fe40007fde0ff */
[----:B------:R-:W-:Y:S02]  /*b7f0*/  ISETP.GE.U32.AND.EX P1, PT, R7, R12, PT, P1 ;  /* 0x0000000c0700720c */ /* 0x000fe40003f26110 */
[----:B------:R-:W-:Y:S02]  /*b800*/  ISETP.GT.U32.AND.EX P0, PT, R8, -0x1, PT, P0 ;  /* 0xffffffff0800780c */ /* 0x000fe40003f04100 */
[----:B------:R-:W-:Y:S01]  /*b810*/  SEL R12, R14, R9, P3 ;  /* 0x000000090e0c7207 */ /* 0x000fe20001800000 */
[----:B------:R-:W-:Y:S01]  /*b820*/  IMAD.X R9, RZ, RZ, R8, P6 ;  /* 0x000000ffff097224 */ /* 0x000fe200030e0608 */
[----:B------:R-:W-:-:S02]  /*b830*/  SEL R5, R5, R10, P3 ;  /* 0x0000000a05057207 */ /* 0x000fc40001800000 */
[----:B------:R-:W-:Y:S02]  /*b840*/  SEL R10, R18, R11, P0 ;  /* 0x0000000b120a7207 */ /* 0x000fe40000000000 */
[----:B------:R-:W-:Y:S02]  /*b850*/  IADD3 R23, P6, PT, R12, R23, RZ ;  /* 0x000000170c177210 */ /* 0x000fe40007fde0ff */
[----:B------:R-:W-:Y:S02]  /*b860*/  SEL R9, R9, R8, P0 ;  /* 0x0000000809097207 */ /* 0x000fe40000000000 */
[----:B------:R-:W-:Y:S01]  /*b870*/  IADD3 R16, P5, PT, R82, -0x1, RZ ;  /* 0xffffffff52107810 */ /* 0x000fe20007fbe0ff */
[----:B------:R-:W-:Y:S01]  /*b880*/  IMAD.X R84, R5, 0x1, R84, P6 ;  /* 0x0000000105547824 */ /* 0x000fe200030e0654 */
[----:B------:R-:W-:Y:S02]  /*b890*/  IADD3 R18, P3, PT, R6, -0x1, RZ ;  /* 0xffffffff06127810 */ /* 0x000fe40007f7e0ff */
[----:B------:R-:W-:Y:S01]  /*b8a0*/  IADD3 R13, P0, PT, R10, R13, RZ ;  /* 0x0000000d0a0d7210 */ /* 0x000fe20007f1e0ff */
[----:B------:R-:W-:Y:S01]  /*b8b0*/  IMAD.X R17, RZ, RZ, R83, P5 ;  /* 0x000000ffff117224 */ /* 0x000fe200028e0653 */
[----:B------:R-:W-:Y:S01]  /*b8c0*/  ISETP.GT.U32.AND P2, PT, R82, RZ, PT ;  /* 0x000000ff5200720c */ /* 0x000fe20003f44070 */
[----:B------:R-:W-:Y:S01]  /*b8d0*/  IMAD.X R19, RZ, RZ, R7, P3 ;  /* 0x000000ffff137224 */ /* 0x000fe200018e0607 */
[----:B------:R-:W-:Y:S01]  /*b8e0*/  ISETP.GT.U32.AND P6, PT, R6, RZ, PT ;  /* 0x000000ff0600720c */ /* 0x000fe20003fc4070 */
[----:B------:R-:W-:Y:S01]  /*b8f0*/  IMAD.X R8, R9, 0x1, R4, P0 ;  /* 0x0000000109087824 */ /* 0x000fe200000e0604 */
[----:B------:R-:W-:-:S02]  /*b900*/  ISETP.GE.U32.AND P5, PT, R23, R12, PT ;  /* 0x0000000c1700720c */ /* 0x000fc40003fa6070 */
[----:B------:R-:W-:Y:S02]  /*b910*/  ISETP.GE.U32.AND P3, PT, R13, R10, PT ;  /* 0x0000000a0d00720c */ /* 0x000fe40003f66070 */
[----:B------:R-:W-:Y:S02]  /*b920*/  ISETP.GT.U32.AND.EX P2, PT, R83, -0x1, PT, P2 ;  /* 0xffffffff5300780c */ /* 0x000fe40003f44120 */
[----:B------:R-:W-:Y:S02]  /*b930*/  ISETP.GT.U32.AND.EX P0, PT, R7, -0x1, PT, P6 ;  /* 0xffffffff0700780c */ /* 0x000fe40003f04160 */
[----:B------:R-:W-:Y:S02]  /*b940*/  ISETP.GE.U32.AND.EX P5, PT, R84, R5, PT, P5 ;  /* 0x000000055400720c */ /* 0x000fe40003fa6150 */
[----:B------:R-:W-:Y:S02]  /*b950*/  ISETP.GE.U32.AND.EX P3, PT, R8, R9, PT, P3 ;  /* 0x000000090800720c */ /* 0x000fe40003f66130 */
[----:B------:R-:W-:-:S02]  /*b960*/  @P4 SEL R16, R16, R82, P2 ;  /* 0x0000005210104207 */ /* 0x000fc40001000000 */
[----:B------:R-:W-:Y:S02]  /*b970*/  @P4 SEL R17, R17, R83, P2 ;  /* 0x0000005311114207 */ /* 0x000fe40001000000 */
[----:B------:R-:W-:Y:S02]  /*b980*/  @P1 SEL R18, R18, R6, P0 ;  /* 0x0000000612121207 */ /* 0x000fe40000000000 */
[----:B------:R-:W-:Y:S02]  /*b990*/  IADD3 R4, P4, PT, R23, -0x1, RZ ;  /* 0xffffffff17047810 */ /* 0x000fe40007f9e0ff */
[----:B------:R-:W-:Y:S02]  /*b9a0*/  IADD3 R6, P2, PT, R13, -0x1, RZ ;  /* 0xffffffff0d067810 */ /* 0x000fe40007f5e0ff */
[----:B------:R-:W-:Y:S01]  /*b9b0*/  @P1 SEL R19, R19, R7, P0 ;  /* 0x0000000713131207 */ /* 0x000fe20000000000 */
[----:B------:R-:W-:Y:S01]  /*b9c0*/  IMAD.X R5, RZ, RZ, R84, P4 ;  /* 0x000000ffff057224 */ /* 0x000fe200020e0654 */
[----:B------:R-:W-:Y:S01]  /*b9d0*/  ISETP.GT.U32.AND P1, PT, R23, RZ, PT ;  /* 0x000000ff1700720c */ /* 0x000fe20003f24070 */
[----:B------:R-:W-:Y:S01]  /*b9e0*/  IMAD.X R7, RZ, RZ, R8, P2 ;  /* 0x000000ffff077224 */ /* 0x000fe200010e0608 */
[----:B------:R-:W-:Y:S01]  /*b9f0*/  ISETP.GT.U32.AND P0, PT, R13, RZ, PT ;  /* 0x000000ff0d00720c */ /* 0x000fe20003f04070 */
[----:B------:R0:W-:Y:S01]  /*ba00*/  STL.128 [R1+0x20], R16 ;  /* 0x0000201001007387 */ /* 0x0001e20000100c00 */
[----:B------:R-:W-:-:S02]  /*ba10*/  ISETP.GT.U32.AND.EX P1, PT, R84, -0x1, PT, P1 ;  /* 0xffffffff5400780c */ /* 0x000fc40003f24110 */
[----:B------:R-:W-:Y:S02]  /*ba20*/  ISETP.GT.U32.AND.EX P0, PT, R8, -0x1, PT, P0 ;  /* 0xffffffff0800780c */ /* 0x000fe40003f04100 */
[----:B------:R-:W-:Y:S02]  /*ba30*/  @P5 SEL R4, R4, R23, P1 ;  /* 0x0000001704045207 */ /* 0x000fe40000800000 */
[----:B------:R-:W-:Y:S02]  /*ba40*/  @P5 SEL R5, R5, R84, P1 ;  /* 0x0000005405055207 */ /* 0x000fe40000800000 */
[----:B------:R-:W-:Y:S02]  /*ba50*/  @P3 SEL R6, R6, R13, P0 ;  /* 0x0000000d06063207 */ /* 0x000fe40000000000 */
[----:B------:R-:W-:Y:S01]  /*ba60*/  @P3 SEL R7, R7, R8, P0 ;  /* 0x0000000807073207 */ /* 0x000fe20000000000 */
[----:B------:R1:W5:Y:S01]  /*ba70*/  LDL.128 R12, [R1] ;  /* 0x00000000010c7983 */ /* 0x0003620000100c00 */
[----:B0-----:R-:W-:-:S03]  /*ba80*/  IMAD.MOV.U32 R16, RZ, RZ, R4 ;  /* 0x000000ffff107224 */ /* 0x001fc600078e0004 */
[----:B------:R1:W5:Y:S01]  /*ba90*/  LDL.128 R8, [R1+0x20] ;  /* 0x0000200001087983 */ /* 0x0003620000100c00 */
[----:B------:R-:W-:Y:S02]  /*baa0*/  IMAD.MOV.U32 R17, RZ, RZ, R5 ;  /* 0x000000ffff117224 */ /* 0x000fe400078e0005 */
[----:B------:R-:W-:Y:S02]  /*bab0*/  IMAD.MOV.U32 R18, RZ, RZ, R6 ;  /* 0x000000ffff127224 */ /* 0x000fe400078e0006 */
[----:B------:R-:W-:Y:S02]  /*bac0*/  IMAD.MOV.U32 R19, RZ, RZ, R7 ;  /* 0x000000ffff137224 */ /* 0x000fe400078e0007 */
[----:B------:R1:W5:Y:S04]  /*bad0*/  LDL.128 R4, [R1+0x10] ;  /* 0x0000100001047983 */ /* 0x0003680000100c00 */
[----:B------:R1:W-:Y:S04]  /*bae0*/  STL.128 [R1+0x30], R16 ;  /* 0x0000301001007387 */ /* 0x0003e80000100c00 */
[----:B------:R1:W5:Y:S01]  /*baf0*/  LDL.64 R84, [R1+0x30] ;  /* 0x0000300001547983 */ /* 0x0003620000100a00 */
[----:B------:R-:W-:-:S04]  /*bb00*/  UIADD3 UR4, UPT, UPT, UR4, 0x1, URZ ;  /* 0x0000000104047890 */ /* 0x000fc8000fffe0ff */
[----:B------:R-:W-:-:S09]  /*bb10*/  UISETP.NE.AND UP0, UPT, UR4, 0x4, UPT ;  /* 0x000000040400788c */ /* 0x000fd2000bf05270 */
[----:B-1----:R-:W-:Y:S05]  /*bb20*/  BRA.U UP0, `(.L_x_7) ;  /* 0xffffff4500d07547 */ /* 0x002fea000b83ffff */
[----:B------:R-:W-:-:S07]  /*bb30*/  IMAD.MOV.U32 R82, RZ, RZ, 0x4 ;  /* 0x00000004ff527424 */ /* 0x000fce00078e00ff */
.L_x_8:
[----:B------:R-:W-:-:S06]  /*bb40*/  LEA R16, R82, UR76, 0x6 ;  /* 0x0000004c52107c11 */ /* 0x000fcc000f8e30ff */
[----:B------:R-:W0:Y:S02]  /*bb50*/  LDC.64 R16, c[0x3][R16] ;  /* 0x00c0000010107b82 */ /* 0x000e240000000a00 */
[----:B0----5:R-:W-:-:S04]  /*bb60*/  IADD3 R20, P0, PT, R16, R12, RZ ;  /* 0x0000000c10147210 */ /* 0x021fc80007f1e0ff */
[C---:B------:R-:W-:Y:S01]  /*bb70*/  ISETP.GE.U32.AND P1, PT, R20.reuse, R12, PT ;  /* 0x0000000c1400720c */ /* 0x040fe20003f26070 */
[----:B------:R-:W-:Y:S01]  /*bb80*/  IMAD.X R17, R17, 0x1, R13, P0 ;  /* 0x0000000111117824 */ /* 0x000fe200000e060d */
[C---:B------:R-:W-:Y:S02]  /*bb90*/  IADD3 R21, P2, PT, R20.reuse, -0x1, RZ ;  /* 0xffffffff14157810 */ /* 0x040fe40007f5e0ff */
[----:B------:R-:W-:Y:S02]  /*bba0*/  ISETP.GT.U32.AND P0, PT, R20, RZ, PT ;  /* 0x000000ff1400720c */ /* 0x000fe40003f04070 */
[C---:B------:R-:W-:Y:S01]  /*bbb0*/  ISETP.GE.U32.AND.EX P1, PT, R17.reuse, R13, PT, P1 ;  /* 0x0000000d1100720c */ /* 0x040fe20003f26110 */
[----:B------:R-:W-:Y:S01]  /*bbc0*/  IMAD.X R88, RZ, RZ, R17, P2 ;  /* 0x000000ffff587224 */ /* 0x000fe200010e0611 */
[----:B------:R-:W-:-:S11]  /*bbd0*/  ISETP.GT.U32.AND.EX P0, PT, R17, -0x1, PT, P0 ;  /* 0xffffffff1100780c */ /* 0x000fd60003f04100 */
[----:B------:R-:W-:Y:S02]  /*bbe0*/  @P1 SEL R21, R21, R20, P0 ;  /* 0x0000001415151207 */ /* 0x000fe40000000000 */
[----:B------:R-:W-:-:S05]  /*bbf0*/  @P1 SEL R88, R88, R17, P0 ;  /* 0x0000001158581207 */ /* 0x000fca0000000000 */
        /* <DEDUP_REMOVED lines=25> */
[----:B------:R-:W-:-:S04]  /*bd90*/  IMAD.WIDE.U32 R22, R83, R21, RZ ;  /* 0x0000001553167225 */ /* 0x000fc800078e00ff */
[----:B------:R-:W-:-:S04]  /*bda0*/  IMAD.WIDE.U32 R86, P0, R20, R83, R86 ;  /* 0x0000005314567225 */ /* 0x000fc80007800056 */
        /* <DEDUP_REMOVED lines=8> */
[----:B------:R-:W-:-:S04]  /*be30*/  IMAD.WIDE.U32.X R12, R83, R83, R12, P0 ;  /* 0x00000053530c7225 */ /* 0x000fc800000e040c */
[----:B------:R-:W-:Y:S01]  /*be40*/  IMAD.WIDE.U32.X R86, R83, R88, R86, P1 ;  /* 0x0000005853567225 */ /* 0x000fe200008e0456 */
[----:B------:R-:W-:Y:S02]  /*be50*/  IADD3 R83, P2, P3, RZ, R16, -R12 ;  /* 0x00000010ff537210 */ /* 0x000fe40007b5e80c */
[----:B------:R-:W-:Y:S02]  /*be60*/  IADD3 R23, P4, P5, RZ, R20, -R86 ;  /* 0x00000014ff177210 */ /* 0x000fe40007d9e856 */
[----:B------:R-:W-:Y:S02]  /*be70*/  ISETP.GT.U32.AND P0, PT, R83, R16, PT ;  /* 0x000000105300720c */ /* 0x000fe40003f04070 */
[-C--:B------:R-:W-:Y:S02]  /*be80*/  IADD3.X R89, PT, PT, R12, R17.reuse, ~R13, P2, P3 ;  /* 0x000000110c597210 */ /* 0x080fe400017e6c0d */
[----:B------:R-:W-:Y:S02]  /*be90*/  ISETP.GT.U32.AND P1, PT, R23, R20, PT ;  /* 0x000000141700720c */ /* 0x000fe40003f24070 */
[----:B------:R-:W-:-:S02]  /*bea0*/  ISETP.GT.U32.AND.EX P0, PT, R89, R17, PT, P0 ;  /* 0x000000115900720c */ /* 0x000fc40003f04100 */
[-C--:B------:R-:W-:Y:S02]  /*beb0*/  IADD3.X R20, PT, PT, R86, R21.reuse, ~R87, P4, P5 ;  /* 0x0000001556147210 */ /* 0x080fe400027eac57 */
[----:B------:R-:W-:Y:S02]  /*bec0*/  ISETP.GT.U32.AND P2, PT, R12, RZ, PT ;  /* 0x000000ff0c00720c */ /* 0x000fe40003f44070 */
[----:B------:R-:W-:Y:S02]  /*bed0*/  ISETP.GT.U32.AND.EX P1, PT, R20, R21, PT, P1 ;  /* 0x000000151400720c */ /* 0x000fe40003f24110 */
[----:B------:R-:W-:Y:S02]  /*bee0*/  ISETP.GT.U32.AND.EX P2, PT, R13, R12, PT, P2 ;  /* 0x0000000c0d00720c */ /* 0x000fe40003f44120 */
[----:B------:R-:W-:Y:S02]  /*bef0*/  ISETP.GT.U32.AND P3, PT, R86, RZ, PT ;  /* 0x000000ff5600720c */ /* 0x000fe40003f64070 */
[----:B------:R-:W-:-:S02]  /*bf00*/  IADD3 R16, P4, PT, R83, 0x1, RZ ;  /* 0x0000000153107810 */ /* 0x000fc40007f9e0ff */
[----:B------:R-:W-:Y:S02]  /*bf10*/  IADD3 R12, P5, PT, R23, 0x1, RZ ;  /* 0x00000001170c7810 */ /* 0x000fe40007fbe0ff */
[----:B------:R-:W-:Y:S02]  /*bf20*/  ISETP.GT.U32.AND.EX P3, PT, R87, R86, PT, P3 ;  /* 0x000000565700720c */ /* 0x000fe40003f64130 */
[----:B------:R-:W-:Y:S02]  /*bf30*/  @P0 SEL R83, R16, R83, !P2 ;  /* 0x0000005310530207 */ /* 0x000fe40005000000 */
[----:B------:R-:W-:Y:S02]  /*bf40*/  IADD3.X R16, PT, PT, R89, -0x1, RZ, P4, !PT ;  /* 0xffffffff59107810 */ /* 0x000fe400027fe4ff */
[----:B------:R-:W-:Y:S02]  /*bf50*/  IADD3.X R13, PT, PT, R20, -0x1, RZ, P5, !PT ;  /* 0xffffffff140d7810 */ /* 0x000fe40002ffe4ff */
[----:B------:R-:W-:-:S02]  /*bf60*/  @P1 SEL R23, R12, R23, !P3 ;  /* 0x000000170c171207 */ /* 0x000fc40005800000 */
[----:B------:R-:W-:Y:S02]  /*bf70*/  @P0 SEL R89, R16, R89, !P2 ;  /* 0x0000005910590207 */ /* 0x000fe40005000000 */
[----:B------:R-:W-:Y:S02]  /*bf80*/  IADD3 R22, P2, PT, R83, -0x1, RZ ;  /* 0xffffffff53167810 */ /* 0x000fe40007f5e0ff */
        /* <DEDUP_REMOVED lines=8> */
[----:B------:R-:W-:Y:S01]  /*c010*/  SEL R16, R16, R89, P0 ;  /* 0x0000005910107207 */ /* 0x000fe20000000000 */
[----:B------:R-:W-:Y:S01]  /*c020*/  IMAD.WIDE.U32 R88, R15, UR10, RZ ;  /* 0x0000000a0f587c25 */ /* 0x000fe2000f8e00ff */
        /* <DEDUP_REMOVED lines=23> */
[----:B------:R-:W-:Y:S01]  /*c1a0*/  ISETP.GT.U32.AND.EX P0, PT, R20, -0x1, PT, P0 ;  /* 0xffffffff1400780c */ /* 0x000fe20003f04100 */
[----:B------:R-:W-:-:S03]  /*c1b0*/  IMAD.WIDE.U32 R88, P1, R14, UR11, R88 ;  /* 0x0000000b0e587c25 */ /* 0x000fc6000f820058 */
        /* <DEDUP_REMOVED lines=8> */
[----:B------:R-:W-:-:S04]  /*c240*/  IMAD.WIDE.U32.X R12, R17, UR9, R86, P0 ;  /* 0x00000009110c7c25 */ /* 0x000fc800080e0456 */
[----:B------:R-:W-:Y:S01]  /*c250*/  IMAD.X R87, RZ, RZ, RZ, P1 ;  /* 0x000000ffff577224 */ /* 0x000fe200008e06ff */
[----:B------:R-:W-:Y:S01]  /*c260*/  IADD3 R21, P5, P3, RZ, R22, -R12 ;  /* 0x00000016ff157210 */ /* 0x000fe20007bbe80c */
[----:B------:R-:W-:-:S03]  /*c270*/  IMAD.MOV.U32 R86, RZ, RZ, R89 ;  /* 0x000000ffff567224 */ /* 0x000fc600078e0059 */
[----:B------:R-:W-:Y:S01]  /*c280*/  ISETP.GT.U32.AND P0, PT, R21, R22, PT ;  /* 0x000000161500720c */ /* 0x000fe20003f04070 */
[----:B------:R-:W-:-:S05]  /*c290*/  IMAD.WIDE.U32 R22, R14, UR10, RZ ;  /* 0x0000000a0e167c25 */ /* 0x000fca000f8e00ff */
[----:B------:R-:W-:-:S05]  /*c2a0*/  IADD3 R23, P1, PT, R23, R88, RZ ;  /* 0x0000005817177210 */ /* 0x000fca0007f3e0ff */
[----:B------:R-:W-:-:S03]  /*c2b0*/  IMAD.WIDE.U32.X R86, R15, UR11, R86, P1 ;  /* 0x0000000b0f567c25 */ /* 0x000fc600088e0456 */
[C---:B------:R-:W-:Y:S02]  /*c2c0*/  ISETP.GT.U32.AND P1, PT, R86.reuse, RZ, PT ;  /* 0x000000ff5600720c */ /* 0x040fe40003f24070 */
[----:B------:R-:W-:Y:S02]  /*c2d0*/  IADD3 R83, P6, P2, RZ, R22, -R86 ;  /* 0x00000016ff537210 */ /* 0x000fe40007ade856 */
[----:B------:R-:W-:Y:S02]  /*c2e0*/  ISETP.GT.U32.AND.EX P1, PT, R87, R86, PT, P1 ;  /* 0x000000565700720c */ /* 0x000fe40003f24110 */
[----:B------:R-:W-:Y:S02]  /*c2f0*/  IADD3.X R86, PT, PT, R86, R23, ~R87, P6, P2 ;  /* 0x0000001756567210 */ /* 0x000fe400037e4c57 */
[C---:B------:R-:W-:Y:S02]  /*c300*/  ISETP.GT.U32.AND P2, PT, R12.reuse, RZ, PT ;  /* 0x000000ff0c00720c */ /* 0x040fe40003f44070 */
[----:B------:R-:W-:-:S02]  /*c310*/  IADD3.X R87, PT, PT, R12, R20, ~R13, P5, P3 ;  /* 0x000000140c577210 */ /* 0x000fc40002fe6c0d */
[----:B------:R-:W-:Y:S01]  /*c320*/  ISETP.GT.U32.AND.EX P2, PT, R13, R12, PT, P2 ;  /* 0x0000000c0d00720c */ /* 0x000fe20003f44120 */
[----:B------:R-:W-:Y:S01]  /*c330*/  IMAD.WIDE.U32 R12, R5, UR12, RZ ;  /* 0x0000000c050c7c25 */ /* 0x000fe2000f8e00ff */
[----:B------:R-:W-:Y:S02]  /*c340*/  ISETP.GT.U32.AND P4, PT, R83, R22, PT ;  /* 0x000000165300720c */ /* 0x000fe40003f84070 */
[----:B------:R-:W-:Y:S02]  /*c350*/  ISETP.GT.U32.AND.EX P5, PT, R87, R20, PT, P0 ;  /* 0x000000145700720c */ /* 0x000fe40003fa4100 */
[----:B------:R-:W-:Y:S01]  /*c360*/  ISETP.GT.U32.AND.EX P4, PT, R86, R23, PT, P4 ;  /* 0x000000175600720c */ /* 0x000fe20003f84140 */
[----:B------:R-:W-:-:S04]  /*c370*/  IMAD.WIDE.U32 R12, P0, R4, UR13, R12 ;  /* 0x0000000d040c7c25 */ /* 0x000fc8000f80000c */
[----:B------:R-:W-:-:S04]  /*c380*/  IMAD.WIDE.U32 R22, R4, UR12, RZ ;  /* 0x0000000c04167c25 */ /* 0x000fc8000f8e00ff */
[----:B------:R-:W-:Y:S01]  /*c390*/  IMAD.X R89, RZ, RZ, RZ, P0 ;  /* 0x000000ffff597224 */ /* 0x000fe200000e06ff */
[----:B------:R-:W-:Y:S01]  /*c3a0*/  IADD3 R20, P0, PT, R23, R12, RZ ;  /* 0x0000000c17147210 */ /* 0x000fe20007f1e0ff */
[----:B------:R-:W-:-:S04]  /*c3b0*/  IMAD.MOV.U32 R88, RZ, RZ, R13 ;  /* 0x000000ffff587224 */ /* 0x000fc800078e000d */
[----:B------:R-:W-:Y:S01]  /*c3c0*/  IMAD.WIDE.U32.X R12, R5, UR13, R88, P0 ;  /* 0x0000000d050c7c25 */ /* 0x000fe200080e0458 */
[----:B------:R-:W-:-:S04]  /*c3d0*/  IADD3 R88, P3, PT, R21, 0x1, RZ ;  /* 0x0000000115587810 */ /* 0x000fc80007f7e0ff */
[----:B------:R-:W-:Y:S02]  /*c3e0*/  @P5 SEL R21, R88, R21, !P2 ;  /* 0x0000001558155207 */ /* 0x000fe40005000000 */
[-C--:B------:R-:W-:Y:S02]  /*c3f0*/  IADD3 R23, P0, P6, RZ, R22.reuse, -R12 ;  /* 0x00000016ff177210 */ /* 0x080fe40007e1e80c */
[----:B------:R-:W-:Y:S02]  /*c400*/  IADD3.X R88, PT, PT, R87, -0x1, RZ, P3, !PT ;  /* 0xffffffff57587810 */ /* 0x000fe40001ffe4ff */
[----:B------:R-:W-:Y:S02]  /*c410*/  ISETP.GT.U32.AND P3, PT, R23, R22, PT ;  /* 0x000000161700720c */ /* 0x000fe40003f64070 */
[----:B------:R-:W-:Y:S02]  /*c420*/  @P5 SEL R87, R88, R87, !P2 ;  /* 0x0000005758575207 */ /* 0x000fe40005000000 */
[----:B------:R-:W-:-:S02]  /*c430*/  IADD3 R22, P5, PT, R83, 0x1, RZ ;  /* 0x0000000153167810 */ /* 0x000fc40007fbe0ff */
[----:B------:R-:W-:Y:S02]  /*c440*/  ISETP.GT.U32.AND P2, PT, R21, RZ, PT ;  /* 0x000000ff1500720c */ /* 0x000fe40003f44070 */
[----:B------:R-:W-:Y:S02]  /*c450*/  IADD3.X R89, PT, PT, R86, -0x1, RZ, P5, !PT ;  /* 0xffffffff56597810 */ /* 0x000fe40002ffe4ff */
[----:B------:R-:W-:Y:S02]  /*c460*/  @P4 SEL R83, R22, R83, !P1 ;  /* 0x0000005316534207 */ /* 0x000fe40004800000 */
[----:B------:R-:W-:Y:S02]  /*c470*/  @P4 SEL R86, R89, R86, !P1 ;  /* 0x0000005659564207 */ /* 0x000fe40004800000 */
[----:B------:R-:W-:Y:S02]  /*c480*/  IADD3 R88, P4, PT, R21, -0x1, RZ ;  /* 0xffffffff15587810 */ /* 0x000fe40007f9e0ff */
[----:B------:R-:W-:-:S02]  /*c490*/  ISETP.GT.U32.AND.EX P1, PT, R87, -0x1, PT, P2 ;  /* 0xffffffff5700780c */ /* 0x000fc40003f24120 */
[----:B------:R-:W-:Y:S01]  /*c4a0*/  ISETP.GT.U32.AND P2, PT, R83, RZ, PT ;  /* 0x000000ff5300720c */ /* 0x000fe20003f44070 */
[----:B------:R-:W-:Y:S01]  /*c4b0*/  IMAD.X R22, RZ, RZ, R87, P4 ;  /* 0x000000ffff167224 */ /* 0x000fe200020e0657 */
[----:B------:R-:W-:-:S04]  /*c4c0*/  SEL R88, R88, R21, P1 ;  /* 0x0000001558587207 */ /* 0x000fc80000800000 */
[----:B------:R-:W-:Y:S02]  /*c4d0*/  SEL R89, R22, R87, P1 ;  /* 0x0000005716597207 */ /* 0x000fe40000800000 */
[----:B------:R-:W-:Y:S02]  /*c4e0*/  ISETP.GT.U32.AND.EX P1, PT, R86, -0x1, PT, P2 ;  /* 0xffffffff5600780c */ /* 0x000fe40003f24120 */
[----:B------:R-:W-:Y:S02]  /*c4f0*/  IADD3 R22, P2, PT, R83, -0x1, RZ ;  /* 0xffffffff53167810 */ /* 0x000fe40007f5e0ff */
[----:B------:R-:W-:Y:S02]  /*c500*/  IADD3.X R87, PT, PT, R12, R20, ~R13, P0, P6 ;  /* 0x000000140c577210 */ /* 0x000fe400007ecc0d */
[----:B------:R-:W-:Y:S01]  /*c510*/  SEL R22, R22, R83, P1 ;  /* 0x0000005316167207 */ /* 0x000fe20000800000 */
[----:B------:R-:W-:Y:S01]  /*c520*/  IMAD.X R21, RZ, RZ, R86, P2 ;  /* 0x000000ffff157224 */ /* 0x000fe200010e0656 */
[----:B------:R-:W-:-:S02]  /*c530*/  IADD3 R83, P5, PT, R88, -0x1, RZ ;  /* 0xffffffff58537810 */ /* 0x000fc40007fbe0ff */
[----:B------:R-:W-:Y:S02]  /*c540*/  ISETP.GT.U32.AND P2, PT, R12, RZ, PT ;  /* 0x000000ff0c00720c */ /* 0x000fe40003f44070 */
[----:B------:R-:W-:Y:S02]  /*c550*/  ISETP.GT.U32.AND P4, PT, R88, RZ, PT ;  /* 0x000000ff5800720c */ /* 0x000fe40003f84070 */
[----:B------:R-:W-:Y:S01]  /*c560*/  ISETP.GT.U32.AND.EX P2, PT, R13, R12, PT, P2 ;  /* 0x0000000c0d00720c */ /* 0x000fe20003f44120 */
[----:B------:R-:W-:Y:S01]  /*c570*/  IMAD.X R12, RZ, RZ, R89, P5 ;  /* 0x000000ffff0c7224 */ /* 0x000fe200028e0659 */
[----:B------:R-:W-:Y:S02]  /*c580*/  ISETP.GT.U32.AND.EX P3, PT, R87, R20, PT, P3 ;  /* 0x000000145700720c */ /* 0x000fe40003f64130 */
[----:B------:R-:W-:Y:S01]  /*c590*/  SEL R86, R21, R86, P1 ;  /* 0x0000005615567207 */ /* 0x000fe20000800000 */
[----:B------:R-:W-:Y:S01]  /*c5a0*/  IMAD.WIDE.U32 R20, R7, UR14, RZ ;  /* 0x0000000e07147c25 */ /* 0x000fe2000f8e00ff */
[----:B------:R-:W-:-:S04]  /*c5b0*/  ISETP.GT.U32.AND.EX P4, PT, R89, -0x1, PT, P4 ;  /* 0xffffffff5900780c */ /* 0x000fc80003f84140 */
[----:B------:R-:W-:Y:S01]  /*c5c0*/  SEL R89, R12, R89, P4 ;  /* 0x000000590c597207 */ /* 0x000fe20002000000 */
[----:B------:R-:W-:Y:S01]  /*c5d0*/  IMAD.WIDE.U32 R20, P1, R6, UR15, R20 ;  /* 0x0000000f06147c25 */ /* 0x000fe2000f820014 */
[----:B------:R-:W-:-:S03]  /*c5e0*/  SEL R83, R83, R88, P4 ;  /* 0x0000005853537207 */ /* 0x000fc60002000000 */
[----:B------:R-:W-:Y:S01]  /*c5f0*/  IMAD.WIDE.U32 R12, R6, UR14, RZ ;  /* 0x0000000e060c7c25 */ /* 0x000fe2000f8e00ff */
[----:B------:R-:W-:-:S03]  /*c600*/  IADD3 R83, P6, PT, R22, R83, RZ ;  /* 0x0000005316537210 */ /* 0x000fc60007fde0ff */
[----:B------:R-:W-:Y:S01]  /*c610*/  IMAD.X R93, RZ, RZ, RZ, P1 ;  /* 0x000000ffff5d7224 */ /* 0x000fe200008e06ff */
[----:B------:R-:W-:Y:S01]  /*c620*/  IADD3 R13, P1, PT, R13, R20, RZ ;  /* 0x000000140d0d7210 */ /* 0x000fe20007f3e0ff */
[----:B------:R-:W-:Y:S01]  /*c630*/  IMAD.MOV.U32 R92, RZ, RZ, R21 ;  /* 0x000000ffff5c7224 */ /* 0x000fe200078e0015 */
[----:B------:R-:W-:Y:S01]  /*c640*/  ISETP.GE.U32.AND P0, PT, R83, R22, PT ;  /* 0x000000165300720c */ /* 0x000fe20003f06070 */
[----:B------:R-:W-:Y:S02]  /*c650*/  IMAD.X R89, R86, 0x1, R89, P6 ;  /* 0x0000000156597824 */ /* 0x000fe400030e0659 */
[----:B------:R-:W-:-:S03]  /*c660*/  IMAD.WIDE.U32.X R92, R7, UR15, R92, P1 ;  /* 0x0000000f075c7c25 */ /* 0x000fc600088e045c */
[----:B------:R-:W-:Y:S02]  /*c670*/  ISETP.GE.U32.AND.EX P0, PT, R89, R86, PT, P0 ;  /* 0x000000565900720c */ /* 0x000fe40003f06100 */
[----:B------:R-:W-:-:S04]  /*c680*/  IADD3 R22, P4, P5, RZ, R12, -R92 ;  /* 0x0000000cff167210 */ /* 0x000fc80007d9e85c */
[----:B------:R-:W-:Y:S02]  /*c690*/  ISETP.GT.U32.AND P1, PT, R22, R12, PT ;  /* 0x0000000c1600720c */ /* 0x000fe40003f24070 */
[----:B------:R-:W-:-:S04]  /*c6a0*/  IADD3 R12, P6, PT, R23, 0x1, RZ ;  /* 0x00000001170c7810 */ /* 0x000fc80007fde0ff */
[----:B------:R-:W-:Y:S02]  /*c6b0*/  @P3 SEL R23, R12, R23, !P2 ;  /* 0x000000170c173207 */ /* 0x000fe40005000000 */
[----:B------:R-:W-:Y:S02]  /*c6c0*/  IADD3.X R12, PT, PT, R87, -0x1, RZ, P6, !PT ;  /* 0xffffffff570c7810 */ /* 0x000fe400037fe4ff */
[----:B------:R-:W-:Y:S02]  /*c6d0*/  ISETP.GT.U32.AND P6, PT, R83, RZ, PT ;  /* 0x000000ff5300720c */ /* 0x000fe40003fc4070 */
[----:B------:R-:W-:Y:S02]  /*c6e0*/  @P3 SEL R87, R12, R87, !P2 ;  /* 0x000000570c573207 */ /* 0x000fe40005000000 */
[----:B------:R-:W-:Y:S02]  /*c6f0*/  ISETP.GT.U32.AND.EX P2, PT, R89, -0x1, PT, P6 ;  /* 0xffffffff5900780c */ /* 0x000fe40003f44160 */
[----:B------:R-:W-:-:S02]  /*c700*/  IADD3 R20, P6, PT, R83, -0x1, RZ ;  /* 0xffffffff53147810 */ /* 0x000fc40007fde0ff */
[----:B------:R-:W-:Y:S02]  /*c710*/  ISETP.GT.U32.AND P3, PT, R23, RZ, PT ;  /* 0x000000ff1700720c */ /* 0x000fe40003f64070 */
[----:B------:R-:W-:Y:S01]  /*c720*/  @P0 SEL R20, R20, R83, P2 ;  /* 0x0000005314140207 */ /* 0x000fe20001000000 */
[----:B------:R-:W-:-:S05]  /*c730*/  IMAD.X R86, RZ, RZ, R89, P6 ;  /* 0x000000ffff567224 */ /* 0x000fca00030e0659 */
[----:B------:R-:W-:Y:S02]  /*c740*/  @P0 SEL R86, R86, R89, P2 ;  /* 0x0000005956560207 */ /* 0x000fe40001000000 */
[----:B------:R-:W-:Y:S02]  /*c750*/  ISETP.GT.U32.AND.EX P2, PT, R87, -0x1, PT, P3 ;  /* 0xffffffff5700780c */ /* 0x000fe40003f44130 */
[----:B------:R-:W-:Y:S02]  /*c760*/  IADD3 R12, P3, PT, R23, -0x1, RZ ;  /* 0xffffffff170c7810 */ /* 0x000fe40007f7e0ff */
[----:B------:R-:W-:Y:S02]  /*c770*/  ISETP.GT.U32.AND P0, PT, R92, RZ, PT ;  /* 0x000000ff5c00720c */ /* 0x000fe40003f04070 */
[----:B------:R-:W-:Y:S02]  /*c780*/  SEL R12, R12, R23, P2 ;  /* 0x000000170c0c7207 */ /* 0x000fe40001000000 */
[----:B------:R-:W-:-:S02]  /*c790*/  ISETP.GT.U32.AND.EX P0, PT, R93, R92, PT, P0 ;  /* 0x0000005c5d00720c */ /* 0x000fc40003f04100 */
[----:B------:R-:W-:Y:S01]  /*c7a0*/  IADD3 R83, P6, PT, R12, R20, RZ ;  /* 0x000000140c537210 */ /* 0x000fe20007fde0ff */
[----:B------:R-:W-:Y:S01]  /*c7b0*/  IMAD.WIDE.U32 R20, R9, UR16, RZ ;  /* 0x0000001009147c25 */ /* 0x000fe2000f8e00ff */
[-C--:B------:R-:W-:Y:S02]  /*c7c0*/  IADD3.X R92, PT, PT, R92, R13.reuse, ~R93, P4, P5 ;  /* 0x0000000d5c5c7210 */ /* 0x080fe400027eac5d */
[----:B------:R-:W-:Y:S01]  /*c7d0*/  ISETP.GE.U32.AND P5, PT, R83, R12, PT ;  /* 0x0000000c5300720c */ /* 0x000fe20003fa6070 */
[----:B------:R-:W-:Y:S01]  /*c7e0*/  IMAD.X R12, RZ, RZ, R87, P3 ;  /* 0x000000ffff0c7224 */ /* 0x000fe200018e0657 */
[----:B------:R-:W-:-:S04]  /*c7f0*/  ISETP.GT.U32.AND.EX P1, PT, R92, R13, PT, P1 ;  /* 0x0000000d5c00720c */ /* 0x000fc80003f24110 */
[----:B------:R-:W-:Y:S01]  /*c800*/  SEL R87, R12, R87, P2 ;  /* 0x000000570c577207 */ /* 0x000fe20001000000 */
[----:B------:R-:W-:-:S04]  /*c810*/  IMAD.WIDE.U32 R20, P2, R8, UR17, R20 ;  /* 0x0000001108147c25 */ /* 0x000fc8000f840014 */
[----:B------:R-:W-:-:S04]  /*c820*/  IMAD.WIDE.U32 R12, R8, UR16, RZ ;  /* 0x00000010080c7c25 */ /* 0x000fc8000f8e00ff */
[----:B------:R-:W-:Y:S01]  /*c830*/  IMAD.X R89, RZ, RZ, RZ, P2 ;  /* 0x000000ffff597224 */ /* 0x000fe200010e06ff */
[----:B------:R-:W-:Y:S01]  /*c840*/  IADD3 R13, P2, PT, R13, R20, RZ ;  /* 0x000000140d0d7210 */ /* 0x000fe20007f5e0ff */
[----:B------:R-:W-:-:S04]  /*c850*/  IMAD.MOV.U32 R88, RZ, RZ, R21 ;  /* 0x000000ffff587224 */ /* 0x000fc800078e0015 */
[----:B------:R-:W-:-:S03]  /*c860*/  IMAD.WIDE.U32.X R88, R9, UR17, R88, P2 ;  /* 0x0000001109587c25 */ /* 0x000fc600090e0458 */
[----:B------:R-:W-:-:S04]  /*c870*/  IADD3 R23, P3, P4, RZ, R12, -R88 ;  /* 0x0000000cff177210 */ /* 0x000fc80007c7e858 */
[----:B------:R-:W-:Y:S01]  /*c880*/  ISETP.GT.U32.AND P2, PT, R23, R12, PT ;  /* 0x0000000c1700720c */ /* 0x000fe20003f44070 */
[----:B------:R-:W-:Y:S01]  /*c890*/  IMAD.X R12, R87, 0x1, R86, P6 ;  /* 0x00000001570c7824 */ /* 0x000fe200030e0656 */
[----:B------:R-:W-:-:S04]  /*c8a0*/  IADD3 R21, P6, PT, R22, 0x1, RZ ;  /* 0x0000000116157810 */ /* 0x000fc80007fde0ff */
[----:B------:R-:W-:Y:S02]  /*c8b0*/  ISETP.GE.U32.AND.EX P5, PT, R12, R87, PT, P5 ;  /* 0x000000570c00720c */ /* 0x000fe40003fa6150 */
[----:B------:R-:W-:Y:S02]  /*c8c0*/  @P1 SEL R22, R21, R22, !P0 ;  /* 0x0000001615161207 */ /* 0x000fe40004000000 */
[----:B------:R-:W-:Y:S02]  /*c8d0*/  IADD3.X R21, PT, PT, R92, -0x1, RZ, P6, !PT ;  /* 0xffffffff5c157810 */ /* 0x000fe400037fe4ff */
[----:B------:R-:W-:Y:S02]  /*c8e0*/  ISETP.GT.U32.AND P6, PT, R83, RZ, PT ;  /* 0x000000ff5300720c */ /* 0x000fe40003fc4070 */
[----:B------:R-:W-:Y:S02]  /*c8f0*/  @P1 SEL R92, R21, R92, !P0 ;  /* 0x0000005c155c1207 */ /* 0x000fe40004000000 */
[----:B------:R-:W-:-:S02]  /*c900*/  ISETP.GT.U32.AND.EX P0, PT, R12, -0x1, PT, P6 ;  /* 0xffffffff0c00780c */ /* 0x000fc40003f04160 */
[----:B------:R-:W-:Y:S02]  /*c910*/  IADD3 R86, P6, PT, R83, -0x1, RZ ;  /* 0xffffffff53567810 */ /* 0x000fe40007fde0ff */
[----:B------:R-:W-:Y:S02]  /*c920*/  ISETP.GT.U32.AND P1, PT, R22, RZ, PT ;  /* 0x000000ff1600720c */ /* 0x000fe40003f24070 */
[----:B------:R-:W-:Y:S01]  /*c930*/  @P5 SEL R86, R86, R83, P0 ;  /* 0x0000005356565207 */ /* 0x000fe20000000000 */
[----:B------:R-:W-:Y:S01]  /*c940*/  IMAD.X R83, RZ, RZ, R12, P6 ;  /* 0x000000ffff537224 */ /* 0x000fe200030e060c */
[----:B------:R-:W-:-:S04]  /*c950*/  ISETP.GT.U32.AND.EX P1, PT, R92, -0x1, PT, P1 ;  /* 0xffffffff5c00780c */ /* 0x000fc80003f24110 */
[----:B------:R-:W-:Y:S02]  /*c960*/  @P5 SEL R83, R83, R12, P0 ;  /* 0x0000000c53535207 */ /* 0x000fe40000000000 */
[----:B------:R-:W-:Y:S02]  /*c970*/  IADD3 R21, P5, PT, R22, -0x1, RZ ;  /* 0xffffffff16157810 */ /* 0x000fe40007fbe0ff */
[C---:B------:R-:W-:Y:S02]  /*c980*/  ISETP.GT.U32.AND P0, PT, R88.reuse, RZ, PT ;  /* 0x000000ff5800720c */ /* 0x040fe40003f04070 */
[----:B------:R-:W-:Y:S02]  /*c990*/  SEL R21, R21, R22, P1 ;  /* 0x0000001615157207 */ /* 0x000fe40000800000 */
[----:B------:R-:W-:Y:S02]  /*c9a0*/  ISETP.GT.U32.AND.EX P0, PT, R89, R88, PT, P0 ;  /* 0x000000585900720c */ /* 0x000fe40003f04100 */
[----:B------:R-:W-:-:S02]  /*c9b0*/  IADD3.X R88, PT, PT, R88, R13, ~R89, P3, P4 ;  /* 0x0000000d58587210 */ /* 0x000fc40001fe8c59 */
[----:B------:R-:W-:Y:S02]  /*c9c0*/  IADD3 R86, P4, PT, R21, R86, RZ ;  /* 0x0000005615567210 */ /* 0x000fe40007f9e0ff */
[----:B------:R-:W-:Y:S01]  /*c9d0*/  ISETP.GT.U32.AND.EX P2, PT, R88, R13, PT, P2 ;  /* 0x0000000d5800720c */ /* 0x000fe20003f44120 */
[----:B------:R-:W-:Y:S01]  /*c9e0*/  IMAD.X R13, RZ, RZ, R92, P5 ;  /* 0x000000ffff0d7224 */ /* 0x000fe200028e065c */
[----:B------:R-:W-:Y:S01]  /*c9f0*/  ISETP.GE.U32.AND P3, PT, R86, R21, PT ;  /* 0x000000155600720c */ /* 0x000fe20003f66070 */
[----:B------:R-:W-:-:S03]  /*ca00*/  IMAD.WIDE.U32 R20, R11, UR18, RZ ;  /* 0x000000120b147c25 */ /* 0x000fc6000f8e00ff */
[----:B------:R-:W-:Y:S01]  /*ca10*/  SEL R92, R13, R92, P1 ;  /* 0x0000005c0d5c7207 */ /* 0x000fe20000800000 */
[----:B------:R-:W-:-:S04]  /*ca20*/  IMAD.WIDE.U32 R12, R10, UR18, RZ ;  /* 0x000000120a0c7c25 */ /* 0x000fc8000f8e00ff */
[----:B------:R-:W-:-:S04]  /*ca30*/  IMAD.WIDE.U32 R20, P1, R10, UR19, R20 ;  /* 0x000000130a147c25 */ /* 0x000fc8000f820014 */
[----:B------:R-:W-:Y:S01]  /*ca40*/  IMAD.X R91, RZ, RZ, RZ, P1 ;  /* 0x000000ffff5b7224 */ /* 0x000fe200008e06ff */
[----:B------:R-:W-:Y:S01]  /*ca50*/  IADD3 R13, P1, PT, R13, R20, RZ ;  /* 0x000000140d0d7210 */ /* 0x000fe20007f3e0ff */
[----:B------:R-:W-:Y:S02]  /*ca60*/  IMAD.MOV.U32 R90, RZ, RZ, R21 ;  /* 0x000000ffff5a7224 */ /* 0x000fe400078e0015 */
[----:B------:R-:W-:Y:S02]  /*ca70*/  IMAD.X R20, R92, 0x1, R83, P4 ;  /* 0x000000015c147824 */ /* 0x000fe400020e0653 */
[----:B------:R-:W-:-:S03]  /*ca80*/  IMAD.WIDE.U32.X R90, R11, UR19, R90, P1 ;  /* 0x000000130b5a7c25 */ /* 0x000fc600088e045a */
[----:B------:R-:W-:Y:S02]  /*ca90*/  ISETP.GE.U32.AND.EX P3, PT, R20, R92, PT, P3 ;  /* 0x0000005c1400720c */ /* 0x000fe40003f66130 */
[----:B------:R-:W-:-:S04]  /*caa0*/  IADD3 R22, P5, P6, RZ, R12, -R90 ;  /* 0x0000000cff167210 */ /* 0x000fc80007ebe85a */
[----:B------:R-:W-:Y:S02]  /*cab0*/  ISETP.GT.U32.AND P1, PT, R22, R12, PT ;  /* 0x0000000c1600720c */ /* 0x000fe40003f24070 */
[----:B------:R-:W-:-:S04]  /*cac0*/  IADD3 R12, P4, PT, R23, 0x1, RZ ;  /* 0x00000001170c7810 */ /* 0x000fc80007f9e0ff */
[----:B------:R-:W-:Y:S02]  /*cad0*/  IADD3.X R21, PT, PT, R88, -0x1, RZ, P4, !PT ;  /* 0xffffffff58157810 */ /* 0x000fe400027fe4ff */
[----:B------:R-:W-:Y:S02]  /*cae0*/  ISETP.GT.U32.AND P4, PT, R86, RZ, PT ;  /* 0x000000ff5600720c */ /* 0x000fe40003f84070 */
[----:B------:R-:W-:Y:S02]  /*caf0*/  @P2 SEL R23, R12, R23, !P0 ;  /* 0x000000170c172207 */ /* 0x000fe40004000000 */
[----:B------:R-:W-:Y:S02]  /*cb00*/  @P2 SEL R88, R21, R88, !P0 ;  /* 0x0000005815582207 */ /* 0x000fe40004000000 */
[----:B------:R-:W-:Y:S02]  /*cb10*/  ISETP.GT.U32.AND.EX P0, PT, R20, -0x1, PT, P4 ;  /* 0xffffffff1400780c */ /* 0x000fe40003f04140 */
[----:B------:R-:W-:-:S02]  /*cb20*/  IADD3 R21, P4, PT, R86, -0x1, RZ ;  /* 0xffffffff56157810 */ /* 0x000fc40007f9e0ff */
[----:B------:R-:W-:Y:S02]  /*cb30*/  ISETP.GT.U32.AND P2, PT, R23, RZ, PT ;  /* 0x000000ff1700720c */ /* 0x000fe40003f44070 */
[----:B------:R-:W-:Y:S01]  /*cb40*/  @P3 SEL R21, R21, R86, P0 ;  /* 0x0000005615153207 */ /* 0x000fe20000000000 */
[----:B------:R-:W-:Y:S01]  /*cb50*/  IMAD.X R83, RZ, RZ, R20, P4 ;  /* 0x000000ffff537224 */ /* 0x000fe200020e0614 */
[----:B------:R-:W-:-:S04]  /*cb60*/  ISETP.GT.U32.AND.EX P2, PT, R88, -0x1, PT, P2 ;  /* 0xffffffff5800780c */ /* 0x000fc80003f44120 */
[----:B------:R-:W-:Y:S02]  /*cb70*/  @P3 SEL R83, R83, R20, P0 ;  /* 0x0000001453533207 */ /* 0x000fe40000000000 */
[----:B------:R-:W-:Y:S02]  /*cb80*/  ISETP.GT.U32.AND P0, PT, R90, RZ, PT ;  /* 0x000000ff5a00720c */ /* 0x000fe40003f04070 */
[----:B------:R-:W-:Y:S02]  /*cb90*/  IADD3 R12, P3, PT, R23, -0x1, RZ ;  /* 0xffffffff170c7810 */ /* 0x000fe40007f7e0ff */
[----:B------:R-:W-:Y:S02]  /*cba0*/  ISETP.GT.U32.AND.EX P0, PT, R91, R90, PT, P0 ;  /* 0x0000005a5b00720c */ /* 0x000fe40003f04100 */
[----:B------:R-:W-:Y:S02]  /*cbb0*/  SEL R12, R12, R23, P2 ;  /* 0x000000170c0c7207 */ /* 0x000fe40001000000 */
[----:B------:R-:W-:-:S02]  /*cbc0*/  IADD3.X R90, PT, PT, R90, R13, ~R91, P5, P6 ;  /* 0x0000000d5a5a7210 */ /* 0x000fc40002fecc5b */
[----:B------:R-:W-:Y:S01]  /*cbd0*/  IADD3 R23, P5, PT, R12, R21, RZ ;  /* 0x000000150c177210 */ /* 0x000fe20007fbe0ff */
[----:B------:R-:W-:Y:S01]  /*cbe0*/  IMAD.WIDE.U32 R20, R85, UR20, RZ ;  /* 0x0000001455147c25 */ /* 0x000fe2000f8e00ff */
[----:B------:R-:W-:Y:S02]  /*cbf0*/  ISETP.GT.U32.AND.EX P1, PT, R90, R13, PT, P1 ;  /* 0x0000000d5a00720c */ /* 0x000fe40003f24110 */
[----:B------:R-:W-:Y:S01]  /*cc00*/  ISETP.GE.U32.AND P4, PT, R23, R12, PT ;  /* 0x0000000c1700720c */ /* 0x000fe20003f86070 */
[----:B------:R-:W-:-:S05]  /*cc10*/  IMAD.X R13, RZ, RZ, R88, P3 ;  /* 0x000000ffff0d7224 */ /* 0x000fca00018e0658 */
        /* <DEDUP_REMOVED lines=11> */
[----:B------:R-:W-:Y:S01]  /*ccd0*/  ISETP.GE.U32.AND.EX P4, PT, R12, R88, PT, P4 ;  /* 0x000000580c00720c */ /* 0x000fe20003f86140 */
[----:B------:R-:W-:Y:S01]  /*cce0*/  IMAD.WIDE.U32 R88, R18, UR22, RZ ;  /* 0x0000001612587c25 */ /* 0x000fe2000f8e00ff */
        /* <DEDUP_REMOVED lines=14> */
[----:B------:R-:W-:Y:S02]  /*cdd0*/  IADD3.X R22, PT, PT, R86, R13, ~R87, P3, P6 ;  /* 0x0000000d56167210 */ /* 0x000fe40001fecc57 */
[----:B------:R-:W-:-:S02]  /*cde0*/  IADD3 R83, P5, PT, R12, R20, RZ ;  /* 0x000000140c537210 */ /* 0x000fc40007fbe0ff */
[----:B------:R-:W-:Y:S01]  /*cdf0*/  ISETP.GT.U32.AND.EX P0, PT, R87, R86, PT, P0 ;  /* 0x000000565700720c */ /* 0x000fe20003f04100 */
[----:B------:R-:W-:Y:S01]  /*ce00*/  IMAD.X R87, RZ, RZ, R90, P4 ;  /* 0x000000ffff577224 */ /* 0x000fe200020e065a */
[----:B------:R-:W-:Y:S02]  /*ce10*/  ISETP.GT.U32.AND.EX P2, PT, R22, R13, PT, P2 ;  /* 0x0000000d1600720c */ /* 0x000fe40003f44120 */
[----:B------:R-:W-:Y:S01]  /*ce20*/  ISETP.GE.U32.AND P3, PT, R83, R12, PT ;  /* 0x0000000c5300720c */ /* 0x000fe20003f66070 */
[----:B------:R-:W-:Y:S01]  /*ce30*/  IMAD.WIDE.U32 R12, R19, UR22, RZ ;  /* 0x00000016130c7c25 */ /* 0x000fe2000f8e00ff */
[----:B------:R-:W-:-:S03]  /*ce40*/  SEL R90, R87, R90, P1 ;  /* 0x0000005a575a7207 */ /* 0x000fc60000800000 */
        /* <DEDUP_REMOVED lines=19> */
[----:B------:R-:W-:Y:S02]  /*cf80*/  ISETP.GT.U32.AND.EX P2, PT, R22, -0x1, PT, P2 ;  /* 0xffffffff1600780c */ /* 0x000fe40003f44120 */
[----:B------:R-:W-:Y:S02]  /*cf90*/  IADD3.X R83, PT, PT, R86, R20, ~R87, P4, P6 ;  /* 0x0000001456537210 */ /* 0x000fe400027ecc57 */
[----:B------:R-:W-:Y:S02]  /*cfa0*/  @P3 SEL R13, R13, R23, P0 ;  /* 0x000000170d0d3207 */ /* 0x000fe40000000000 */
[----:B------:R-:W-:-:S02]  /*cfb0*/  IADD3 R88, P3, PT, R21, -0x1, RZ ;  /* 0xffffffff15587810 */ /* 0x000fc40007f7e0ff */
[----:B------:R-:W-:Y:S02]  /*cfc0*/  ISETP.GT.U32.AND.EX P4, PT, R83, R20, PT, P1 ;  /* 0x000000145300720c */ /* 0x000fe40003f84110 */
[----:B------:R-:W-:Y:S01]  /*cfd0*/  SEL R21, R88, R21, P2 ;  /* 0x0000001558157207 */ /* 0x000fe20001000000 */
[----:B------:R-:W-:Y:S01]  /*cfe0*/  IMAD.X R23, RZ, RZ, R22, P3 ;  /* 0x000000ffff177224 */ /* 0x000fe200018e0616 */
[----:B------:R-:W-:Y:S02]  /*cff0*/  ISETP.GT.U32.AND P0, PT, R86, RZ, PT ;  /* 0x000000ff5600720c */ /* 0x000fe40003f04070 */
[----:B------:R-:W-:Y:S02]  /*d000*/  IADD3 R88, P5, PT, R21, R90, RZ ;  /* 0x0000005a15587210 */ /* 0x000fe40007fbe0ff */
[----:B------:R-:W-:Y:S01]  /*d010*/  SEL R90, R23, R22, P2 ;  /* 0x00000016175a7207 */ /* 0x000fe20001000000 */
[----:B------:R-:W-:Y:S01]  /*d020*/  IMAD.WIDE.U32 R22, R16, UR24, RZ ;  /* 0x0000001810167c25 */ /* 0x000fe2000f8e00ff */
[----:B------:R-:W-:-:S02]  /*d030*/  ISETP.GE.U32.AND P1, PT, R88, R21, PT ;  /* 0x000000155800720c */ /* 0x000fc40003f26070 */
[----:B------:R-:W-:Y:S01]  /*d040*/  ISETP.GT.U32.AND.EX P0, PT, R87, R86, PT, P0 ;  /* 0x000000565700720c */ /* 0x000fe20003f04100 */
[----:B------:R-:W-:-:S04]  /*d050*/  IMAD.WIDE.U32 R20, R17, UR24, RZ ;  /* 0x0000001811147c25 */ /* 0x000fc8000f8e00ff */
[----:B------:R-:W-:Y:S01]  /*d060*/  IMAD.X R91, R90, 0x1, R13, P5 ;  /* 0x000000015a5b7824 */ /* 0x000fe200028e060d */
[----:B------:R-:W-:Y:S01]  /*d070*/  IADD3 R13, P5, PT, R12, 0x1, RZ ;  /* 0x000000010c0d7810 */ /* 0x000fe20007fbe0ff */
[----:B------:R-:W-:-:S03]  /*d080*/  IMAD.WIDE.U32 R20, P2, R16, UR25, R20 ;  /* 0x0000001910147c25 */ /* 0x000fc6000f840014 */
[----:B------:R-:W-:Y:S01]  /*d090*/  ISETP.GE.U32.AND.EX P1, PT, R91, R90, PT, P1 ;  /* 0x0000005a5b00720c */ /* 0x000fe20003f26110 */
[----:B------:R-:W-:Y:S01]  /*d0a0*/  IMAD.X R87, RZ, RZ, RZ, P2 ;  /* 0x000000ffff577224 */ /* 0x000fe200010e06ff */
[----:B------:R-:W-:Y:S01]  /*d0b0*/  IADD3 R23, P2, PT, R23, R20, RZ ;  /* 0x0000001417177210 */ /* 0x000fe20007f5e0ff */
[----:B------:R-:W-:Y:S01]  /*d0c0*/  IMAD.MOV.U32 R86, RZ, RZ, R21 ;  /* 0x000000ffff567224 */ /* 0x000fe200078e0015 */
[----:B------:R-:W-:Y:S02]  /*d0d0*/  IADD3.X R20, PT, PT, R83, -0x1, RZ, P5, !PT ;  /* 0xffffffff53147810 */ /* 0x000fe40002ffe4ff */
[----:B------:R-:W-:Y:S01]  /*d0e0*/  ISETP.GT.U32.AND P5, PT, R88, RZ, PT ;  /* 0x000000ff5800720c */ /* 0x000fe20003fa4070 */
[----:B------:R-:W-:Y:S01]  /*d0f0*/  IMAD.WIDE.U32.X R86, R17, UR25, R86, P2 ;  /* 0x0000001911567c25 */ /* 0x000fe200090e0456 */
[----:B------:R-:W-:Y:S02]  /*d100*/  @P4 SEL R12, R13, R12, !P0 ;  /* 0x0000000c0d0c4207 */ /* 0x000fe40004000000 */
[----:B------:R-:W-:-:S02]  /*d110*/  @P4 SEL R83, R20, R83, !P0 ;  /* 0x0000005314534207 */ /* 0x000fc40004000000 */
[----:B------:R-:W-:Y:S02]  /*d120*/  ISETP.GT.U32.AND.EX P0, PT, R91, -0x1, PT, P5 ;  /* 0xffffffff5b00780c */ /* 0x000fe40003f04150 */
[----:B------:R-:W-:Y:S02]  /*d130*/  IADD3 R89, P5, PT, R88, -0x1, RZ ;  /* 0xffffffff58597810 */ /* 0x000fe40007fbe0ff */
[----:B------:R-:W-:Y:S02]  /*d140*/  ISETP.GT.U32.AND P4, PT, R12, RZ, PT ;  /* 0x000000ff0c00720c */ /* 0x000fe40003f84070 */
[----:B------:R-:W-:Y:S01]  /*d150*/  @P1 SEL R89, R89, R88, P0 ;  /* 0x0000005859591207 */ /* 0x000fe20000000000 */
[----:B------:R-:W-:Y:S01]  /*d160*/  IMAD.X R88, RZ, RZ, R91, P5 ;  /* 0x000000ffff587224 */ /* 0x000fe200028e065b */
[----:B------:R-:W-:-:S04]  /*d170*/  IADD3 R21, P6, P3, RZ, R22, -R86 ;  /* 0x00000016ff157210 */ /* 0x000fc80007bde856 */
[----:B------:R-:W-:Y:S02]  /*d180*/  @P1 SEL R88, R88, R91, P0 ;  /* 0x0000005b58581207 */ /* 0x000fe40000000000 */
[----:B------:R-:W-:Y:S02]  /*d190*/  IADD3 R13, P1, PT, R12, -0x1, RZ ;  /* 0xffffffff0c0d7810 */ /* 0x000fe40007f3e0ff */
[----:B------:R-:W-:Y:S02]  /*d1a0*/  ISETP.GT.U32.AND.EX P0, PT, R83, -0x1, PT, P4 ;  /* 0xffffffff5300780c */ /* 0x000fe40003f04140 */
[----:B------:R-:W-:Y:S01]  /*d1b0*/  ISETP.GT.U32.AND P2, PT, R21, R22, PT ;  /* 0x000000161500720c */ /* 0x000fe20003f44070 */
[----:B------:R-:W-:Y:S01]  /*d1c0*/  IMAD.X R20, RZ, RZ, R83, P1 ;  /* 0x000000ffff147224 */ /* 0x000fe200008e0653 */
[----:B------:R-:W-:Y:S02]  /*d1d0*/  SEL R12, R13, R12, P0 ;  /* 0x0000000c0d0c7207 */ /* 0x000fe40000000000 */
[----:B------:R-:W-:-:S02]  /*d1e0*/  IADD3.X R90, PT, PT, R86, R23, ~R87, P6, P3 ;  /* 0x00000017565a7210 */ /* 0x000fc400037e6c57 */
[----:B------:R-:W-:Y:S02]  /*d1f0*/  SEL R83, R20, R83, P0 ;  /* 0x0000005314537207 */ /* 0x000fe40000000000 */
[----:B------:R-:W-:Y:S02]  /*d200*/  IADD3 R13, P1, PT, R12, R89, RZ ;  /* 0x000000590c0d7210 */ /* 0x000fe40007f3e0ff */
[----:B------:R-:W-:Y:S01]  /*d210*/  ISETP.GT.U32.AND.EX P2, PT, R90, R23, PT, P2 ;  /* 0x000000175a00720c */ /* 0x000fe20003f44120 */
[----:B------:R-:W-:Y:S01]  /*d220*/  IMAD.WIDE.U32 R22, R15, UR26, RZ ;  /* 0x0000001a0f167c25 */ /* 0x000fe2000f8e00ff */
[C---:B------:R-:W-:Y:S02]  /*d230*/  ISETP.GE.U32.AND P0, PT, R13.reuse, R12, PT ;  /* 0x0000000c0d00720c */ /* 0x040fe40003f06070 */
[----:B------:R-:W-:Y:S01]  /*d240*/  IADD3 R20, P4, PT, R13, -0x1, RZ ;  /* 0xffffffff0d147810 */ /* 0x000fe20007f9e0ff */
[----:B------:R-:W-:Y:S01]  /*d250*/  IMAD.X R88, R83, 0x1, R88, P1 ;  /* 0x0000000153587824 */ /* 0x000fe200008e0658 */
[----:B------:R-:W-:-:S02]  /*d260*/  ISETP.GT.U32.AND P1, PT, R13, RZ, PT ;  /* 0x000000ff0d00720c */ /* 0x000fc40003f24070 */
[----:B------:R-:W-:Y:S02]  /*d270*/  ISETP.GT.U32.AND P3, PT, R86, RZ, PT ;  /* 0x000000ff5600720c */ /* 0x000fe40003f64070 */
[C---:B------:R-:W-:Y:S02]  /*d280*/  ISETP.GE.U32.AND.EX P0, PT, R88.reuse, R83, PT, P0 ;  /* 0x000000535800720c */ /* 0x040fe40003f06100 */
[----:B------:R-:W-:Y:S02]  /*d290*/  ISETP.GT.U32.AND.EX P1, PT, R88, -0x1, PT, P1 ;  /* 0xffffffff5800780c */ /* 0x000fe40003f24110 */
[----:B------:R-:W-:Y:S02]  /*d2a0*/  IADD3 R12, P5, PT, R21, 0x1, RZ ;  /* 0x00000001150c7810 */ /* 0x000fe40007fbe0ff */
[----:B------:R-:W-:-:S04]  /*d2b0*/  ISETP.GT.U32.AND.EX P3, PT, R87, R86, PT, P3 ;  /* 0x000000565700720c */ /* 0x000fc80003f64130 */
[----:B------:R-:W-:-:S03]  /*d2c0*/  @P2 SEL R21, R12, R21, !P3 ;  /* 0x000000150c152207 */ /* 0x000fc60005800000 */
[----:B------:R-:W-:Y:S02]  /*d2d0*/  @P0 SEL R20, R20, R13, P1 ;  /* 0x0000000d14140207 */ /* 0x000fe40000800000 */
[----:B------:R-:W-:-:S04]  /*d2e0*/  IADD3.X R13, PT, PT, R90, -0x1, RZ, P5, !PT ;  /* 0xffffffff5a0d7810 */ /* 0x000fc80002ffe4ff */
[----:B------:R-:W-:Y:S01]  /*d2f0*/  @P2 SEL R90, R13, R90, !P3 ;  /* 0x0000005a0d5a2207 */ /* 0x000fe20005800000 */
[----:B------:R-:W-:Y:S01]  /*d300*/  IMAD.WIDE.U32 R22, P2, R14, UR27, R22 ;  /* 0x0000001b0e167c25 */ /* 0x000fe2000f840016 */
[----:B------:R-:W-:-:S03]  /*d310*/  ISETP.GT.U32.AND P3, PT, R21, RZ, PT ;  /* 0x000000ff1500720c */ /* 0x000fc60003f64070 */
[----:B------:R-:W-:Y:S01]  /*d320*/  IMAD.WIDE.U32 R12, R14, UR26, RZ ;  /* 0x0000001a0e0c7c25 */ /* 0x000fe2000f8e00ff */
[----:B------:R-:W-:-:S03]  /*d330*/  ISETP.GT.U32.AND.EX P3, PT, R90, -0x1, PT, P3 ;  /* 0xffffffff5a00780c */ /* 0x000fc60003f64130 */
[----:B------:R-:W-:Y:S01]  /*d340*/  IMAD.X R87, RZ, RZ, RZ, P2 ;  /* 0x000000ffff577224 */ /* 0x000fe200010e06ff */
[----:B------:R-:W-:Y:S01]  /*d350*/  IADD3 R13, P2, PT, R13, R22, RZ ;  /* 0x000000160d0d7210 */ /* 0x000fe20007f5e0ff */
[----:B------:R-:W-:-:S04]  /*d360*/  IMAD.MOV.U32 R86, RZ, RZ, R23 ;  /* 0x000000ffff567224 */ /* 0x000fc800078e0017 */
[----:B------:R-:W-:Y:S01]  /*d370*/  IMAD.WIDE.U32.X R22, R15, UR27, R86, P2 ;  /* 0x0000001b0f167c25 */ /* 0x000fe200090e0456 */
[----:B------:R-:W-:-:S04]  /*d380*/  IADD3 R86, P2, PT, R21, -0x1, RZ ;  /* 0xffffffff15567810 */ /* 0x000fc80007f5e0ff */
[----:B------:R-:W-:Y:S01]  /*d390*/  SEL R86, R86, R21, P3 ;  /* 0x0000001556567207 */ /* 0x000fe20001800000 */
[----:B------:R-:W-:Y:S01]  /*d3a0*/  IMAD.X R21, RZ, RZ, R90, P2 ;  /* 0x000000ffff157224 */ /* 0x000fe200010e065a */
[----:B------:R-:W-:-:S04]  /*d3b0*/  IADD3 R87, P5, P6, RZ, R12, -R22 ;  /* 0x0000000cff577210 */ /* 0x000fc80007ebe816 */
[----:B------:R-:W-:Y:S01]  /*d3c0*/  SEL R90, R21, R90, P3 ;  /* 0x0000005a155a7207 */ /* 0x000fe20001800000 */
[----:B------:R-:W-:Y:S01]  /*d3d0*/  IMAD.X R21, RZ, RZ, R88, P4 ;  /* 0x000000ffff157224 */ /* 0x000fe200020e0658 */
[----:B------:R-:W-:Y:S02]  /*d3e0*/  ISETP.GT.U32.AND P2, PT, R87, R12, PT ;  /* 0x0000000c5700720c */ /* 0x000fe40003f44070 */
[C---:B------:R-:W-:Y:S02]  /*d3f0*/  ISETP.GT.U32.AND P3, PT, R86.reuse, RZ, PT ;  /* 0x000000ff5600720c */ /* 0x040fe40003f64070 */
[----:B------:R-:W-:Y:S02]  /*d400*/  @P0 SEL R21, R21, R88, P1 ;  /* 0x0000005815150207 */ /* 0x000fe40000800000 */
[----:B------:R-:W-:Y:S02]  /*d410*/  IADD3 R89, P1, PT, R86, -0x1, RZ ;  /* 0xffffffff56597810 */ /* 0x000fe40007f3e0ff */
[----:B------:R-:W-:-:S02]  /*d420*/  IADD3.X R88, PT, PT, R22, R13, ~R23, P5, P6 ;  /* 0x0000000d16587210 */ /* 0x000fc40002fecc17 */
[----:B------:R-:W-:Y:S01]  /*d430*/  ISETP.GT.U32.AND.EX P0, PT, R90, -0x1, PT, P3 ;  /* 0xffffffff5a00780c */ /* 0x000fe20003f04130 */
[----:B------:R-:W-:Y:S01]  /*d440*/  IMAD.X R83, RZ, RZ, R90, P1 ;  /* 0x000000ffff537224 */ /* 0x000fe200008e065a */
[----:B------:R-:W-:Y:S02]  /*d450*/  ISETP.GT.U32.AND.EX P2, PT, R88, R13, PT, P2 ;  /* 0x0000000d5800720c */ /* 0x000fe40003f44120 */
[----:B------:R-:W-:Y:S02]  /*d460*/  SEL R89, R89, R86, P0 ;  /* 0x0000005659597207 */ /* 0x000fe40000000000 */
[----:B------:R-:W-:Y:S02]  /*d470*/  SEL R83, R83, R90, P0 ;  /* 0x0000005a53537207 */ /* 0x000fe40000000000 */
[----:B------:R-:W-:Y:S02]  /*d480*/  ISETP.GT.U32.AND P0, PT, R22, RZ, PT ;  /* 0x000000ff1600720c */ /* 0x000fe40003f04070 */
[----:B------:R-:W-:-:S02]  /*d490*/  IADD3 R12, P1, PT, R87, 0x1, RZ ;  /* 0x00000001570c7810 */ /* 0x000fc40007f3e0ff */
[----:B------:R-:W-:Y:S01]  /*d4a0*/  ISETP.GT.U32.AND.EX P0, PT, R23, R22, PT, P0 ;  /* 0x000000161700720c */ /* 0x000fe20003f04100 */
[----:B------:R-:W-:Y:S01]  /*d4b0*/  IMAD.WIDE.U32 R22, R5, UR28, RZ ;  /* 0x0000001c05167c25 */ /* 0x000fe2000f8e00ff */
[----:B------:R-:W-:Y:S02]  /*d4c0*/  IADD3.X R13, PT, PT, R88, -0x1, RZ, P1, !PT ;  /* 0xffffffff580d7810 */ /* 0x000fe40000ffe4ff */
[----:B------:R-:W-:Y:S02]  /*d4d0*/  @P2 SEL R87, R12, R87, !P0 ;  /* 0x000000570c572207 */ /* 0x000fe40004000000 */
[----:B------:R-:W-:Y:S02]  /*d4e0*/  @P2 SEL R88, R13, R88, !P0 ;  /* 0x000000580d582207 */ /* 0x000fe40004000000 */
[C---:B------:R-:W-:Y:S02]  /*d4f0*/  ISETP.GT.U32.AND P0, PT, R87.reuse, RZ, PT ;  /* 0x000000ff5700720c */ /* 0x040fe40003f04070 */
[----:B------:R-:W-:-:S02]  /*d500*/  IADD3 R12, P2, PT, R87, -0x1, RZ ;  /* 0xffffffff570c7810 */ /* 0x000fc40007f5e0ff */
        /* <DEDUP_REMOVED lines=37> */
[----:B------:R-:W-:Y:S01]  /*d760*/  IMAD.WIDE.U32 R12, R6, UR30, RZ ;  /* 0x0000001e060c7c25 */ /* 0x000fe2000f8e00ff */
[----:B------:R-:W-:-:S03]  /*d770*/  ISETP.GE.U32.AND P1, PT, R88, R23, PT ;  /* 0x000000175800720c */ /* 0x000fc60003f26070 */
        /* <DEDUP_REMOVED lines=11> */
[----:B------:R-:W-:Y:S02]  /*d830*/  ISETP.GT.U32.AND.EX P0, PT, R22, -0x1, PT, P0 ;  /* 0xffffffff1600780c */ /* 0x000fe40003f04100 */
[----:B------:R-:W-:-:S04]  /*d840*/  IADD3 R23, P4, P5, RZ, R12, -R86 ;  /* 0x0000000cff177210 */ /* 0x000fc80007d9e856 */
[----:B------:R-:W-:Y:S02]  /*d850*/  ISETP.GT.U32.AND P2, PT, R23, R12, PT ;  /* 0x0000000c1700720c */ /* 0x000fe40003f44070 */
[----:B------:R-:W-:Y:S02]  /*d860*/  @P1 SEL R89, R89, R88, P0 ;  /* 0x0000005859591207 */ /* 0x000fe40000000000 */
[-C--:B------:R-:W-:Y:S02]  /*d870*/  IADD3.X R88, PT, PT, R86, R13.reuse, ~R87, P4, P5 ;  /* 0x0000000d56587210 */ /* 0x080fe400027eac57 */
[----:B------:R-:W-:Y:S02]  /*d880*/  @P1 SEL R83, R83, R22, P0 ;  /* 0x0000001653531207 */ /* 0x000fe40000000000 */
[----:B------:R-:W-:Y:S02]  /*d890*/  ISETP.GT.U32.AND.EX P0, PT, R88, R13, PT, P2 ;  /* 0x0000000d5800720c */ /* 0x000fe40003f04120 */
[----:B------:R-:W-:-:S02]  /*d8a0*/  ISETP.GT.U32.AND P1, PT, R86, RZ, PT ;  /* 0x000000ff5600720c */ /* 0x000fc40003f24070 */
        /* <DEDUP_REMOVED lines=106> */
[----:B------:R-:W-:-:S04]  /*df50*/  ISETP.GT.U32.AND.EX P0, PT, R90, -0x1, PT, P0 ;  /* 0xffffffff5a00780c */ /* 0x000fc80003f04100 */
[----:B------:R-:W-:Y:S01]  /*df60*/  SEL R23, R12, R23, P0 ;  /* 0x000000170c177207 */ /* 0x000fe20000000000 */
[----:B------:R-:W-:-:S03]  /*df70*/  IMAD.WIDE.U32 R12, R19, UR38, RZ ;  /* 0x00000026130c7c25 */ /* 0x000fc6000f8e00ff */
[----:B------:R-:W-:-:S04]  /*df80*/  IADD3 R88, P3, PT, R23, R88, RZ ;  /* 0x0000005817587210 */ /* 0x000fc80007f7e0ff */
[----:B------:R-:W-:Y:S01]  /*df90*/  ISETP.GE.U32.AND P1, PT, R88, R23, PT ;  /* 0x000000175800720c */ /* 0x000fe20003f26070 */
[----:B------:R-:W-:-:S05]  /*dfa0*/  IMAD.X R23, RZ, RZ, R90, P2 ;  /* 0x000000ffff177224 */ /* 0x000fca00010e065a */
[----:B------:R-:W-:Y:S01]  /*dfb0*/  SEL R90, R23, R90, P0 ;  /* 0x0000005a175a7207 */ /* 0x000fe20000000000 */
[----:B------:R-:W-:-:S04]  /*dfc0*/  IMAD.WIDE.U32 R12, P0, R18, UR39, R12 ;  /* 0x00000027120c7c25 */ /* 0x000fc8000f80000c */
[----:B------:R-:W-:-:S04]  /*dfd0*/  IMAD.WIDE.U32 R22, R18, UR38, RZ ;  /* 0x0000002612167c25 */ /* 0x000fc8000f8e00ff */
[----:B------:R-:W-:Y:S02]  /*dfe0*/  IMAD.X R89, R90, 0x1, R83, P3 ;  /* 0x000000015a597824 */ /* 0x000fe400018e0653 */
[----:B------:R-:W-:Y:S01]  /*dff0*/  IMAD.X R87, RZ, RZ, RZ, P0 ;  /* 0x000000ffff577224 */ /* 0x000fe200000e06ff */
[----:B------:R-:W-:Y:S01]  /*e000*/  IADD3 R23, P0, PT, R23, R12, RZ ;  /* 0x0000000c17177210 */ /* 0x000fe20007f1e0ff */
[----:B------:R-:W-:Y:S01]  /*e010*/  IMAD.MOV.U32 R86, RZ, RZ, R13 ;  /* 0x000000ffff567224 */ /* 0x000fe200078e000d */
[----:B------:R-:W-:Y:S01]  /*e020*/  ISETP.GE.U32.AND.EX P1, PT, R89, R90, PT, P1 ;  /* 0x0000005a5900720c */ /* 0x000fe20003f26110 */
[----:B------:R-:W-:Y:S01]  /*e030*/  IMAD.WIDE.U32 R90, R16, UR40, RZ ;  /* 0x00000028105a7c25 */ /* 0x000fe2000f8e00ff */
[----:B------:R-:W-:-:S03]  /*e040*/  IADD3 R13, P3, PT, R88, -0x1, RZ ;  /* 0xffffffff580d7810 */ /* 0x000fc60007f7e0ff */
[----:B------:R-:W-:Y:S01]  /*e050*/  IMAD.WIDE.U32.X R86, R19, UR39, R86, P0 ;  /* 0x0000002713567c25 */ /* 0x000fe200080e0456 */
[----:B------:R-:W-:-:S03]  /*e060*/  ISETP.GT.U32.AND P0, PT, R88, RZ, PT ;  /* 0x000000ff5800720c */ /* 0x000fc60003f04070 */
[----:B------:R-:W-:Y:S01]  /*e070*/  IMAD.X R12, RZ, RZ, R89, P3 ;  /* 0x000000ffff0c7224 */ /* 0x000fe200018e0659 */
[----:B------:R-:W-:Y:S02]  /*e080*/  ISETP.GT.U32.AND.EX P0, PT, R89, -0x1, PT, P0 ;  /* 0xffffffff5900780c */ /* 0x000fe40003f04100 */
[----:B------:R-:W-:Y:S02]  /*e090*/  IADD3 R83, P4, P5, RZ, R22, -R86 ;  /* 0x00000016ff537210 */ /* 0x000fe40007d9e856 */
[----:B------:R-:W-:Y:S02]  /*e0a0*/  @P1 SEL R13, R13, R88, P0 ;  /* 0x000000580d0d1207 */ /* 0x000fe40000000000 */
[----:B------:R-:W-:Y:S02]  /*e0b0*/  ISETP.GT.U32.AND P2, PT, R83, R22, PT ;  /* 0x000000165300720c */ /* 0x000fe40003f44070 */
[----:B------:R-:W-:Y:S02]  /*e0c0*/  IADD3.X R88, PT, PT, R86, R23, ~R87, P4, P5 ;  /* 0x0000001756587210 */ /* 0x000fe400027eac57 */
[----:B------:R-:W-:-:S02]  /*e0d0*/  @P1 SEL R12, R12, R89, P0 ;  /* 0x000000590c0c1207 */ /* 0x000fc40000000000 */
[----:B------:R-:W-:Y:S02]  /*e0e0*/  ISETP.GT.U32.AND.EX P0, PT, R88, R23, PT, P2 ;  /* 0x000000175800720c */ /* 0x000fe40003f04120 */
[----:B------:R-:W-:Y:S02]  /*e0f0*/  ISETP.GT.U32.AND P1, PT, R86, RZ, PT ;  /* 0x000000ff5600720c */ /* 0x000fe40003f24070 */
[----:B------:R-:W-:Y:S02]  /*e100*/  IADD3 R22, P2, PT, R83, 0x1, RZ ;  /* 0x0000000153167810 */ /* 0x000fe40007f5e0ff */
[----:B------:R-:W-:-:S07]  /*e110*/  ISETP.GT.U32.AND.EX P1, PT, R87, R86, PT, P1 ;  /* 0x000000565700720c */ /* 0x000fce0003f24110 */
        /* <DEDUP_REMOVED lines=14> */
[C---:B------:R-:W-:Y:S01]  /*e200*/  ISETP.GE.U32.AND.EX P1, PT, R12.reuse, R23, PT, P1 ;  /* 0x000000170c00720c */ /* 0x040fe20003f26110 */
[----:B------:R-:W-:Y:S01]  /*e210*/  IMAD.X R23, RZ, RZ, R12, P2 ;  /* 0x000000ffff177224 */ /* 0x000fe200010e060c */
[----:B------:R-:W-:-:S11]  /*e220*/  ISETP.GT.U32.AND.EX P0, PT, R12, -0x1, PT, P0 ;  /* 0xffffffff0c00780c */ /* 0x000fd60003f04100 */
[----:B------:R-:W-:Y:S02]  /*e230*/  @P1 SEL R22, R22, R13, P0 ;  /* 0x0000000d16161207 */ /* 0x000fe40000000000 */
[----:B------:R-:W-:Y:S01]  /*e240*/  @P1 SEL R23, R23, R12, P0 ;  /* 0x0000000c17171207 */ /* 0x000fe20000000000 */
[----:B------:R-:W-:-:S04]  /*e250*/  IMAD.WIDE.U32 R12, R17, UR40, RZ ;  /* 0x00000028110c7c25 */ /* 0x000fc8000f8e00ff */
        /* <DEDUP_REMOVED lines=8> */
[----:B------:R-:W-:Y:S01]  /*e2e0*/  ISETP.GT.U32.AND P0, PT, R12, R90, PT ;  /* 0x0000005a0c00720c */ /* 0x000fe20003f04070 */
[----:B------:R-:W-:Y:S01]  /*e2f0*/  IMAD.WIDE.U32 R90, R15, UR42, RZ ;  /* 0x0000002a0f5a7c25 */ /* 0x000fe2000f8e00ff */
[----:B------:R-:W-:-:S04]  /*e300*/  IADD3.X R89, PT, PT, R86, R88, ~R87, P5, P3 ;  /* 0x0000005856597210 */ /* 0x000fc80002fe6c57 */
[----:B------:R-:W-:Y:S01]  /*e310*/  ISETP.GT.U32.AND.EX P5, PT, R89, R88, PT, P0 ;  /* 0x000000585900720c */ /* 0x000fe20003fa4100 */
[----:B------:R-:W-:-:S04]  /*e320*/  IMAD.WIDE.U32 R90, P1, R14, UR43, R90 ;  /* 0x0000002b0e5a7c25 */ /* 0x000fc8000f82005a */
[----:B------:R-:W-:Y:S01]  /*e330*/  IMAD.X R23, RZ, RZ, RZ, P1 ;  /* 0x000000ffff177224 */ /* 0x000fe200008e06ff */
[----:B------:R-:W-:Y:S01]  /*e340*/  IADD3 R21, P1, PT, R21, R90, RZ ;  /* 0x0000005a15157210 */ /* 0x000fe20007f3e0ff */
[----:B------:R-:W-:-:S04]  /*e350*/  IMAD.MOV.U32 R22, RZ, RZ, R91 ;  /* 0x000000ffff167224 */ /* 0x000fc800078e005b */
[----:B------:R-:W-:-:S03]  /*e360*/  IMAD.WIDE.U32.X R22, R15, UR43, R22, P1 ;  /* 0x0000002b0f167c25 */ /* 0x000fc600088e0416 */
[-C--:B------:R-:W-:Y:S02]  /*e370*/  IADD3 R83, P6, P2, RZ, R20.reuse, -R22 ;  /* 0x00000014ff537210 */ /* 0x080fe40007ade816 */
[C---:B------:R-:W-:Y:S02]  /*e380*/  ISETP.GT.U32.AND P1, PT, R22.reuse, RZ, PT ;  /* 0x000000ff1600720c */ /* 0x040fe40003f24070 */
[----:B------:R-:W-:Y:S02]  /*e390*/  ISETP.GT.U32.AND P4, PT, R83, R20, PT ;  /* 0x000000145300720c */ /* 0x000fe40003f84070 */
[-C--:B------:R-:W-:Y:S02]  /*e3a0*/  IADD3.X R13, PT, PT, R22, R21.reuse, ~R23, P6, P2 ;  /* 0x00000015160d7210 */ /* 0x080fe400037e4c17 */
[----:B------:R-:W-:Y:S01]  /*e3b0*/  ISETP.GT.U32.AND.EX P1, PT, R23, R22, PT, P1 ;  /* 0x000000161700720c */ /* 0x000fe20003f24110 */
[----:B------:R-:W-:Y:S01]  /*e3c0*/  IMAD.WIDE.U32 R22, R4, UR44, RZ ;  /* 0x0000002c04167c25 */ /* 0x000fe2000f8e00ff */
[----:B------:R-:W-:-:S02]  /*e3d0*/  ISETP.GT.U32.AND.EX P4, PT, R13, R21, PT, P4 ;  /* 0x000000150d00720c */ /* 0x000fc40003f84140 */
[----:B------:R-:W-:Y:S01]  /*e3e0*/  ISETP.GT.U32.AND P2, PT, R86, RZ, PT ;  /* 0x000000ff5600720c */ /* 0x000fe20003f44070 */
[----:B------:R-:W-:-:S03]  /*e3f0*/  IMAD.WIDE.U32 R20, R5, UR44, RZ ;  /* 0x0000002c05147c25 */ /* 0x000fc6000f8e00ff */
[----:B------:R-:W-:Y:S01]  /*e400*/  ISETP.GT.U32.AND.EX P2, PT, R87, R86, PT, P2 ;  /* 0x000000565700720c */ /* 0x000fe20003f44120 */
[----:B------:R-:W-:-:S04]  /*e410*/  IMAD.WIDE.U32 R20, P0, R4, UR45, R20 ;  /* 0x0000002d04147c25 */ /* 0x000fc8000f800014 */
[----:B------:R-:W-:Y:S01]  /*e420*/  IMAD.X R87, RZ, RZ, RZ, P0 ;  /* 0x000000ffff577224 */ /* 0x000fe200000e06ff */
[----:B------:R-:W-:Y:S01]  /*e430*/  IADD3 R88, P0, PT, R23, R20, RZ ;  /* 0x0000001417587210 */ /* 0x000fe20007f1e0ff */
[----:B------:R-:W-:Y:S01]  /*e440*/  IMAD.MOV.U32 R86, RZ, RZ, R21 ;  /* 0x000000ffff567224 */ /* 0x000fe200078e0015 */
[----:B------:R-:W-:-:S03]  /*e450*/  IADD3 R23, P3, PT, R12, 0x1, RZ ;  /* 0x000000010c177810 */ /* 0x000fc60007f7e0ff */
[----:B------:R-:W-:Y:S01]  /*e460*/  IMAD.WIDE.U32.X R20, R5, UR45, R86, P0 ;  /* 0x0000002d05147c25 */ /* 0x000fe200080e0456 */
[----:B------:R-:W-:Y:S02]  /*e470*/  @P5 SEL R12, R23, R12, !P2 ;  /* 0x0000000c170c5207 */ /* 0x000fe40005000000 */
[----:B------:R-:W-:Y:S02]  /*e480*/  IADD3.X R86, PT, PT, R89, -0x1, RZ, P3, !PT ;  /* 0xffffffff59567810 */ /* 0x000fe40001ffe4ff */
[-C--:B------:R-:W-:Y:S02]  /*e490*/  IADD3 R23, P0, P6, RZ, R22.reuse, -R20 ;  /* 0x00000016ff177210 */ /* 0x080fe40007e1e814 */
[----:B------:R-:W-:Y:S02]  /*e4a0*/  @P5 SEL R89, R86, R89, !P2 ;  /* 0x0000005956595207 */ /* 0x000fe40005000000 */
[----:B------:R-:W-:Y:S02]  /*e4b0*/  ISETP.GT.U32.AND P3, PT, R23, R22, PT ;  /* 0x000000161700720c */ /* 0x000fe40003f64070 */
[----:B------:R-:W-:-:S02]  /*e4c0*/  IADD3 R22, P5, PT, R83, 0x1, RZ ;  /* 0x0000000153167810 */ /* 0x000fc40007fbe0ff */
[----:B------:R-:W-:Y:S02]  /*e4d0*/  ISETP.GT.U32.AND P2, PT, R12, RZ, PT ;  /* 0x000000ff0c00720c */ /* 0x000fe40003f44070 */
[----:B------:R-:W-:Y:S02]  /*e4e0*/  @P4 SEL R83, R22, R83, !P1 ;  /* 0x0000005316534207 */ /* 0x000fe40004800000 */
[----:B------:R-:W-:-:S04]  /*e4f0*/  IADD3.X R22, PT, PT, R13, -0x1, RZ, P5, !PT ;  /* 0xffffffff0d167810 */ /* 0x000fc80002ffe4ff */
[----:B------:R-:W-:Y:S02]  /*e500*/  @P4 SEL R13, R22, R13, !P1 ;  /* 0x0000000d160d4207 */ /* 0x000fe40004800000 */
[----:B------:R-:W-:Y:S02]  /*e510*/  ISETP.GT.U32.AND.EX P1, PT, R89, -0x1, PT, P2 ;  /* 0xffffffff5900780c */ /* 0x000fe40003f24120 */
[----:B------:R-:W-:Y:S02]  /*e520*/  IADD3 R87, P4, PT, R12, -0x1, RZ ;  /* 0xffffffff0c577810 */ /* 0x000fe40007f9e0ff */
[----:B------:R-:W-:Y:S02]  /*e530*/  ISETP.GT.U32.AND P2, PT, R83, RZ, PT ;  /* 0x000000ff5300720c */ /* 0x000fe40003f44070 */
[----:B------:R-:W-:Y:S01]  /*e540*/  SEL R22, R87, R12, P1 ;  /* 0x0000000c57167207 */ /* 0x000fe20000800000 */
[----:B------:R-:W-:Y:S01]  /*e550*/  IMAD.X R12, RZ, RZ, R89, P4 ;  /* 0x000000ffff0c7224 */ /* 0x000fe200020e0659 */
[----:B------:R-:W-:-:S02]  /*e560*/  IADD3.X R87, PT, PT, R20, R88, ~R21, P0, P6 ;  /* 0x0000005814577210 */ /* 0x000fc400007ecc15 */
[----:B------:R-:W-:Y:S02]  /*e570*/  ISETP.GT.U32.AND P4, PT, R22, RZ, PT ;  /* 0x000000ff1600720c */ /* 0x000fe40003f84070 */
[----:B------:R-:W-:Y:S02]  /*e580*/  SEL R89, R12, R89, P1 ;  /* 0x000000590c597207 */ /* 0x000fe40000800000 */
[----:B------:R-:W-:Y:S02]  /*e590*/  ISETP.GT.U32.AND.EX P1, PT, R13, -0x1, PT, P2 ;  /* 0xffffffff0d00780c */ /* 0x000fe40003f24120 */
[----:B------:R-:W-:Y:S02]  /*e5a0*/  IADD3 R12, P2, PT, R83, -0x1, RZ ;  /* 0xffffffff530c7810 */ /* 0x000fe40007f5e0ff */
[----:B------:R-:W-:Y:S02]  /*e5b0*/  ISETP.GT.U32.AND.EX P4, PT, R89, -0x1, PT, P4 ;  /* 0xffffffff5900780c */ /* 0x000fe40003f84140 */
[----:B------:R-:W-:Y:S01]  /*e5c0*/  SEL R12, R12, R83, P1 ;  /* 0x000000530c0c7207 */ /* 0x000fe20000800000 */
[----:B------:R-:W-:Y:S01]  /*e5d0*/  IMAD.X R86, RZ, RZ, R13, P2 ;  /* 0x000000ffff567224 */ /* 0x000fe200010e060d */
[----:B------:R-:W-:-:S02]  /*e5e0*/  IADD3 R83, P5, PT, R22, -0x1, RZ ;  /* 0xffffffff16537810 */ /* 0x000fc40007fbe0ff */
[----:B------:R-:W-:Y:S02]  /*e5f0*/  ISETP.GT.U32.AND P2, PT, R20, RZ, PT ;  /* 0x000000ff1400720c */ /* 0x000fe40003f44070 */
[----:B------:R-:W-:Y:S02]  /*e600*/  SEL R83, R83, R22, P4 ;  /* 0x0000001653537207 */ /* 0x000fe40002000000 */
[----:B------:R-:W-:Y:S01]  /*e610*/  ISETP.GT.U32.AND.EX P2, PT, R21, R20, PT, P2 ;  /* 0x000000141500720c */ /* 0x000fe20003f44120 */
[----:B------:R-:W-:Y:S01]  /*e620*/  IMAD.WIDE.U32 R20, R7, UR46, RZ ;  /* 0x0000002e07147c25 */ /* 0x000fe2000f8e00ff */
[----:B------:R-:W-:Y:S02]  /*e630*/  IADD3 R83, P6, PT, R12, R83, RZ ;  /* 0x000000530c537210 */ /* 0x000fe40007fde0ff */
[----:B------:R-:W-:Y:S02]  /*e640*/  SEL R86, R86, R13, P1 ;  /* 0x0000000d56567207 */ /* 0x000fe40000800000 */
[----:B------:R-:W-:Y:S01]  /*e650*/  ISETP.GE.U32.AND P0, PT, R83, R12, PT ;  /* 0x0000000c5300720c */ /* 0x000fe20003f06070 */
[----:B------:R-:W-:Y:S01]  /*e660*/  IMAD.X R12, RZ, RZ, R89, P5 ;  /* 0x000000ffff0c7224 */ /* 0x000fe200028e0659 */
[----:B------:R-:W-:Y:S01]  /*e670*/  ISETP.GT.U32.AND.EX P3, PT, R87, R88, PT, P3 ;  /* 0x000000585700720c */ /* 0x000fe20003f64130 */
[----:B------:R-:W-:-:S03]  /*e680*/  IMAD.WIDE.U32 R20, P1, R6, UR47, R20 ;  /* 0x0000002f06147c25 */ /* 0x000fc6000f820014 */
[----:B------:R-:W-:Y:S01]  /*e690*/  SEL R89, R12, R89, P4 ;  /* 0x000000590c597207 */ /* 0x000fe20002000000 */
[----:B------:R-:W-:-:S04]  /*e6a0*/  IMAD.WIDE.U32 R12, R6, UR46, RZ ;  /* 0x0000002e060c7c25 */ /* 0x000fc8000f8e00ff */
        /* <DEDUP_REMOVED lines=474> */
[----:B------:R-:W-:Y:S01]  /*10450*/  IMAD.WIDE.U32 R22, R4, R30, RZ ;  /* 0x0000001e04167225 */ /* 0x000fe200078e00ff */
[----:B------:R-:W-:-:S02]  /*10460*/  ISETP.GT.U32.AND.EX P4, PT, R13, R21, PT, P4 ;  /* 0x000000150d00720c */ /* 0x000fc40003f84140 */
[----:B------:R-:W-:Y:S01]  /*10470*/  ISETP.GT.U32.AND P2, PT, R86, RZ, PT ;  /* 0x000000ff5600720c */ /* 0x000fe20003f44070 */
[----:B------:R-:W-:-:S03]  /*10480*/  IMAD.WIDE.U32 R20, R5, R30, RZ ;  /* 0x0000001e05147225 */ /* 0x000fc600078e00ff */
[----:B------:R-:W-:Y:S01]  /*10490*/  ISETP.GT.U32.AND.EX P2, PT, R87, R86, PT, P2 ;  /* 0x000000565700720c */ /* 0x000fe20003f44120 */
[----:B------:R-:W-:-:S04]  /*104a0*/  IMAD.WIDE.U32 R20, P0, R4, R31, R20 ;  /* 0x0000001f04147225 */ /* 0x000fc80007800014 */
[----:B------:R-:W-:Y:S01]  /*104b0*/  IMAD.X R87, RZ, RZ, RZ, P0 ;  /* 0x000000ffff577224 */ /* 0x000fe200000e06ff */
[----:B------:R-:W-:Y:S01]  /*104c0*/  IADD3 R88, P0, PT, R23, R20, RZ ;  /* 0x0000001417587210 */ /* 0x000fe20007f1e0ff */
[----:B------:R-:W-:Y:S01]  /*104d0*/  IMAD.MOV.U32 R86, RZ, RZ, R21 ;  /* 0x000000ffff567224 */ /* 0x000fe200078e0015 */
[----:B------:R-:W-:-:S03]  /*104e0*/  IADD3 R23, P3, PT, R12, 0x1, RZ ;  /* 0x000000010c177810 */ /* 0x000fc60007f7e0ff */
[----:B------:R-:W-:Y:S01]  /*104f0*/  IMAD.WIDE.U32.X R20, R5, R31, R86, P0 ;  /* 0x0000001f05147225 */ /* 0x000fe200000e0456 */
        /* <DEDUP_REMOVED lines=27> */
[----:B------:R-:W-:Y:S01]  /*106b0*/  IMAD.WIDE.U32 R20, R7, R32, RZ ;  /* 0x0000002007147225 */ /* 0x000fe200078e00ff */
[----:B------:R-:W-:Y:S02]  /*106c0*/  IADD3 R83, P6, PT, R12, R83, RZ ;  /* 0x000000530c537210 */ /* 0x000fe40007fde0ff */
[----:B------:R-:W-:Y:S02]  /*106d0*/  SEL R86, R86, R13, P1 ;  /* 0x0000000d56567207 */ /* 0x000fe40000800000 */
[----:B------:R-:W-:Y:S01]  /*106e0*/  ISETP.GE.U32.AND P0, PT, R83, R12, PT ;  /* 0x0000000c5300720c */ /* 0x000fe20003f06070 */
[----:B------:R-:W-:Y:S01]  /*106f0*/  IMAD.X R12, RZ, RZ, R89, P5 ;  /* 0x000000ffff0c7224 */ /* 0x000fe200028e0659 */
[----:B------:R-:W-:Y:S01]  /*10700*/  ISETP.GT.U32.AND.EX P3, PT, R87, R88, PT, P3 ;  /* 0x000000585700720c */ /* 0x000fe20003f64130 */
[----:B------:R-:W-:-:S03]  /*10710*/  IMAD.WIDE.U32 R20, P1, R6, R33, R20 ;  /* 0x0000002106147225 */ /* 0x000fc60007820014 */
[----:B------:R-:W-:Y:S01]  /*10720*/  SEL R89, R12, R89, P4 ;  /* 0x000000590c597207 */ /* 0x000fe20002000000 */
[----:B------:R-:W-:-:S04]  /*10730*/  IMAD.WIDE.U32 R12, R6, R32, RZ ;  /* 0x00000020060c7225 */ /* 0x000fc800078e00ff */
[----:B------:R-:W-:Y:S01]  /*10740*/  IMAD.X R93, RZ, RZ, RZ, P1 ;  /* 0x000000ffff5d7224 */ /* 0x000fe200008e06ff */
[----:B------:R-:W-:Y:S01]  /*10750*/  IADD3 R13, P1, PT, R13, R20, RZ ;  /* 0x000000140d0d7210 */ /* 0x000fe20007f3e0ff */
[----:B------:R-:W-:Y:S02]  /*10760*/  IMAD.MOV.U32 R92, RZ, RZ, R21 ;  /* 0x000000ffff5c7224 */ /* 0x000fe400078e0015 */
[----:B------:R-:W-:Y:S02]  /*10770*/  IMAD.X R89, R86, 0x1, R89, P6 ;  /* 0x0000000156597824 */ /* 0x000fe400030e0659 */
[----:B------:R-:W-:-:S03]  /*10780*/  IMAD.WIDE.U32.X R92, R7, R33, R92, P1 ;  /* 0x00000021075c7225 */ /* 0x000fc600008e045c */
        /* <DEDUP_REMOVED lines=20> */
[----:B------:R-:W-:Y:S01]  /*108d0*/  IMAD.WIDE.U32 R20, R9, R34, RZ ;  /* 0x0000002209147225 */ /* 0x000fe200078e00ff */
[-C--:B------:R-:W-:Y:S02]  /*108e0*/  IADD3.X R92, PT, PT, R92, R13.reuse, ~R93, P4, P5 ;  /* 0x0000000d5c5c7210 */ /* 0x080fe400027eac5d */
[----:B------:R-:W-:Y:S01]  /*108f0*/  ISETP.GE.U32.AND P5, PT, R83, R12, PT ;  /* 0x0000000c5300720c */ /* 0x000fe20003fa6070 */
[----:B------:R-:W-:Y:S01]  /*10900*/  IMAD.X R12, RZ, RZ, R87, P3 ;  /* 0x000000ffff0c7224 */ /* 0x000fe200018e0657 */
[----:B------:R-:W-:-:S04]  /*10910*/  ISETP.GT.U32.AND.EX P1, PT, R92, R13, PT, P1 ;  /* 0x0000000d5c00720c */ /* 0x000fc80003f24110 */
[----:B------:R-:W-:Y:S01]  /*10920*/  SEL R87, R12, R87, P2 ;  /* 0x000000570c577207 */ /* 0x000fe20001000000 */
[----:B------:R-:W-:-:S04]  /*10930*/  IMAD.WIDE.U32 R20, P2, R8, R35, R20 ;  /* 0x0000002308147225 */ /* 0x000fc80007840014 */
[----:B------:R-:W-:-:S04]  /*10940*/  IMAD.WIDE.U32 R12, R8, R34, RZ ;  /* 0x00000022080c7225 */ /* 0x000fc800078e00ff */
[----:B------:R-:W-:Y:S01]  /*10950*/  IMAD.X R89, RZ, RZ, RZ, P2 ;  /* 0x000000ffff597224 */ /* 0x000fe200010e06ff */
[----:B------:R-:W-:Y:S01]  /*10960*/  IADD3 R13, P2, PT, R13, R20, RZ ;  /* 0x000000140d0d7210 */ /* 0x000fe20007f5e0ff */
[----:B------:R-:W-:-:S04]  /*10970*/  IMAD.MOV.U32 R88, RZ, RZ, R21 ;  /* 0x000000ffff587224 */ /* 0x000fc800078e0015 */
[----:B------:R-:W-:-:S03]  /*10980*/  IMAD.WIDE.U32.X R88, R9, R35, R88, P2 ;  /* 0x0000002309587225 */ /* 0x000fc600010e0458 */
        /* <DEDUP_REMOVED lines=25> */
[----:B------:R-:W-:-:S03]  /*10b20*/  IMAD.WIDE.U32 R20, R11, R36, RZ ;  /* 0x000000240b147225 */ /* 0x000fc600078e00ff */
[----:B------:R-:W-:Y:S01]  /*10b30*/  SEL R92, R13, R92, P1 ;  /* 0x0000005c0d5c7207 */ /* 0x000fe20000800000 */
[----:B------:R-:W-:-:S04]  /*10b40*/  IMAD.WIDE.U32 R12, R10, R36, RZ ;  /* 0x000000240a0c7225 */ /* 0x000fc800078e00ff */
[----:B------:R-:W-:-:S04]  /*10b50*/  IMAD.WIDE.U32 R20, P1, R10, R37, R20 ;  /* 0x000000250a147225 */ /* 0x000fc80007820014 */
        /* <DEDUP_REMOVED lines=26> */
[----:B------:R-:W-:Y:S01]  /*10d00*/  IMAD.WIDE.U32 R20, R85, R42, RZ ;  /* 0x0000002a55147225 */ /* 0x000fe200078e00ff */
[----:B------:R-:W-:Y:S02]  /*10d10*/  ISETP.GT.U32.AND.EX P1, PT, R90, R13, PT, P1 ;  /* 0x0000000d5a00720c */ /* 0x000fe40003f24110 */
[----:B------:R-:W-:Y:S01]  /*10d20*/  ISETP.GE.U32.AND P4, PT, R23, R12, PT ;  /* 0x0000000c1700720c */ /* 0x000fe20003f86070 */
[----:B------:R-:W-:-:S05]  /*10d30*/  IMAD.X R13, RZ, RZ, R88, P3 ;  /* 0x000000ffff0d7224 */ /* 0x000fca00018e0658 */
        /* <DEDUP_REMOVED lines=11> */
[----:B------:R-:W-:Y:S01]  /*10df0*/  ISETP.GE.U32.AND.EX P4, PT, R12, R88, PT, P4 ;  /* 0x000000580c00720c */ /* 0x000fe20003f86140 */
[----:B------:R-:W-:Y:S01]  /*10e00*/  IMAD.WIDE.U32 R88, R18, R74, RZ ;  /* 0x0000004a12587225 */ /* 0x000fe200078e00ff */
        /* <DEDUP_REMOVED lines=20> */
[----:B------:R-:W-:Y:S01]  /*10f50*/  IMAD.WIDE.U32 R12, R19, R74, RZ ;  /* 0x0000004a130c7225 */ /* 0x000fe200078e00ff */
[----:B------:R-:W-:-:S03]  /*10f60*/  SEL R90, R87, R90, P1 ;  /* 0x0000005a575a7207 */ /* 0x000fc60000800000 */
        /* <DEDUP_REMOVED lines=29> */
[----:B------:R-:W-:Y:S01]  /*11140*/  IMAD.WIDE.U32 R22, R16, R38, RZ ;  /* 0x0000002610167225 */ /* 0x000fe200078e00ff */
[----:B------:R-:W-:-:S02]  /*11150*/  ISETP.GE.U32.AND P1, PT, R88, R21, PT ;  /* 0x000000155800720c */ /* 0x000fc40003f26070 */
[----:B------:R-:W-:Y:S01]  /*11160*/  ISETP.GT.U32.AND.EX P0, PT, R87, R86, PT, P0 ;  /* 0x000000565700720c */ /* 0x000fe20003f04100 */
[----:B------:R-:W-:-:S04]  /*11170*/  IMAD.WIDE.U32 R20, R17, R38, RZ ;  /* 0x0000002611147225 */ /* 0x000fc800078e00ff */
[----:B------:R-:W-:Y:S01]  /*11180*/  IMAD.X R91, R90, 0x1, R13, P5 ;  /* 0x000000015a5b7824 */ /* 0x000fe200028e060d */
[----:B------:R-:W-:Y:S01]  /*11190*/  IADD3 R13, P5, PT, R12, 0x1, RZ ;  /* 0x000000010c0d7810 */ /* 0x000fe20007fbe0ff */
[----:B------:R-:W-:-:S03]  /*111a0*/  IMAD.WIDE.U32 R20, P2, R16, R39, R20 ;  /* 0x0000002710147225 */ /* 0x000fc60007840014 */
[----:B------:R-:W-:Y:S01]  /*111b0*/  ISETP.GE.U32.AND.EX P1, PT, R91, R90, PT, P1 ;  /* 0x0000005a5b00720c */ /* 0x000fe20003f26110 */
[----:B------:R-:W-:Y:S01]  /*111c0*/  IMAD.X R87, RZ, RZ, RZ, P2 ;  /* 0x000000ffff577224 */ /* 0x000fe200010e06ff */
[----:B------:R-:W-:Y:S01]  /*111d0*/  IADD3 R23, P2, PT, R23, R20, RZ ;  /* 0x0000001417177210 */ /* 0x000fe20007f5e0ff */
[----:B------:R-:W-:Y:S01]  /*111e0*/  IMAD.MOV.U32 R86, RZ, RZ, R21 ;  /* 0x000000ffff567224 */ /* 0x000fe200078e0015 */
[----:B------:R-:W-:Y:S02]  /*111f0*/  IADD3.X R20, PT, PT, R83, -0x1, RZ, P5, !PT ;  /* 0xffffffff53147810 */ /* 0x000fe40002ffe4ff */
[----:B------:R-:W-:Y:S01]  /*11200*/  ISETP.GT.U32.AND P5, PT, R88, RZ, PT ;  /* 0x000000ff5800720c */ /* 0x000fe20003fa4070 */
[----:B------:R-:W-:Y:S01]  /*11210*/  IMAD.WIDE.U32.X R86, R17, R39, R86, P2 ;  /* 0x0000002711567225 */ /* 0x000fe200010e0456 */
        /* <DEDUP_REMOVED lines=18> */
[----:B------:R-:W-:Y:S01]  /*11340*/  IMAD.WIDE.U32 R22, R15, R40, RZ ;  /* 0x000000280f167225 */ /* 0x000fe200078e00ff */
        /* <DEDUP_REMOVED lines=13> */
[----:B------:R-:W-:Y:S01]  /*11420*/  IMAD.WIDE.U32 R22, P2, R14, R41, R22 ;  /* 0x000000290e167225 */ /* 0x000fe20007840016 */
[----:B------:R-:W-:-:S03]  /*11430*/  ISETP.GT.U32.AND P3, PT, R21, RZ, PT ;  /* 0x000000ff1500720c */ /* 0x000fc60003f64070 */
[----:B------:R-:W-:Y:S01]  /*11440*/  IMAD.WIDE.U32 R12, R14, R40, RZ ;  /* 0x000000280e0c7225 */ /* 0x000fe200078e00ff */
[----:B------:R-:W-:-:S03]  /*11450*/  ISETP.GT.U32.AND.EX P3, PT, R90, -0x1, PT, P3 ;  /* 0xffffffff5a00780c */ /* 0x000fc60003f64130 */
[----:B------:R-:W-:Y:S01]  /*11460*/  IMAD.X R87, RZ, RZ, RZ, P2 ;  /* 0x000000ffff577224 */ /* 0x000fe200010e06ff */
[----:B------:R-:W-:Y:S01]  /*11470*/  IADD3 R13, P2, PT, R13, R22, RZ ;  /* 0x000000160d0d7210 */ /* 0x000fe20007f5e0ff */
[----:B------:R-:W-:-:S04]  /*11480*/  IMAD.MOV.U32 R86, RZ, RZ, R23 ;  /* 0x000000ffff567224 */ /* 0x000fc800078e0017 */
[----:B------:R-:W-:Y:S01]  /*11490*/  IMAD.WIDE.U32.X R22, R15, R41, R86, P2 ;  /* 0x000000290f167225 */ /* 0x000fe200010e0456 */
        /* <DEDUP_REMOVED lines=19> */
[----:B------:R-:W-:Y:S01]  /*115d0*/  IMAD.WIDE.U32 R22, R5, R2, RZ ;  /* 0x0000000205167225 */ /* 0x000fe200078e00ff */
        /* <DEDUP_REMOVED lines=73> */
[----:B------:R-:W-:-:S03]  /*11a70*/  IMAD.WIDE.U32 R22, R9, R46, RZ ;  /* 0x0000002e09167225 */ /* 0x000fc600078e00ff */
        /* <DEDUP_REMOVED lines=97> */
[----:B------:R-:W-:-:S03]  /*12090*/  IMAD.WIDE.U32 R12, R19, R76, RZ ;  /* 0x0000004c130c7225 */ /* 0x000fc600078e00ff */
[----:B------:R-:W-:-:S04]  /*120a0*/  IADD3 R88, P3, PT, R23, R88, RZ ;  /* 0x0000005817587210 */ /* 0x000fc80007f7e0ff */
[----:B------:R-:W-:Y:S01]  /*120b0*/  ISETP.GE.U32.AND P1, PT, R88, R23, PT ;  /* 0x000000175800720c */ /* 0x000fe20003f26070 */
[----:B------:R-:W-:-:S05]  /*120c0*/  IMAD.X R23, RZ, RZ, R90, P2 ;  /* 0x000000ffff177224 */ /* 0x000fca00010e065a */
[----:B------:R-:W-:Y:S01]  /*120d0*/  SEL R90, R23, R90, P0 ;  /* 0x0000005a175a7207 */ /* 0x000fe20000000000 */
[----:B------:R-:W-:-:S04]  /*120e0*/  IMAD.WIDE.U32 R12, P0, R18, R77, R12 ;  /* 0x0000004d120c7225 */ /* 0x000fc8000780000c */
[----:B------:R-:W-:-:S04]  /*120f0*/  IMAD.WIDE.U32 R22, R18, R76, RZ ;  /* 0x0000004c12167225 */ /* 0x000fc800078e00ff */
[----:B------:R-:W-:Y:S02]  /*12100*/  IMAD.X R89, R90, 0x1, R83, P3 ;  /* 0x000000015a597824 */ /* 0x000fe400018e0653 */
[----:B------:R-:W-:Y:S01]  /*12110*/  IMAD.X R87, RZ, RZ, RZ, P0 ;  /* 0x000000ffff577224 */ /* 0x000fe200000e06ff */
[----:B------:R-:W-:Y:S01]  /*12120*/  IADD3 R23, P0, PT, R23, R12, RZ ;  /* 0x0000000c17177210 */ /* 0x000fe20007f1e0ff */
[----:B------:R-:W-:Y:S01]  /*12130*/  IMAD.MOV.U32 R86, RZ, RZ, R13 ;  /* 0x000000ffff567224 */ /* 0x000fe200078e000d */
[----:B------:R-:W-:Y:S01]  /*12140*/  ISETP.GE.U32.AND.EX P1, PT, R89, R90, PT, P1 ;  /* 0x0000005a5900720c */ /* 0x000fe20003f26110 */
[----:B------:R-:W-:Y:S01]  /*12150*/  IMAD.WIDE.U32 R90, R15, R54, RZ ;  /* 0x000000360f5a7225 */ /* 0x000fe200078e00ff */
[----:B------:R-:W-:-:S03]  /*12160*/  IADD3 R13, P3, PT, R88, -0x1, RZ ;  /* 0xffffffff580d7810 */ /* 0x000fc60007f7e0ff */
[----:B------:R-:W-:Y:S01]  /*12170*/  IMAD.WIDE.U32.X R86, R19, R77, R86, P0 ;  /* 0x0000004d13567225 */ /* 0x000fe200000e0456 */
        /* <DEDUP_REMOVED lines=20> */
[----:B------:R-:W-:Y:S01]  /*122c0*/  SEL R23, R23, R88, P0 ;  /* 0x0000005817177207 */ /* 0x000fe20000000000 */
[----:B------:R-:W-:Y:S01]  /*122d0*/  IMAD.WIDE.U32 R88, R16, R52, RZ ;  /* 0x0000003410587225 */ /* 0x000fe200078e00ff */
        /* <DEDUP_REMOVED lines=10> */
[----:B------:R-:W-:-:S04]  /*12380*/  IMAD.WIDE.U32 R12, R17, R52, RZ ;  /* 0x00000034110c7225 */ /* 0x000fc800078e00ff */
[----:B------:R0:W-:Y:S01]  /*12390*/  STL.128 [R1+0x20], R20 ;  /* 0x0000201401007387 */ /* 0x0001e20000100c00 */
[----:B------:R-:W-:-:S04]  /*123a0*/  IMAD.WIDE.U32 R90, P1, R14, R55, R90 ;  /* 0x000000370e5a7225 */ /* 0x000fc8000782005a */
[----:B------:R-:W-:-:S04]  /*123b0*/  IMAD.WIDE.U32 R12, P0, R16, R53, R12 ;  /* 0x00000035100c7225 */ /* 0x000fc8000780000c */
[----:B------:R-:W-:Y:S01]  /*123c0*/  IMAD.X R87, RZ, RZ, RZ, P0 ;  /* 0x000000ffff577224 */ /* 0x000fe200000e06ff */
[----:B------:R-:W-:Y:S01]  /*123d0*/  IADD3 R89, P0, PT, R89, R12, RZ ;  /* 0x0000000c59597210 */ /* 0x000fe20007f1e0ff */
[----:B------:R-:W-:-:S04]  /*123e0*/  IMAD.MOV.U32 R86, RZ, RZ, R13 ;  /* 0x000000ffff567224 */ /* 0x000fc800078e000d */
[----:B------:R-:W-:-:S04]  /*123f0*/  IMAD.WIDE.U32.X R86, R17, R53, R86, P0 ;  /* 0x0000003511567225 */ /* 0x000fc800000e0456 */
[----:B0-----:R-:W-:Y:S01]  /*12400*/  IMAD.WIDE.U32 R20, R14, R54, RZ ;  /* 0x000000360e147225 */ /* 0x001fe200078e00ff */
[----:B------:R-:W-:-:S03]  /*12410*/  IADD3 R12, P5, P3, RZ, R88, -R86 ;  /* 0x00000058ff0c7210 */ /* 0x000fc60007bbe856 */
[----:B------:R-:W-:Y:S01]  /*12420*/  IMAD.X R23, RZ, RZ, RZ, P1 ;  /* 0x000000ffff177224 */ /* 0x000fe200008e06ff */
[----:B------:R-:W-:Y:S01]  /*12430*/  IADD3 R21, P1, PT, R21, R90, RZ ;  /* 0x0000005a15157210 */ /* 0x000fe20007f3e0ff */
[----:B------:R-:W-:Y:S01]  /*12440*/  IMAD.MOV.U32 R22, RZ, RZ, R91 ;  /* 0x000000ffff167224 */ /* 0x000fe200078e005b */
[----:B------:R-:W-:Y:S02]  /*12450*/  ISETP.GT.U32.AND P0, PT, R12, R88, PT ;  /* 0x000000580c00720c */ /* 0x000fe40003f04070 */
[----:B------:R-:W-:Y:S01]  /*12460*/  IADD3.X R88, PT, PT, R86, R89, ~R87, P5, P3 ;  /* 0x0000005956587210 */ /* 0x000fe20002fe6c57 */
[----:B------:R-:W-:-:S03]  /*12470*/  IMAD.WIDE.U32.X R22, R15, R55, R22, P1 ;  /* 0x000000370f167225 */ /* 0x000fc600008e0416 */
[----:B------:R-:W-:Y:S02]  /*12480*/  ISETP.GT.U32.AND.EX P5, PT, R88, R89, PT, P0 ;  /* 0x000000595800720c */ /* 0x000fe40003fa4100 */
        /* <DEDUP_REMOVED lines=18> */
[----:B------:R-:W-:Y:S02]  /*125b0*/  IADD3 R23, P0, P6, RZ, R22, -R20 ;  /* 0x00000016ff177210 */ /* 0x000fe40007e1e814 */
[----:B------:R-:W-:Y:S02]  /*125c0*/  @P5 SEL R88, R87, R88, !P2 ;  /* 0x0000005857585207 */ /* 0x000fe40005000000 */
[----:B------:R-:W-:Y:S02]  /*125d0*/  ISETP.GT.U32.AND P3, PT, R23, R22, PT ;  /* 0x000000161700720c */ /* 0x000fe40003f64070 */
[----:B------:R-:W-:-:S02]  /*125e0*/  IADD3 R22, P5, PT, R13, 0x1, RZ ;  /* 0x000000010d167810 */ /* 0x000fc40007fbe0ff */
[----:B------:R-:W-:Y:S02]  /*125f0*/  ISETP.GT.U32.AND P2, PT, R12, RZ, PT ;  /* 0x000000ff0c00720c */ /* 0x000fe40003f44070 */
[----:B------:R-:W-:Y:S02]  /*12600*/  @P4 SEL R13, R22, R13, !P1 ;  /* 0x0000000d160d4207 */ /* 0x000fe40004800000 */
[----:B------:R-:W-:Y:S02]  /*12610*/  IADD3.X R22, PT, PT, R83, -0x1, RZ, P5, !PT ;  /* 0xffffffff53167810 */ /* 0x000fe40002ffe4ff */
[----:B------:R-:W-:Y:S02]  /*12620*/  IADD3.X R92, PT, PT, R20, R89, ~R21, P0, P6 ;  /* 0x00000059145c7210 */ /* 0x000fe400007ecc15 */
[----:B------:R-:W-:Y:S02]  /*12630*/  @P4 SEL R83, R22, R83, !P1 ;  /* 0x0000005316534207 */ /* 0x000fe40004800000 */
[----:B------:R-:W-:-:S02]  /*12640*/  IADD3 R87, P4, PT, R12, -0x1, RZ ;  /* 0xffffffff0c577810 */ /* 0x000fc40007f9e0ff */
[----:B------:R-:W-:Y:S02]  /*12650*/  ISETP.GT.U32.AND.EX P1, PT, R88, -0x1, PT, P2 ;  /* 0xffffffff5800780c */ /* 0x000fe40003f24120 */
[----:B------:R-:W-:Y:S01]  /*12660*/  ISETP.GT.U32.AND P2, PT, R13, RZ, PT ;  /* 0x000000ff0d00720c */ /* 0x000fe20003f44070 */
[----:B------:R-:W-:Y:S01]  /*12670*/  IMAD.X R91, RZ, RZ, R88, P4 ;  /* 0x000000ffff5b7224 */ /* 0x000fe200020e0658 */
[----:B------:R-:W-:Y:S02]  /*12680*/  SEL R87, R87, R12, P1 ;  /* 0x0000000c57577207 */ /* 0x000fe40000800000 */
[----:B------:R-:W-:Y:S02]  /*12690*/  ISETP.GT.U32.AND.EX P3, PT, R92, R89, PT, P3 ;  /* 0x000000595c00720c */ /* 0x000fe40003f64130 */
[----:B------:R-:W-:Y:S02]  /*126a0*/  SEL R88, R91, R88, P1 ;  /* 0x000000585b587207 */ /* 0x000fe40000800000 */
[----:B------:R-:W-:-:S02]  /*126b0*/  ISETP.GT.U32.AND P4, PT, R87, RZ, PT ;  /* 0x000000ff5700720c */ /* 0x000fc40003f84070 */
[----:B------:R-:W-:Y:S02]  /*126c0*/  ISETP.GT.U32.AND.EX P1, PT, R83, -0x1, PT, P2 ;  /* 0xffffffff5300780c */ /* 0x000fe40003f24120 */
[----:B------:R-:W-:Y:S02]  /*126d0*/  IADD3 R12, P2, PT, R13, -0x1, RZ ;  /* 0xffffffff0d0c7810 */ /* 0x000fe40007f5e0ff */
[----:B------:R-:W-:Y:S02]  /*126e0*/  ISETP.GT.U32.AND.EX P4, PT, R88, -0x1, PT, P4 ;  /* 0xffffffff5800780c */ /* 0x000fe40003f84140 */
[----:B------:R-:W-:Y:S02]  /*126f0*/  IADD3 R86, P5, PT, R87, -0x1, RZ ;  /* 0xffffffff57567810 */ /* 0x000fe40007fbe0ff */
[----:B------:R-:W-:Y:S01]  /*12700*/  SEL R13, R12, R13, P1 ;  /* 0x0000000d0c0d7207 */ /* 0x000fe20000800000 */
[----:B------:R-:W-:Y:S01]  /*12710*/  IMAD.X R12, RZ, RZ, R83, P2 ;  /* 0x000000ffff0c7224 */ /* 0x000fe200010e0653 */
[----:B------:R-:W-:-:S02]  /*12720*/  SEL R86, R86, R87, P4 ;  /* 0x0000005756567207 */ /* 0x000fc40002000000 */
[----:B------:R-:W-:Y:S02]  /*12730*/  ISETP.GT.U32.AND P2, PT, R20, RZ, PT ;  /* 0x000000ff1400720c */ /* 0x000fe40003f44070 */
[----:B------:R-:W-:Y:S02]  /*12740*/  IADD3 R86, P6, PT, R13, R86, RZ ;  /* 0x000000560d567210 */ /* 0x000fe40007fde0ff */
[----:B------:R-:W-:Y:S01]  /*12750*/  ISETP.GT.U32.AND.EX P2, PT, R21, R20, PT, P2 ;  /* 0x000000141500720c */ /* 0x000fe20003f44120 */
[----:B------:R-:W-:Y:S01]  /*12760*/  IMAD.WIDE.U32 R20, R7, R64, RZ ;  /* 0x0000004007147225 */ /* 0x000fe200078e00ff */
[----:B------:R-:W-:Y:S02]  /*12770*/  ISETP.GE.U32.AND P0, PT, R86, R13, PT ;  /* 0x0000000d5600720c */ /* 0x000fe40003f06070 */
[----:B------:R-:W-:Y:S01]  /*12780*/  SEL R83, R12, R83, P1 ;  /* 0x000000530c537207 */ /* 0x000fe20000800000 */
[----:B------:R-:W-:Y:S02]  /*12790*/  IMAD.X R13, RZ, RZ, R88, P5 ;  /* 0x000000ffff0d7224 */ /* 0x000fe400028e0658 */
        /* <DEDUP_REMOVED lines=23> */
[----:B------:R-:W-:Y:S02]  /*12910*/  ISETP.GT.U32.AND P0, PT, R90, RZ, PT ;  /* 0x000000ff5a00720c */ /* 0x000fe40003f04070 */
[----:B------:R-:W-:Y:S02]  /*12920*/  IADD3 R12, P3, PT, R23, -0x1, RZ ;  /* 0xffffffff170c7810 */ /* 0x000fe40007f7e0ff */
[----:B------:R-:W-:Y:S02]  /*12930*/  ISETP.GT.U32.AND.EX P0, PT, R91, R90, PT, P0 ;  /* 0x0000005a5b00720c */ /* 0x000fe40003f04100 */
[----:B------:R-:W-:-:S02]  /*12940*/  SEL R12, R12, R23, P2 ;  /* 0x000000170c0c7207 */ /* 0x000fc40001000000 */
[----:B------:R-:W-:Y:S02]  /*12950*/  IADD3.X R90, PT, PT, R90, R13, ~R91, P4, P5 ;  /* 0x0000000d5a5a7210 */ /* 0x000fe400027eac5b */
        /* <DEDUP_REMOVED lines=10> */
[----:B------:R-:W-:Y:S02]  /*12a00*/  IMAD.MOV.U32 R88, RZ, RZ, R21 ;  /* 0x000000ffff587224 */ /* 0x000fe400078e0015 */
[----:B------:R-:W-:Y:S01]  /*12a10*/  IMAD.X R83, R92, 0x1, R83, P6 ;  /* 0x000000015c537824 */ /* 0x000fe200030e0653 */
[----:B------:R-:W-:Y:S01]  /*12a20*/  IADD3 R21, P6, PT, R22, 0x1, RZ ;  /* 0x0000000116157810 */ /* 0x000fe20007fde0ff */
[----:B------:R-:W-:-:S03]  /*12a30*/  IMAD.WIDE.U32.X R88, R9, R69, R88, P2 ;  /* 0x0000004509587225 */ /* 0x000fc600010e0458 */
[----:B------:R-:W-:Y:S02]  /*12a40*/  @P1 SEL R22, R21, R22, !P0 ;  /* 0x0000001615161207 */ /* 0x000fe40004000000 */
[----:B------:R-:W-:Y:S02]  /*12a50*/  IADD3.X R21, PT, PT, R90, -0x1, RZ, P6, !PT ;  /* 0xffffffff5a157810 */ /* 0x000fe400037fe4ff */
[----:B------:R-:W-:Y:S02]  /*12a60*/  IADD3 R86, P3, P5, RZ, R12, -R88 ;  /* 0x0000000cff567210 */ /* 0x000fe40007d7e858 */
[----:B------:R-:W-:Y:S02]  /*12a70*/  ISETP.GT.U32.AND P6, PT, R23, RZ, PT ;  /* 0x000000ff1700720c */ /* 0x000fe40003fc4070 */
[----:B------:R-:W-:Y:S02]  /*12a80*/  ISETP.GE.U32.AND.EX P4, PT, R83, R92, PT, P4 ;  /* 0x0000005c5300720c */ /* 0x000fe40003f86140 */
[----:B------:R-:W-:-:S02]  /*12a90*/  @P1 SEL R90, R21, R90, !P0 ;  /* 0x0000005a155a1207 */ /* 0x000fc40004000000 */
[----:B------:R-:W-:Y:S02]  /*12aa0*/  ISETP.GT.U32.AND P2, PT, R86, R12, PT ;  /* 0x0000000c5600720c */ /* 0x000fe40003f44070 */
[----:B------:R-:W-:Y:S02]  /*12ab0*/  ISETP.GT.U32.AND.EX P0, PT, R83, -0x1, PT, P6 ;  /* 0xffffffff5300780c */ /* 0x000fe40003f04160 */
[----:B------:R-:W-:Y:S02]  /*12ac0*/  IADD3 R12, P6, PT, R23, -0x1, RZ ;  /* 0xffffffff170c7810 */ /* 0x000fe40007fde0ff */
[----:B------:R-:W-:-:S03]  /*12ad0*/  ISETP.GT.U32.AND P1, PT, R22, RZ, PT ;  /* 0x000000ff1600720c */ /* 0x000fc60003f24070 */
[----:B------:R-:W-:Y:S01]  /*12ae0*/  IMAD.X R87, RZ, RZ, R83, P6 ;  /* 0x000000ffff577224 */ /* 0x000fe200030e0653 */
[----:B------:R-:W-:Y:S02]  /*12af0*/  @P4 SEL R12, R12, R23, P0 ;  /* 0x000000170c0c4207 */ /* 0x000fe40000000000 */
[----:B------:R-:W-:Y:S02]  /*12b00*/  ISETP.GT.U32.AND.EX P1, PT, R90, -0x1, PT, P1 ;  /* 0xffffffff5a00780c */ /* 0x000fe40003f24110 */
[----:B------:R-:W-:Y:S02]  /*12b10*/  @P4 SEL R87, R87, R83, P0 ;  /* 0x0000005357574207 */ /* 0x000fe40000000000 */
[----:B------:R-:W-:Y:S02]  /*12b20*/  ISETP.GT.U32.AND P0, PT, R88, RZ, PT ;  /* 0x000000ff5800720c */ /* 0x000fe40003f04070 */
[----:B------:R-:W-:Y:S02]  /*12b30*/  IADD3 R21, P4, PT, R22, -0x1, RZ ;  /* 0xffffffff16157810 */ /* 0x000fe40007f9e0ff */
[----:B------:R-:W-:-:S02]  /*12b40*/  ISETP.GT.U32.AND.EX P0, PT, R89, R88, PT, P0 ;  /* 0x000000585900720c */ /* 0x000fc40003f04100 */
[----:B------:R-:W-:Y:S01]  /*12b50*/  SEL R22, R21, R22, P1 ;  /* 0x0000001615167207 */ /* 0x000fe20000800000 */
[----:B------:R-:W-:Y:S01]  /*12b60*/  IMAD.X R21, RZ, RZ, R90, P4 ;  /* 0x000000ffff157224 */ /* 0x000fe200020e065a */
[-C--:B------:R-:W-:Y:S02]  /*12b70*/  IADD3.X R88, PT, PT, R88, R13.reuse, ~R89, P3, P5 ;  /* 0x0000000d58587210 */ /* 0x080fe40001feac59 */
[----:B------:R-:W-:Y:S02]  /*12b80*/  IADD3 R89, P6, PT, R22, R12, RZ ;  /* 0x0000000c16597210 */ /* 0x000fe40007fde0ff */
[----:B------:R-:W-:Y:S01]  /*12b90*/  ISETP.GT.U32.AND.EX P2, PT, R88, R13, PT, P2 ;  /* 0x0000000d5800720c */ /* 0x000fe20003f44120 */
[----:B------:R-:W-:Y:S01]  /*12ba0*/  IMAD.WIDE.U32 R12, R11, R72, RZ ;  /* 0x000000480b0c7225 */ /* 0x000fe200078e00ff */
[----:B------:R-:W-:Y:S02]  /*12bb0*/  ISETP.GE.U32.AND P3, PT, R89, R22, PT ;  /* 0x000000165900720c */ /* 0x000fe40003f66070 */
[----:B------:R-:W-:Y:S01]  /*12bc0*/  SEL R90, R21, R90, P1 ;  /* 0x0000005a155a7207 */ /* 0x000fe20000800000 */
[----:B------:R-:W-:-:S04]  /*12bd0*/  IMAD.WIDE.U32 R22, R10, R72, RZ ;  /* 0x000000480a167225 */ /* 0x000fc800078e00ff */
[----:B------:R-:W-:-:S04]  /*12be0*/  IMAD.WIDE.U32 R12, P1, R10, R73, R12 ;  /* 0x000000490a0c7225 */ /* 0x000fc8000782000c */
        /* <DEDUP_REMOVED lines=15> */
[----:B------:R-:W-:Y:S02]  /*12ce0*/  ISETP.GT.U32.AND P2, PT, R86, RZ, PT ;  /* 0x000000ff5600720c */ /* 0x000fe40003f44070 */
[----:B------:R-:W-:Y:S01]  /*12cf0*/  IADD3.X R91, PT, PT, R20, R12, ~R21, P4, P5 ;  /* 0x0000000c145b7210 */ /* 0x000fe200027eac15 */
[----:B------:R-:W-:Y:S01]  /*12d00*/  IMAD.X R87, RZ, RZ, R23, P6 ;  /* 0x000000ffff577224 */ /* 0x000fe200030e0617 */
[----:B------:R-:W-:-:S02]  /*12d10*/  @P3 SEL R22, R22, R89, P0 ;  /* 0x0000005916163207 */ /* 0x000fc40000000000 */
[----:B------:R-:W-:Y:S02]  /*12d20*/  ISETP.GT.U32.AND.EX P2, PT, R88, -0x1, PT, P2 ;  /* 0xffffffff5800780c */ /* 0x000fe40003f44120 */
[----:B------:R-:W-:Y:S02]  /*12d30*/  @P3 SEL R87, R87, R23, P0 ;  /* 0x0000001757573207 */ /* 0x000fe40000000000 */
[----:B------:R-:W-:Y:S02]  /*12d40*/  IADD3 R13, P3, PT, R86, -0x1, RZ ;  /* 0xffffffff560d7810 */ /* 0x000fe40007f7e0ff */
[----:B------:R-:W-:Y:S02]  /*12d50*/  ISETP.GT.U32.AND P0, PT, R20, RZ, PT ;  /* 0x000000ff1400720c */ /* 0x000fe40003f04070 */
[----:B------:R-:W-:Y:S02]  /*12d60*/  SEL R13, R13, R86, P2 ;  /* 0x000000560d0d7207 */ /* 0x000fe40001000000 */
[----:B------:R-:W-:Y:S01]  /*12d70*/  ISETP.GT.U32.AND.EX P0, PT, R21, R20, PT, P0 ;  /* 0x000000141500720c */ /* 0x000fe20003f04100 */
[----:B------:R-:W-:Y:S01]  /*12d80*/  IMAD.X R21, RZ, RZ, R88, P3 ;  /* 0x000000ffff157224 */ /* 0x000fe200018e0658 */
[----:B------:R-:W-:Y:S01]  /*12d90*/  IADD3 R86, P6, PT, R13, R22, RZ ;  /* 0x000000160d567210 */ /* 0x000fe20007fde0ff */
[----:B------:R-:W-:Y:S01]  /*12da0*/  IMAD.WIDE.U32 R22, R84, R80, RZ ;  /* 0x0000005054167225 */ /* 0x000fe200078e00ff */
[----:B------:R-:W-:-:S02]  /*12db0*/  ISETP.GT.U32.AND.EX P1, PT, R91, R12, PT, P1 ;  /* 0x0000000c5b00720c */ /* 0x000fc40003f24110 */
        /* <DEDUP_REMOVED lines=12> */
[----:B------:R-:W-:Y:S02]  /*12e80*/  IADD3 R22, P6, PT, R83, 0x1, RZ ;  /* 0x0000000153167810 */ /* 0x000fe40007fde0ff */
[----:B------:R-:W-:Y:S02]  /*12e90*/  IADD3.X R89, PT, PT, R20, R12, ~R21, P3, P4 ;  /* 0x0000000c14597210 */ /* 0x000fe40001fe8c15 */
[----:B------:R-:W-:Y:S02]  /*12ea0*/  @P1 SEL R83, R22, R83, !P0 ;  /* 0x0000005316531207 */ /* 0x000fe40004000000 */
[----:B------:R-:W-:Y:S02]  /*12eb0*/  IADD3.X R22, PT, PT, R91, -0x1, RZ, P6, !PT ;  /* 0xffffffff5b167810 */ /* 0x000fe400037fe4ff */
[----:B------:R-:W-:-:S02]  /*12ec0*/  ISETP.GT.U32.AND P6, PT, R86, RZ, PT ;  /* 0x000000ff5600720c */ /* 0x000fc40003fc4070 */
[----:B------:R-:W-:Y:S02]  /*12ed0*/  @P1 SEL R91, R22, R91, !P0 ;  /* 0x0000005b165b1207 */ /* 0x000fe40004000000 */
[----:B------:R-:W-:Y:S02]  /*12ee0*/  ISETP.GT.U32.AND.EX P0, PT, R87, -0x1, PT, P6 ;  /* 0xffffffff5700780c */ /* 0x000fe40003f04160 */
[----:B------:R-:W-:Y:S02]  /*12ef0*/  IADD3 R90, P6, PT, R86, -0x1, RZ ;  /* 0xffffffff565a7810 */ /* 0x000fe40007fde0ff */
[----:B------:R-:W-:Y:S02]  /*12f00*/  ISETP.GT.U32.AND P1, PT, R83, RZ, PT ;  /* 0x000000ff5300720c */ /* 0x000fe40003f24070 */
[----:B------:R-:W-:Y:S01]  /*12f10*/  @P5 SEL R90, R90, R86, P0 ;  /* 0x000000565a5a5207 */ /* 0x000fe20000000000 */
[----:B------:R-:W-:Y:S01]  /*12f20*/  IMAD.X R88, RZ, RZ, R87, P6 ;  /* 0x000000ffff587224 */ /* 0x000fe200030e0657 */
[----:B------:R-:W-:-:S02]  /*12f30*/  ISETP.GT.U32.AND.EX P3, PT, R89, R12, PT, P2 ;  /* 0x0000000c5900720c */ /* 0x000fc40003f64120 */
[----:B------:R-:W-:Y:S02]  /*12f40*/  ISETP.GT.U32.AND.EX P1, PT, R91, -0x1, PT, P1 ;  /* 0xffffffff5b00780c */ /* 0x000fe40003f24110 */
[----:B------:R-:W-:Y:S02]  /*12f50*/  @P5 SEL R88, R88, R87, P0 ;  /* 0x0000005758585207 */ /* 0x000fe40000000000 */
[----:B------:R-:W-:Y:S02]  /*12f60*/  IADD3 R22, P5, PT, R83, -0x1, RZ ;  /* 0xffffffff53167810 */ /* 0x000fe40007fbe0ff */
[----:B------:R-:W-:Y:S02]  /*12f70*/  ISETP.GT.U32.AND P0, PT, R20, RZ, PT ;  /* 0x000000ff1400720c */ /* 0x000fe40003f04070 */
[----:B------:R-:W-:Y:S01]  /*12f80*/  SEL R83, R22, R83, P1 ;  /* 0x0000005316537207 */ /* 0x000fe20000800000 */
[----:B------:R-:W-:Y:S01]  /*12f90*/  IMAD.X R12, RZ, RZ, R91, P5 ;  /* 0x000000ffff0c7224 */ /* 0x000fe200028e065b */
[----:B------:R-:W-:Y:S01]  /*12fa0*/  ISETP.GT.U32.AND.EX P0, PT, R21, R20, PT, P0 ;  /* 0x000000141500720c */ /* 0x000fe20003f04100 */
[----:B------:R-:W-:Y:S01]  /*12fb0*/  IMAD.WIDE.U32 R20, R19, R28, RZ ;  /* 0x0000001c13147225 */ /* 0x000fe200078e00ff */
[----:B------:R-:W-:-:S02]  /*12fc0*/  IADD3 R90, P4, PT, R83, R90, RZ ;  /* 0x0000005a535a7210 */ /* 0x000fc40007f9e0ff */
[----:B------:R-:W-:Y:S01]  /*12fd0*/  SEL R91, R12, R91, P1 ;  /* 0x0000005b0c5b7207 */ /* 0x000fe20000800000 */
[----:B------:R-:W-:Y:S01]  /*12fe0*/  IMAD.WIDE.U32 R12, R18, R28, RZ ;  /* 0x0000001c120c7225 */ /* 0x000fe200078e00ff */
[----:B------:R-:W-:-:S03]  /*12ff0*/  ISETP.GE.U32.AND P2, PT, R90, R83, PT ;  /* 0x000000535a00720c */ /* 0x000fc60003f46070 */
        /* <DEDUP_REMOVED lines=18> */
[----:B------:R-:W-:Y:S02]  /*13120*/  IMAD.X R88, RZ, RZ, R20, P4 ;  /* 0x000000ffff587224 */ /* 0x000fe400020e0614 */
[----:B------:R-:W-:-:S03]  /*13130*/  IMAD.WIDE.U32 R90, R16, R56, RZ ;  /* 0x00000038105a7225 */ /* 0x000fc600078e00ff */
[----:B------:R-:W-:Y:S01]  /*13140*/  @P2 SEL R88, R88, R20, P0 ;  /* 0x0000001458582207 */ /* 0x000fe20000000000 */
[----:B------:R-:W-:Y:S01]  /*13150*/  IMAD.WIDE.U32 R20, R17, R56, RZ ;  /* 0x0000003811147225 */ /* 0x000fe200078e00ff */
[----:B------:R-:W-:Y:S02]  /*13160*/  ISETP.GT.U32.AND.EX P0, PT, R89, -0x1, PT, P3 ;  /* 0xffffffff5900780c */ /* 0x000fe40003f04130 */
[----:B------:R-:W-:Y:S01]  /*13170*/  IADD3 R12, P3, PT, R23, -0x1, RZ ;  /* 0xffffffff170c7810 */ /* 0x000fe20007f7e0ff */
[----:B------:R-:W-:-:S03]  /*13180*/  IMAD.WIDE.U32 R20, P4, R16, R57, R20 ;  /* 0x0000003910147225 */ /* 0x000fc60007880014 */
[----:B------:R-:W-:-:S04]  /*13190*/  SEL R23, R12, R23, P0 ;  /* 0x000000170c177207 */ /* 0x000fc80000000000 */
[----:B------:R-:W-:Y:S02]  /*131a0*/  IADD3 R12, P2, PT, R23, R13, RZ ;  /* 0x0000000d170c7210 */ /* 0x000fe40007f5e0ff */
[-C--:B------:R-:W-:Y:S02]  /*131b0*/  IADD3.X R13, PT, PT, R86, R22.reuse, ~R87, P6, P5 ;  /* 0x00000016560d7210 */ /* 0x080fe400037eac57 */
[----:B------:R-:W-:Y:S01]  /*131c0*/  ISETP.GE.U32.AND P5, PT, R12, R23, PT ;  /* 0x000000170c00720c */ /* 0x000fe20003fa6070 */
[----:B------:R-:W-:Y:S01]  /*131d0*/  IMAD.X R23, RZ, RZ, RZ, P4 ;  /* 0x000000ffff177224 */ /* 0x000fe200020e06ff */
[----:B------:R-:W-:Y:S01]  /*131e0*/  ISETP.GT.U32.AND.EX P1, PT, R13, R22, PT, P1 ;  /* 0x000000160d00720c */ /* 0x000fe20003f24110 */
[----:B------:R-:W-:Y:S01]  /*131f0*/  IMAD.MOV.U32 R22, RZ, RZ, R21 ;  /* 0x000000ffff167224 */ /* 0x000fe200078e0015 */
[----:B------:R-:W-:-:S05]  /*13200*/  IADD3 R21, P4, PT, R91, R20, RZ ;  /* 0x000000145b157210 */ /* 0x000fca0007f9e0ff */
[----:B------:R-:W-:-:S03]  /*13210*/  IMAD.WIDE.U32.X R22, R17, R57, R22, P4 ;  /* 0x0000003911167225 */ /* 0x000fc600020e0416 */
[----:B------:R-:W-:-:S04]  /*13220*/  IADD3 R17, P4, P6, RZ, R90, -R22 ;  /* 0x0000005aff117210 */ /* 0x000fc80007e9e816 */
[-C--:B------:R-:W-:Y:S02]  /*13230*/  IADD3.X R16, PT, PT, R22, R21.reuse, ~R23, P4, P6 ;  /* 0x0000001516107210 */ /* 0x080fe400027ecc17 */
[C---:B------:R-:W-:Y:S02]  /*13240*/  ISETP.GT.U32.AND P4, PT, R17.reuse, R90, PT ;  /* 0x0000005a1100720c */ /* 0x040fe40003f84070 */
[----:B------:R-:W-:Y:S02]  /*13250*/  IADD3 R20, P6, PT, R17, 0x1, RZ ;  /* 0x0000000111147810 */ /* 0x000fe40007fde0ff */
[C---:B------:R-:W-:Y:S02]  /*13260*/  ISETP.GT.U32.AND.EX P4, PT, R16.reuse, R21, PT, P4 ;  /* 0x000000151000720c */ /* 0x040fe40003f84140 */
[----:B------:R-:W-:Y:S02]  /*13270*/  IADD3.X R21, PT, PT, R16, -0x1, RZ, P6, !PT ;  /* 0xffffffff10157810 */ /* 0x000fe400037fe4ff */
[----:B------:R-:W-:-:S04]  /*13280*/  ISETP.GT.U32.AND P6, PT, R22, RZ, PT ;  /* 0x000000ff1600720c */ /* 0x000fc80003fc4070 */
[----:B------:R-:W-:-:S05]  /*13290*/  ISETP.GT.U32.AND.EX P6, PT, R23, R22, PT, P6 ;  /* 0x000000161700720c */ /* 0x000fca0003fc4160 */
[----:B------:R-:W-:Y:S02]  /*132a0*/  @P4 SEL R17, R20, R17, !P6 ;  /* 0x0000001114114207 */ /* 0x000fe40007000000 */
[----:B------:R-:W-:Y:S02]  /*132b0*/  @P4 SEL R16, R21, R16, !P6 ;  /* 0x0000001015104207 */ /* 0x000fe40007000000 */
[----:B------:R-:W-:Y:S02]  /*132c0*/  ISETP.GT.U32.AND P4, PT, R86, RZ, PT ;  /* 0x000000ff5600720c */ /* 0x000fe40003f84070 */
[----:B------:R-:W-:Y:S02]  /*132d0*/  IADD3 R20, P6, PT, R83, 0x1, RZ ;  /* 0x0000000153147810 */ /* 0x000fe40007fde0ff */
[----:B------:R-:W-:-:S04]  /*132e0*/  ISETP.GT.U32.AND.EX P4, PT, R87, R86, PT, P4 ;  /* 0x000000565700720c */ /* 0x000fc80003f84140 */
[----:B------:R-:W-:Y:S02]  /*132f0*/  @P1 SEL R83, R20, R83, !P4 ;  /* 0x0000005314531207 */ /* 0x000fe40006000000 */
[----:B------:R-:W-:Y:S02]  /*13300*/  IADD3.X R20, PT, PT, R13, -0x1, RZ, P6, !PT ;  /* 0xffffffff0d147810 */ /* 0x000fe400037fe4ff */
[----:B------:R-:W-:Y:S02]  /*13310*/  IADD3 R22, P6, PT, R17, -0x1, RZ ;  /* 0xffffffff11167810 */ /* 0x000fe40007fde0ff */
[----:B------:R-:W-:Y:S02]  /*13320*/  @P1 SEL R13, R20, R13, !P4 ;  /* 0x0000000d140d1207 */ /* 0x000fe40006000000 */
[----:B------:R-:W-:Y:S01]  /*13330*/  ISETP.GT.U32.AND P1, PT, R83, RZ, PT ;  /* 0x000000ff5300720c */ /* 0x000fe20003f24070 */
[----:B------:R-:W-:Y:S01]  /*13340*/  IMAD.X R23, RZ, RZ, R16, P6 ;  /* 0x000000ffff177224 */ /* 0x000fe200030e0610 */
[----:B------:R-:W-:-:S04]  /*13350*/  ISETP.GT.U32.AND P6, PT, R17, RZ, PT ;  /* 0x000000ff1100720c */ /* 0x000fc80003fc4070 */
[----:B------:R-:W-:-:S04]  /*13360*/  ISETP.GT.U32.AND.EX P6, PT, R16, -0x1, PT, P6 ;  /* 0xffffffff1000780c */ /* 0x000fc80003fc4160 */
[----:B------:R-:W-:Y:S02]  /*13370*/  SEL R21, R22, R17, P6 ;  /* 0x0000001116157207 */ /* 0x000fe40003000000 */
[----:B------:R-:W-:Y:S01]  /*13380*/  SEL R22, R23, R16, P6 ;  /* 0x0000001017167207 */ /* 0x000fe20003000000 */
[----:B------:R-:W-:Y:S01]  /*13390*/  IMAD.X R16, RZ, RZ, R89, P3 ;  /* 0x000000ffff107224 */ /* 0x000fe200018e0659 */
[----:B------:R-:W-:-:S04]  /*133a0*/  ISETP.GT.U32.AND P3, PT, R21, RZ, PT ;  /* 0x000000ff1500720c */ /* 0x000fc80003f64070 */
[----:B------:R-:W-:Y:S02]  /*133b0*/  SEL R17, R16, R89, P0 ;  /* 0x0000005910117207 */ /* 0x000fe40000000000 */
[----:B------:R-:W-:Y:S02]  /*133c0*/  ISETP.GT.U32.AND.EX P0, PT, R13, -0x1, PT, P1 ;  /* 0xffffffff0d00780c */ /* 0x000fe40003f04110 */
[----:B------:R-:W-:Y:S01]  /*133d0*/  ISETP.GT.U32.AND.EX P1, PT, R22, -0x1, PT, P3 ;  /* 0xffffffff1600780c */ /* 0x000fe20003f24130 */
[----:B------:R-:W-:Y:S01]  /*133e0*/  IMAD.X R88, R17, 0x1, R88, P2 ;  /* 0x0000000111587824 */ /* 0x000fe200010e0658 */
[----:B------:R-:W-:Y:S02]  /*133f0*/  IADD3 R16, P6, PT, R83, -0x1, RZ ;  /* 0xffffffff53107810 */ /* 0x000fe40007fde0ff */
[----:B------:R-:W-:Y:S02]  /*13400*/  IADD3 R20, P3, PT, R21, -0x1, RZ ;  /* 0xffffffff15147810 */ /* 0x000fe40007f7e0ff */
[----:B------:R-:W-:-:S02]  /*13410*/  SEL R16, R16, R83, P0 ;  /* 0x0000005310107207 */ /* 0x000fc40000000000 */
[----:B------:R-:W-:Y:S01]  /*13420*/  SEL R83, R20, R21, P1 ;  /* 0x0000001514537207 */ /* 0x000fe20000800000 */
[----:B------:R-:W-:Y:S01]  /*13430*/  IMAD.X R89, RZ, RZ, R22, P3 ;  /* 0x000000ffff597224 */ /* 0x000fe200018e0616 */
[----:B------:R-:W-:Y:S01]  /*13440*/  ISETP.GE.U32.AND.EX P5, PT, R88, R17, PT, P5 ;  /* 0x000000115800720c */ /* 0x000fe20003fa6150 */
[----:B------:R-:W-:-:S03]  /*13450*/  IMAD.WIDE.U32 R20, R15, R58, RZ ;  /* 0x0000003a0f147225 */ /* 0x000fc600078e00ff */
        /* <DEDUP_REMOVED lines=18> */
[----:B------:R-:W-:Y:S01]  /*13580*/  IMAD.WIDE.U32 R14, R5, R62, RZ ;  /* 0x0000003e050e7225 */ /* 0x000fe200078e00ff */
[C---:B------:R-:W-:Y:S02]  /*13590*/  IADD3 R86, P3, PT, R21.reuse, -0x1, RZ ;  /* 0xffffffff15567810 */ /* 0x040fe40007f7e0ff */
[----:B------:R-:W-:-:S03]  /*135a0*/  ISETP.GT.U32.AND P1, PT, R21, RZ, PT ;  /* 0x000000ff1500720c */ /* 0x000fc60003f24070 */
[----:B------:R-:W-:Y:S01]  /*135b0*/  IMAD.X R90, RZ, RZ, R87, P3 ;  /* 0x000000ffff5a7224 */ /* 0x000fe200018e0657 */
[----:B------:R-:W-:-:S04]  /*135c0*/  ISETP.GT.U32.AND.EX P1, PT, R87, -0x1, PT, P1 ;  /* 0xffffffff5700780c */ /* 0x000fc80003f24110 */
[----:B------:R-:W-:Y:S02]  /*135d0*/  SEL R86, R86, R21, P1 ;  /* 0x0000001556567207 */ /* 0x000fe40000800000 */
[----:B------:R-:W-:Y:S01]  /*135e0*/  SEL R90, R90, R87, P1 ;  /* 0x000000575a5a7207 */ /* 0x000fe20000800000 */
[----:B------:R-:W-:-:S04]  /*135f0*/  IMAD.WIDE.U32 R14, P1, R4, R63, R14 ;  /* 0x0000003f040e7225 */ /* 0x000fc8000782000e */
[----:B------:R-:W-:Y:S01]  /*13600*/  IMAD.X R21, RZ, RZ, RZ, P1 ;  /* 0x000000ffff157224 */ /* 0x000fe200008e06ff */
[----:B------:R-:W-:Y:S01]  /*13610*/  IADD3 R23, P1, PT, R23, R14, RZ ;  /* 0x0000000e17177210 */ /* 0x000fe20007f3e0ff */
[----:B------:R-:W-:-:S04]  /*13620*/  IMAD.MOV.U32 R20, RZ, RZ, R15 ;  /* 0x000000ffff147224 */ /* 0x000fc800078e000f */
[----:B------:R-:W-:-:S03]  /*13630*/  IMAD.WIDE.U32.X R4, R5, R63, R20, P1 ;  /* 0x0000003f05047225 */ /* 0x000fc600008e0414 */
[----:B------:R-:W-:-:S04]  /*13640*/  IADD3 R15, P1, P3, RZ, R22, -R4 ;  /* 0x00000016ff0f7210 */ /* 0x000fc80007b3e804 */
[----:B------:R-:W-:Y:S02]  /*13650*/  IADD3.X R14, PT, PT, R4, R23, ~R5, P1, P3 ;  /* 0x00000017040e7210 */ /* 0x000fe40000fe6c05 */
[----:B------:R-:W-:Y:S02]  /*13660*/  IADD3 R20, P3, PT, R86, R83, RZ ;  /* 0x0000005356147210 */ /* 0x000fe40007f7e0ff */
[----:B------:R-:W-:Y:S02]  /*13670*/  ISETP.GT.U32.AND P4, PT, R15, R22, PT ;  /* 0x000000160f00720c */ /* 0x000fe40003f84070 */
[----:B------:R-:W-:Y:S01]  /*13680*/  ISETP.GE.U32.AND P1, PT, R20, R86, PT ;  /* 0x000000561400720c */ /* 0x000fe20003f26070 */
[----:B------:R-:W-:Y:S01]  /*13690*/  IMAD.X R89, R90, 0x1, R89, P3 ;  /* 0x000000015a597824 */ /* 0x000fe200018e0659 */
[----:B------:R-:W-:Y:S02]  /*136a0*/  IADD3 R83, P3, PT, R20, -0x1, RZ ;  /* 0xffffffff14537810 */ /* 0x000fe40007f7e0ff */
[----:B------:R-:W-:-:S02]  /*136b0*/  ISETP.GT.U32.AND.EX P4, PT, R14, R23, PT, P4 ;  /* 0x000000170e00720c */ /* 0x000fc40003f84140 */
[----:B------:R-:W-:Y:S01]  /*136c0*/  ISETP.GE.U32.AND.EX P1, PT, R89, R90, PT, P1 ;  /* 0x0000005a5900720c */ /* 0x000fe20003f26110 */
[----:B------:R-:W-:Y:S01]  /*136d0*/  IMAD.X R86, RZ, RZ, R89, P3 ;  /* 0x000000ffff567224 */ /* 0x000fe200018e0659 */
[----:B------:R-:W-:-:S04]  /*136e0*/  ISETP.GT.U32.AND P3, PT, R20, RZ, PT ;  /* 0x000000ff1400720c */ /* 0x000fc80003f64070 */
[----:B------:R-:W-:-:S07]  /*136f0*/  ISETP.GT.U32.AND.EX P3, PT, R89, -0x1, PT, P3 ;  /* 0xffffffff5900780c */ /* 0x000fce0003f64130 */
[----:B------:R-:W-:Y:S02]  /*13700*/  @P1 SEL R83, R83, R20, P3 ;  /* 0x0000001453531207 */ /* 0x000fe40001800000 */
[----:B------:R-:W-:Y:S02]  /*13710*/  @P1 SEL R86, R86, R89, P3 ;  /* 0x0000005956561207 */ /* 0x000fe40001800000 */
[----:B------:R-:W-:Y:S02]  /*13720*/  ISETP.GT.U32.AND P1, PT, R4, RZ, PT ;  /* 0x000000ff0400720c */ /* 0x000fe40003f24070 */
[----:B------:R-:W-:Y:S02]  /*13730*/  IADD3 R20, P3, PT, R15, 0x1, RZ ;  /* 0x000000010f147810 */ /* 0x000fe40007f7e0ff */
[----:B------:R-:W-:Y:S01]  /*13740*/  ISETP.GT.U32.AND.EX P1, PT, R5, R4, PT, P1 ;  /* 0x000000040500720c */ /* 0x000fe20003f24110 */
[----:B------:R-:W-:Y:S01]  /*13750*/  IMAD.WIDE.U32 R4, R7, R66, RZ ;  /* 0x0000004207047225 */ /* 0x000fe200078e00ff */
[----:B------:R-:W-:-:S02]  /*13760*/  IADD3.X R87, PT, PT, R14, -0x1, RZ, P3, !PT ;  /* 0xffffffff0e577810 */ /* 0x000fc40001ffe4ff */
[----:B------:R-:W-:Y:S01]  /*13770*/  @P4 SEL R15, R20, R15, !P1 ;  /* 0x0000000f140f4207 */ /* 0x000fe20004800000 */
[C---:B------:R-:W-:Y:S01]  /*13780*/  IMAD.WIDE.U32 R20, R6.reuse, R66, RZ ;  /* 0x0000004206147225 */ /* 0x040fe200078e00ff */
[----:B------:R-:W-:Y:S02]  /*13790*/  @P4 SEL R14, R87, R14, !P1 ;  /* 0x0000000e570e4207 */ /* 0x000fe40004800000 */
[----:B------:R-:W-:Y:S01]  /*137a0*/  ISETP.GT.U32.AND P1, PT, R15, RZ, PT ;  /* 0x000000ff0f00720c */ /* 0x000fe20003f24070 */
[----:B------:R-:W-:-:S03]  /*137b0*/  IMAD.WIDE.U32 R4, P3, R6, R67, R4 ;  /* 0x0000004306047225 */ /* 0x000fc60007860004 */
[----:B------:R-:W-:Y:S01]  /*137c0*/  ISETP.GT.U32.AND.EX P1, PT, R14, -0x1, PT, P1 ;  /* 0xffffffff0e00780c */ /* 0x000fe20003f24110 */
[----:B------:R-:W-:Y:S01]  /*137d0*/  IMAD.X R23, RZ, RZ, RZ, P3 ;  /* 0x000000ffff177224 */ /* 0x000fe200018e06ff */
[----:B------:R-:W-:Y:S01]  /*137e0*/  IADD3 R21, P3, PT, R21, R4, RZ ;  /* 0x0000000415157210 */ /* 0x000fe20007f7e0ff */
[----:B------:R-:W-:Y:S02]  /*137f0*/  IMAD.MOV.U32 R22, RZ, RZ, R5 ;  /* 0x000000ffff167224 */ /* 0x000fe400078e0005 */
[----:B------:R-:W-:-:S04]  /*13800*/  IMAD.WIDE.U32 R4, R9, R70, RZ ;  /* 0x0000004609047225 */ /* 0x000fc800078e00ff */
[----:B------:R-:W-:Y:S01]  /*13810*/  IMAD.WIDE.U32.X R6, R7, R67, R22, P3 ;  /* 0x0000004307067225 */ /* 0x000fe200018e0416 */
[----:B------:R-:W-:-:S04]  /*13820*/  IADD3 R90, P3, PT, R15, -0x1, RZ ;  /* 0xffffffff0f5a7810 */ /* 0x000fc80007f7e0ff */
[----:B------:R-:W-:Y:S01]  /*13830*/  SEL R90, R90, R15, P1 ;  /* 0x0000000f5a5a7207 */ /* 0x000fe20000800000 */
[----:B------:R-:W-:-:S05]  /*13840*/  IMAD.X R87, RZ, RZ, R14, P3 ;  /* 0x000000ffff577224 */ /* 0x000fca00018e060e */
[----:B------:R-:W-:Y:S02]  /*13850*/  SEL R87, R87, R14, P1 ;  /* 0x0000000e57577207 */ /* 0x000fe40000800000 */
[----:B------:R-:W-:-:S04]  /*13860*/  IADD3 R23, P1, P4, RZ, R20, -R6 ;  /* 0x00000014ff177210 */ /* 0x000fc80007c3e806 */
[----:B------:R-:W-:Y:S01]  /*13870*/  IADD3.X R22, PT, PT, R6, R21, ~R7, P1, P4 ;  /* 0x0000001506167210 */ /* 0x000fe20000fe8c07 */
[----:B------:R-:W-:Y:S01]  /*13880*/  IMAD.WIDE.U32 R4, P4, R8, R71, R4 ;  /* 0x0000004708047225 */ /* 0x000fe20007880004 */
[----:B------:R-:W-:Y:S02]  /*13890*/  IADD3 R83, P1, PT, R90, R83, RZ ;  /* 0x000000535a537210 */ /* 0x000fe40007f3e0ff */
[----:B------:R-:W-:Y:S01]  /*138a0*/  ISETP.GT.U32.AND P3, PT, R23, R20, PT ;  /* 0x000000141700720c */ /* 0x000fe20003f64070 */
[----:B------:R-:W-:Y:S02]  /*138b0*/  IMAD.X R15, RZ, RZ, RZ, P4 ;  /* 0x000000ffff0f7224 */ /* 0x000fe400020e06ff */
[----:B------:R-:W-:Y:S01]  /*138c0*/  IMAD.X R86, R87, 0x1, R86, P1 ;  /* 0x0000000157567824 */ /* 0x000fe200008e0656 */
[----:B------:R-:W-:Y:S01]  /*138d0*/  ISETP.GE.U32.AND P1, PT, R83, R90, PT ;  /* 0x0000005a5300720c */ /* 0x000fe20003f26070 */
[----:B------:R-:W-:Y:S01]  /*138e0*/  IMAD.MOV.U32 R14, RZ, RZ, R5 ;  /* 0x000000ffff0e7224 */ /* 0x000fe200078e0005 */
[----:B------:R-:W-:Y:S01]  /*138f0*/  ISETP.GT.U32.AND.EX P3, PT, R22, R21, PT, P3 ;  /* 0x000000151600720c */ /* 0x000fe20003f64130 */
[----:B------:R-:W-:Y:S01]  /*13900*/  IMAD.WIDE.U32 R20, R8, R70, RZ ;  /* 0x0000004608147225 */ /* 0x000fe200078e00ff */
[----:B------:R-:W-:-:S02]  /*13910*/  IADD3 R90, P4, PT, R23, 0x1, RZ ;  /* 0x00000001175a7810 */ /* 0x000fc40007f9e0ff */
[----:B------:R-:W-:Y:S02]  /*13920*/  ISETP.GE.U32.AND.EX P1, PT, R86, R87, PT, P1 ;  /* 0x000000575600720c */ /* 0x000fe40003f26110 */
[----:B------:R-:W-:Y:S02]  /*13930*/  IADD3.X R5, PT, PT, R22, -0x1, RZ, P4, !PT ;  /* 0xffffffff16057810 */ /* 0x000fe400027fe4ff */
[----:B------:R-:W-:-:S05]  /*13940*/  IADD3 R21, P4, PT, R21, R4, RZ ;  /* 0x0000000415157210 */ /* 0x000fca0007f9e0ff */
[----:B------:R-:W-:Y:S01]  /*13950*/  IMAD.WIDE.U32.X R8, R9, R71, R14, P4 ;  /* 0x0000004709087225 */ /* 0x000fe200020e040e */
[----:B------:R-:W-:-:S04]  /*13960*/  ISETP.GT.U32.AND P4, PT, R6, RZ, PT ;  /* 0x000000ff0600720c */ /* 0x000fc80003f84070 */
[----:B------:R-:W-:-:S04]  /*13970*/  ISETP.GT.U32.AND.EX P4, PT, R7, R6, PT, P4 ;  /* 0x000000060700720c */ /* 0x000fc80003f84140 */
[----:B------:R-:W-:Y:S02]  /*13980*/  @P3 SEL R23, R90, R23, !P4 ;  /* 0x000000175a173207 */ /* 0x000fe40006000000 */
[----:B------:R-:W-:Y:S02]  /*13990*/  @P3 SEL R22, R5, R22, !P4 ;  /* 0x0000001605163207 */ /* 0x000fe40006000000 */
[----:B------:R-:W-:-:S05]  /*139a0*/  IADD3 R4, P3, PT, R83, -0x1, RZ ;  /* 0xffffffff53047810 */ /* 0x000fca0007f7e0ff */
[----:B------:R-:W-:Y:S01]  /*139b0*/  IMAD.X R5, RZ, RZ, R86, P3 ;  /* 0x000000ffff057224 */ /* 0x000fe200018e0656 */
[----:B------:R-:W-:-:S04]  /*139c0*/  ISETP.GT.U32.AND P3, PT, R83, RZ, PT ;  /* 0x000000ff5300720c */ /* 0x000fc80003f64070 */
[----:B------:R-:W-:-:S04]  /*139d0*/  ISETP.GT.U32.AND.EX P3, PT, R86, -0x1, PT, P3 ;  /* 0xffffffff5600780c */ /* 0x000fc80003f64130 */
[----:B------:R-:W-:Y:S02]  /*139e0*/  @P1 SEL R4, R4, R83, P3 ;  /* 0x0000005304041207 */ /* 0x000fe40001800000 */
[----:B------:R-:W-:Y:S02]  /*139f0*/  @P1 SEL R5, R5, R86, P3 ;  /* 0x0000005605051207 */ /* 0x000fe40001800000 */
[----:B------:R-:W-:-:S04]  /*13a00*/  IADD3 R15, P3, P4, RZ, R20, -R8 ;  /* 0x00000014ff0f7210 */ /* 0x000fc80007c7e808 */
[-C--:B------:R-:W-:Y:S02]  /*13a10*/  IADD3.X R14, PT, PT, R8, R21.reuse, ~R9, P3, P4 ;  /* 0x00000015080e7210 */ /* 0x080fe40001fe8c09 */
[----:B------:R-:W-:Y:S02]  /*13a20*/  IADD3 R6, P3, PT, R23, -0x1, RZ ;  /* 0xffffffff17067810 */ /* 0x000fe40007f7e0ff */
[----:B------:R-:W-:Y:S02]  /*13a30*/  ISETP.GT.U32.AND P1, PT, R15, R20, PT ;  /* 0x000000140f00720c */ /* 0x000fe40003f24070 */
[----:B------:R-:W-:Y:S01]  /*13a40*/  ISETP.GT.U32.AND P4, PT, R23, RZ, PT ;  /* 0x000000ff1700720c */ /* 0x000fe20003f84070 */
[----:B------:R-:W-:Y:S01]  /*13a50*/  IMAD.X R7, RZ, RZ, R22, P3 ;  /* 0x000000ffff077224 */ /* 0x000fe200018e0616 */
[----:B------:R-:W-:Y:S02]  /*13a60*/  ISETP.GT.U32.AND.EX P1, PT, R14, R21, PT, P1 ;  /* 0x000000150e00720c */ /* 0x000fe40003f24110 */
[----:B------:R-:W-:-:S02]  /*13a70*/  ISETP.GT.U32.AND.EX P4, PT, R22, -0x1, PT, P4 ;  /* 0xffffffff1600780c */ /* 0x000fc40003f84140 */
[----:B------:R-:W-:Y:S02]  /*13a80*/  ISETP.GT.U32.AND P3, PT, R8, RZ, PT ;  /* 0x000000ff0800720c */ /* 0x000fe40003f64070 */
[----:B------:R-:W-:Y:S02]  /*13a90*/  SEL R23, R6, R23, P4 ;  /* 0x0000001706177207 */ /* 0x000fe40002000000 */
[----:B------:R-:W-:Y:S01]  /*13aa0*/  SEL R86, R7, R22, P4 ;  /* 0x0000001607567207 */ /* 0x000fe20002000000 */
[----:B------:R-:W-:Y:S01]  /*13ab0*/  IMAD.WIDE.U32 R6, R11, R78, RZ ;  /* 0x0000004e0b067225 */ /* 0x000fe200078e00ff */
[----:B------:R-:W-:Y:S02]  /*13ac0*/  IADD3 R20, P4, PT, R15, 0x1, RZ ;  /* 0x000000010f147810 */ /* 0x000fe40007f9e0ff */
[----:B------:R-:W-:Y:S02]  /*13ad0*/  ISETP.GT.U32.AND.EX P3, PT, R9, R8, PT, P3 ;  /* 0x000000080900720c */ /* 0x000fe40003f64130 */
[----:B------:R-:W-:-:S02]  /*13ae0*/  IADD3.X R9, PT, PT, R14, -0x1, RZ, P4, !PT ;  /* 0xffffffff0e097810 */ /* 0x000fc400027fe4ff */
[----:B------:R-:W-:Y:S02]  /*13af0*/  IADD3 R22, P4, PT, R23, R4, RZ ;  /* 0x0000000417167210 */ /* 0x000fe40007f9e0ff */
[----:B------:R-:W-:Y:S02]  /*13b00*/  @P1 SEL R15, R20, R15, !P3 ;  /* 0x0000000f140f1207 */ /* 0x000fe40005800000 */
[----:B------:R-:W-:Y:S01]  /*13b10*/  @P1 SEL R14, R9, R14, !P3 ;  /* 0x0000000e090e1207 */ /* 0x000fe20005800000 */
[----:B------:R-:W-:Y:S01]  /*13b20*/  IMAD.WIDE.U32 R6, P3, R10, R79, R6 ;  /* 0x0000004f0a067225 */ /* 0x000fe20007860006 */
[----:B------:R-:W-:-:S03]  /*13b30*/  ISETP.GE.U32.AND P1, PT, R22, R23, PT ;  /* 0x000000171600720c */ /* 0x000fc60003f26070 */
[----:B------:R-:W-:Y:S01]  /*13b40*/  IMAD.X R23, R86, 0x1, R5, P4 ;  /* 0x0000000156177824 */ /* 0x000fe200020e0605 */
[----:B------:R-:W-:Y:S01]  /*13b50*/  IADD3 R21, P4, PT, R22, -0x1, RZ ;  /* 0xffffffff16157810 */ /* 0x000fe20007f9e0ff */
[----:B------:R-:W-:-:S03]  /*13b60*/  IMAD.WIDE.U32 R4, R10, R78, RZ ;  /* 0x0000004e0a047225 */ /* 0x000fc600078e00ff */
[----:B------:R-:W-:Y:S01]  /*13b70*/  ISETP.GE.U32.AND.EX P1, PT, R23, R86, PT, P1 ;  /* 0x000000561700720c */ /* 0x000fe20003f26110 */
[----:B------:R-:W-:Y:S01]  /*13b80*/  IMAD.X R20, RZ, RZ, R23, P4 ;  /* 0x000000ffff147224 */ /* 0x000fe200020e0617 */
[----:B------:R-:W-:Y:S01]  /*13b90*/  IADD3 R5, P4, PT, R5, R6, RZ ;  /* 0x0000000605057210 */ /* 0x000fe20007f9e0ff */
[----:B------:R-:W-:Y:S01]  /*13ba0*/  IMAD.X R9, RZ, RZ, RZ, P3 ;  /* 0x000000ffff097224 */ /* 0x000fe200018e06ff */
[----:B------:R-:W-:Y:S01]  /*13bb0*/  ISETP.GT.U32.AND P3, PT, R22, RZ, PT ;  /* 0x000000ff1600720c */ /* 0x000fe20003f64070 */
[----:B------:R-:W-:-:S03]  /*13bc0*/  IMAD.MOV.U32 R8, RZ, RZ, R7 ;  /* 0x000000ffff087224 */ /* 0x000fc600078e0007 */
[----:B------:R-:W-:Y:S01]  /*13bd0*/  ISETP.GT.U32.AND.EX P3, PT, R23, -0x1, PT, P3 ;  /* 0xffffffff1700780c */ /* 0x000fe20003f64130 */
[----:B------:R-:W-:Y:S01]  /*13be0*/  IMAD.WIDE.U32.X R10, R11, R79, R8, P4 ;  /* 0x0000004f0b0a7225 */ /* 0x000fe200020e0408 */
[----:B------:R-:W-:-:S03]  /*13bf0*/  ISETP.GT.U32.AND P4, PT, R15, RZ, PT ;  /* 0x000000ff0f00720c */ /* 0x000fc60003f84070 */
[----:B------:R-:W-:Y:S02]  /*13c00*/  @P1 SEL R21, R21, R22, P3 ;  /* 0x0000001615151207 */ /* 0x000fe40001800000 */
[----:B------:R-:W-:Y:S02]  /*13c10*/  @P1 SEL R20, R20, R23, P3 ;  /* 0x0000001714141207 */ /* 0x000fe40001800000 */
[----:B------:R-:W-:Y:S02]  /*13c20*/  IADD3 R9, P1, P3, RZ, R4, -R10 ;  /* 0x00000004ff097210 */ /* 0x000fe40007b3e80a */
[----:B------:R-:W-:Y:S02]  /*13c30*/  ISETP.GT.U32.AND.EX P4, PT, R14, -0x1, PT, P4 ;  /* 0xffffffff0e00780c */ /* 0x000fe40003f84140 */
[----:B------:R-:W-:Y:S02]  /*13c40*/  IADD3.X R8, PT, PT, R10, R5, ~R11, P1, P3 ;  /* 0x000000050a087210 */ /* 0x000fe40000fe6c0b */
[----:B------:R-:W-:-:S02]  /*13c50*/  IADD3 R6, P3, PT, R15, -0x1, RZ ;  /* 0xffffffff0f067810 */ /* 0x000fc40007f7e0ff */
[----:B------:R-:W-:Y:S02]  /*13c60*/  ISETP.GT.U32.AND P1, PT, R9, R4, PT ;  /* 0x000000040900720c */ /* 0x000fe40003f24070 */
[----:B------:R-:W-:Y:S01]  /*13c70*/  SEL R6, R6, R15, P4 ;  /* 0x0000000f06067207 */ /* 0x000fe20002000000 */
[----:B------:R-:W-:Y:S01]  /*13c80*/  IMAD.X R7, RZ, RZ, R14, P3 ;  /* 0x000000ffff077224 */ /* 0x000fe200018e060e */
[----:B------:R-:W-:Y:S02]  /*13c90*/  ISETP.GT.U32.AND.EX P1, PT, R8, R5, PT, P1 ;  /* 0x000000050800720c */ /* 0x000fe40003f24110 */
[----:B------:R-:W-:Y:S02]  /*13ca0*/  ISETP.GT.U32.AND P3, PT, R10, RZ, PT ;  /* 0x000000ff0a00720c */ /* 0x000fe40003f64070 */
[----:B------:R-:W-:Y:S01]  /*13cb0*/  SEL R7, R7, R14, P4 ;  /* 0x0000000e07077207 */ /* 0x000fe20002000000 */
[----:B------:R-:W-:Y:S01]  /*13cc0*/  IMAD.WIDE.U32 R14, R85, R24, RZ ;  /* 0x00000018550e7225 */ /* 0x000fe200078e00ff */
[----:B------:R-:W-:-:S02]  /*13cd0*/  IADD3 R4, P4, PT, R9, 0x1, RZ ;  /* 0x0000000109047810 */ /* 0x000fc40007f9e0ff */
[----:B------:R-:W-:Y:S02]  /*13ce0*/  ISETP.GT.U32.AND.EX P3, PT, R11, R10, PT, P3 ;  /* 0x0000000a0b00720c */ /* 0x000fe40003f64130 */
[----:B------:R-:W-:Y:S02]  /*13cf0*/  IADD3.X R5, PT, PT, R8, -0x1, RZ, P4, !PT ;  /* 0xffffffff08057810 */ /* 0x000fe400027fe4ff */
[----:B------:R-:W-:Y:S02]  /*13d00*/  IADD3 R23, P4, PT, R6, R21, RZ ;  /* 0x0000001506177210 */ /* 0x000fe40007f9e0ff */
[----:B------:R-:W-:Y:S02]  /*13d10*/  @P1 SEL R9, R4, R9, !P3 ;  /* 0x0000000904091207 */ /* 0x000fe40005800000 */
[----:B------:R-:W-:Y:S01]  /*13d20*/  @P1 SEL R8, R5, R8, !P3 ;  /* 0x0000000805081207 */ /* 0x000fe20005800000 */
[----:B------:R-:W-:Y:S01]  /*13d30*/  IMAD.X R20, R7, 0x1, R20, P4 ;  /* 0x0000000107147824 */ /* 0x000fe200020e0614 */
[C---:B------:R-:W-:Y:S01]  /*13d40*/  ISETP.GE.U32.AND P1, PT, R23.reuse, R6, PT ;  /* 0x000000061700720c */ /* 0x040fe20003f26070 */
[----:B------:R-:W-:Y:S01]  /*13d50*/  IMAD.WIDE.U32 R14, P4, R84, R25, R14 ;  /* 0x00000019540e7225 */ /* 0x000fe2000788000e */
[----:B------:R-:W-:-:S02]  /*13d60*/  IADD3 R6, P3, PT, R23, -0x1, RZ ;  /* 0xffffffff17067810 */ /* 0x000fc40007f7e0ff */
[----:B------:R-:W-:Y:S01]  /*13d70*/  ISETP.GE.U32.AND.EX P1, PT, R20, R7, PT, P1 ;  /* 0x000000071400720c */ /* 0x000fe20003f26110 */
[----:B------:R-:W-:-:S04]  /*13d80*/  IMAD.WIDE.U32 R4, R84, R24, RZ ;  /* 0x0000001854047225 */ /* 0x000fc800078e00ff */
[----:B------:R-:W-:Y:S01]  /*13d90*/  IMAD.X R11, RZ, RZ, RZ, P4 ;  /* 0x000000ffff0b7224 */ /* 0x000fe200020e06ff */
[----:B------:R-:W-:Y:S01]  /*13da0*/  IADD3 R21, P4, PT, R5, R14, RZ ;  /* 0x0000000e05157210 */ /* 0x000fe20007f9e0ff */
[----:B------:R-:W-:Y:S01]  /*13db0*/  IMAD.X R7, RZ, RZ, R20, P3 ;  /* 0x000000ffff077224 */ /* 0x000fe200018e0614 */
[----:B------:R-:W-:Y:S01]  /*13dc0*/  ISETP.GT.U32.AND P3, PT, R23, RZ, PT ;  /* 0x000000ff1700720c */ /* 0x000fe20003f64070 */
[----:B------:R-:W-:-:S03]  /*13dd0*/  IMAD.MOV.U32 R10, RZ, RZ, R15 ;  /* 0x000000ffff0a7224 */ /* 0x000fc600078e000f */
[----:B------:R-:W-:Y:S01]  /*13de0*/  ISETP.GT.U32.AND.EX P3, PT, R20, -0x1, PT, P3 ;  /* 0xffffffff1400780c */ /* 0x000fe20003f64130 */
[----:B------:R-:W-:Y:S01]  /*13df0*/  IMAD.WIDE.U32.X R84, R85, R25, R10, P4 ;  /* 0x0000001955547225 */ /* 0x000fe200020e040a */
[----:B------:R-:W-:Y:S02]  /*13e00*/  IADD3 R10, P4, PT, R9, -0x1, RZ ;  /* 0xffffffff090a7810 */ /* 0x000fe40007f9e0ff */
[----:B------:R-:W-:Y:S02]  /*13e10*/  @P1 SEL R6, R6, R23, P3 ;  /* 0x0000001706061207 */ /* 0x000fe40001800000 */
[----:B------:R-:W-:Y:S01]  /*13e20*/  @P1 SEL R7, R7, R20, P3 ;  /* 0x0000001407071207 */ /* 0x000fe20001800000 */
[----:B------:R-:W-:Y:S01]  /*13e30*/  IMAD.X R11, RZ, RZ, R8, P4 ;  /* 0x000000ffff0b7224 */ /* 0x000fe200020e0608 */
[----:B------:R-:W-:-:S04]  /*13e40*/  IADD3 R15, P1, P3, RZ, R4, -R84 ;  /* 0x00000004ff0f7210 */ /* 0x000fc80007b3e854 */
[-C--:B------:R-:W-:Y:S02]  /*13e50*/  IADD3.X R14, PT, PT, R84, R21.reuse, ~R85, P1, P3 ;  /* 0x00000015540e7210 */ /* 0x080fe40000fe6c55 */
[----:B------:R-:W-:Y:S02]  /*13e60*/  ISETP.GT.U32.AND P1, PT, R9, RZ, PT ;  /* 0x000000ff0900720c */ /* 0x000fe40003f24070 */
[----:B------:R-:W-:Y:S01]  /*13e70*/  ISETP.GT.U32.AND P3, PT, R15, R4, PT ;  /* 0x000000040f00720c */ /* 0x000fe20003f64070 */
[----:B------:R-:W-:Y:S01]  /*13e80*/  IMAD.WIDE.U32 R4, R19, R26, RZ ;  /* 0x0000001a13047225 */ /* 0x000fe200078e00ff */
[----:B------:R-:W-:Y:S02]  /*13e90*/  ISETP.GT.U32.AND.EX P1, PT, R8, -0x1, PT, P1 ;  /* 0xffffffff0800780c */ /* 0x000fe40003f24110 */
[----:B------:R-:W-:Y:S02]  /*13ea0*/  ISETP.GT.U32.AND.EX P3, PT, R14, R21, PT, P3 ;  /* 0x000000150e00720c */ /* 0x000fe40003f64130 */
[----:B------:R-:W-:-:S02]  /*13eb0*/  IADD3 R22, P4, PT, R15, 0x1, RZ ;  /* 0x000000010f167810 */ /* 0x000fc40007f9e0ff */
[----:B------:R-:W-:Y:S02]  /*13ec0*/  SEL R21, R10, R9, P1 ;  /* 0x000000090a157207 */ /* 0x000fe40000800000 */
[----:B------:R-:W-:Y:S01]  /*13ed0*/  SEL R20, R11, R8, P1 ;  /* 0x000000080b147207 */ /* 0x000fe20000800000 */
[----:B------:R-:W-:Y:S01]  /*13ee0*/  IMAD.WIDE.U32 R8, P1, R18, R27, R4 ;  /* 0x0000001b12087225 */ /* 0x000fe20007820004 */
[----:B------:R-:W-:Y:S02]  /*13ef0*/  IADD3.X R23, PT, PT, R14, -0x1, RZ, P4, !PT ;  /* 0xffffffff0e177810 */ /* 0x000fe400027fe4ff */
[----:B------:R-:W-:Y:S01]  /*13f00*/  ISETP.GT.U32.AND P4, PT, R84, RZ, PT ;  /* 0x000000ff5400720c */ /* 0x000fe20003f84070 */
[----:B------:R-:W-:-:S03]  /*13f10*/  IMAD.WIDE.U32 R4, R18, R26, RZ ;  /* 0x0000001a12047225 */ /* 0x000fc600078e00ff */
[----:B------:R-:W-:Y:S01]  /*13f20*/  ISETP.GT.U32.AND.EX P4, PT, R85, R84, PT, P4 ;  /* 0x000000545500720c */ /* 0x000fe20003f84140 */
[----:B------:R-:W-:Y:S01]  /*13f30*/  IMAD.X R11, RZ, RZ, RZ, P1 ;  /* 0x000000ffff0b7224 */ /* 0x000fe200008e06ff */
[----:B------:R-:W-:Y:S01]  /*13f40*/  IADD3 R8, P1, PT, R5, R8, RZ ;  /* 0x0000000805087210 */ /* 0x000fe20007f3e0ff */
[----:B------:R-:W-:Y:S01]  /*13f50*/  IMAD.MOV.U32 R10, RZ, RZ, R9 ;  /* 0x000000ffff0a7224 */ /* 0x000fe200078e0009 */
[----:B------:R-:W-:Y:S02]  /*13f60*/  @P3 SEL R15, R22, R15, !P4 ;  /* 0x0000000f160f3207 */ /* 0x000fe40006000000 */
[----:B------:R-:W-:Y:S01]  /*13f70*/  @P3 SEL R14, R23, R14, !P4 ;  /* 0x0000000e170e3207 */ /* 0x000fe20006000000 */
[----:B------:R-:W-:Y:S01]  /*13f80*/  IMAD.WIDE.U32.X R10, R19, R27, R10, P1 ;  /* 0x0000001b130a7225 */ /* 0x000fe200008e040a */
[----:B------:R-:W-:Y:S02]  /*13f90*/  IADD3 R22, P1, PT, R21, R6, RZ ;  /* 0x0000000615167210 */ /* 0x000fe40007f3e0ff */
[----:B------:R-:W-:-:S03]  /*13fa0*/  IADD3 R9, P3, P4, RZ, R4, -R10 ;  /* 0x00000004ff097210 */ /* 0x000fc60007c7e80a */
[----:B------:R-:W-:Y:S01]  /*13fb0*/  IMAD.X R23, R20, 0x1, R7, P1 ;  /* 0x0000000114177824 */ /* 0x000fe200008e0607 */
[----:B------:R-:W-:Y:S02]  /*13fc0*/  IADD3 R18, P1, PT, R22, -0x1, RZ ;  /* 0xffffffff16127810 */ /* 0x000fe40007f3e0ff */
[----:B------:R-:W-:Y:S02]  /*13fd0*/  IADD3.X R5, PT, PT, R10, R8, ~R11, P3, P4 ;  /* 0x000000080a057210 */ /* 0x000fe40001fe8c0b */
[C---:B------:R-:W-:Y:S01]  /*13fe0*/  ISETP.GE.U32.AND P3, PT, R22.reuse, R21, PT ;  /* 0x000000151600720c */ /* 0x040fe20003f66070 */
[----:B------:R-:W-:Y:S01]  /*13ff0*/  IMAD.X R19, RZ, RZ, R23, P1 ;  /* 0x000000ffff137224 */ /* 0x000fe200008e0617 */
[----:B------:R-:W-:Y:S02]  /*14000*/  IADD3 R6, P1, PT, R15, -0x1, RZ ;  /* 0xffffffff0f067810 */ /* 0x000fe40007f3e0ff */
[----:B------:R-:W-:Y:S02]  /*14010*/  ISETP.GE.U32.AND.EX P3, PT, R23, R20, PT, P3 ;  /* 0x000000141700720c */ /* 0x000fe40003f66130 */
[----:B------:R-:W-:Y:S01]  /*14020*/  ISETP.GT.U32.AND P4, PT, R15, RZ, PT ;  /* 0x000000ff0f00720c */ /* 0x000fe20003f84070 */
[----:B------:R-:W-:Y:S01]  /*14030*/  IMAD.X R7, RZ, RZ, R14, P1 ;  /* 0x000000ffff077224 */ /* 0x000fe200008e060e */
[----:B------:R-:W-:-:S02]  /*14040*/  ISETP.GT.U32.AND P1, PT, R22, RZ, PT ;  /* 0x000000ff1600720c */ /* 0x000fc40003f24070 */
[----:B------:R-:W-:Y:S02]  /*14050*/  ISETP.GT.U32.AND.EX P4, PT, R14, -0x1, PT, P4 ;  /* 0xffffffff0e00780c */ /* 0x000fe40003f84140 */
[----:B------:R-:W-:Y:S02]  /*14060*/  ISETP.GT.U32.AND.EX P1, PT, R23, -0x1, PT, P1 ;  /* 0xffffffff1700780c */ /* 0x000fe40003f24110 */
[----:B------:R-:W-:Y:S02]  /*14070*/  SEL R15, R6, R15, P4 ;  /* 0x0000000f060f7207 */ /* 0x000fe40002000000 */
[----:B------:R-:W-:Y:S02]  /*14080*/  SEL R14, R7, R14, P4 ;  /* 0x0000000e070e7207 */ /* 0x000fe40002000000 */
[----:B------:R-:W-:Y:S02]  /*14090*/  ISETP.GT.U32.AND P4, PT, R9, R4, PT ;  /* 0x000000040900720c */ /* 0x000fe40003f84070 */
[----:B------:R-:W-:-:S02]  /*140a0*/  @P3 SEL R18, R18, R22, P1 ;  /* 0x0000001612123207 */ /* 0x000fc40000800000 */
[----:B------:R-:W-:Y:S02]  /*140b0*/  ISETP.GT.U32.AND.EX P4, PT, R5, R8, PT, P4 ;  /* 0x000000080500720c */ /* 0x000fe40003f84140 */
[----:B------:R-:W-:Y:S02]  /*140c0*/  @P3 SEL R19, R19, R23, P1 ;  /* 0x0000001713133207 */ /* 0x000fe40000800000 */
[----:B------:R-:W-:Y:S02]  /*140d0*/  IADD3 R8, P3, PT, R15, R18, RZ ;  /* 0x000000120f087210 */ /* 0x000fe40007f7e0ff */
[----:B------:R-:W-:Y:S02]  /*140e0*/  ISETP.GT.U32.AND P1, PT, R10, RZ, PT ;  /* 0x000000ff0a00720c */ /* 0x000fe40003f24070 */
[----:B------:R-:W-:Y:S01]  /*140f0*/  IADD3 R4, P2, PT, R9, 0x1, RZ ;  /* 0x0000000109047810 */ /* 0x000fe20007f5e0ff */
[----:B------:R-:W-:Y:S01]  /*14100*/  IMAD.X R19, R14, 0x1, R19, P3 ;  /* 0x000000010e137824 */ /* 0x000fe200018e0613 */
[----:B------:R-:W-:-:S02]  /*14110*/  ISETP.GE.U32.AND P3, PT, R8, R15, PT ;  /* 0x0000000f0800720c */ /* 0x000fc40003f66070 */
[----:B------:R-:W-:Y:S02]  /*14120*/  ISETP.GT.U32.AND.EX P1, PT, R11, R10, PT, P1 ;  /* 0x0000000a0b00720c */ /* 0x000fe40003f24110 */
[----:B------:R-:W-:Y:S02]  /*14130*/  IADD3.X R6, PT, PT, R5, -0x1, RZ, P2, !PT ;  /* 0xffffffff05067810 */ /* 0x000fe400017fe4ff */
[----:B------:R-:W-:Y:S02]  /*14140*/  ISETP.GE.U32.AND.EX P2, PT, R19, R14, PT, P3 ;  /* 0x0000000e1300720c */ /* 0x000fe40003f46130 */
[----:B------:R-:W-:Y:S01]  /*14150*/  @P4 SEL R9, R4, R9, !P1 ;  /* 0x0000000904094207 */ /* 0x000fe20004800000 */
[----:B------:R-:W-:Y:S01]  /*14160*/  IMAD.X R4, RZ, RZ, R13, P6 ;  /* 0x000000ffff047224 */ /* 0x000fe200030e060d */
[----:B------:R-:W-:Y:S02]  /*14170*/  ISETP.GT.U32.AND P3, PT, R8, RZ, PT ;  /* 0x000000ff0800720c */ /* 0x000fe40003f64070 */
[----:B------:R-:W-:-:S02]  /*14180*/  @P4 SEL R5, R6, R5, !P1 ;  /* 0x0000000506054207 */ /* 0x000fc40004800000 */
[C---:B------:R-:W-:Y:S02]  /*14190*/  ISETP.GT.U32.AND P1, PT, R9.reuse, RZ, PT ;  /* 0x000000ff0900720c */ /* 0x040fe40003f24070 */
[----:B------:R-:W-:Y:S02]  /*141a0*/  IADD3 R6, P4, PT, R9, -0x1, RZ ;  /* 0xffffffff09067810 */ /* 0x000fe40007f9e0ff */
[----:B------:R-:W-:Y:S02]  /*141b0*/  IADD3 R15, P6, PT, R8, -0x1, RZ ;  /* 0xffffffff080f7810 */ /* 0x000fe40007fde0ff */
[----:B------:R-:W-:Y:S02]  /*141c0*/  ISETP.GT.U32.AND.EX P3, PT, R19, -0x1, PT, P3 ;  /* 0xffffffff1300780c */ /* 0x000fe40003f64130 */
[----:B------:R-:W-:Y:S02]  /*141d0*/  ISETP.GT.U32.AND.EX P1, PT, R5, -0x1, PT, P1 ;  /* 0xffffffff0500780c */ /* 0x000fe40003f24110 */
[----:B------:R-:W-:Y:S01]  /*141e0*/  SEL R13, R4, R13, P0 ;  /* 0x0000000d040d7207 */ /* 0x000fe20000000000 */
[----:B------:R-:W-:Y:S01]  /*141f0*/  IMAD.X R4, RZ, RZ, R5, P4 ;  /* 0x000000ffff047224 */ /* 0x000fe200020e0605 */
[----:B------:R-:W-:-:S02]  /*14200*/  ISETP.GT.U32.AND P0, PT, R12, RZ, PT ;  /* 0x000000ff0c00720c */ /* 0x000fc40003f04070 */
[----:B------:R-:W-:Y:S01]  /*14210*/  @P2 SEL R15, R15, R8, P3 ;  /* 0x000000080f0f2207 */ /* 0x000fe20001800000 */
[----:B------:R-:W-:Y:S01]  /*14220*/  IMAD.X R8, RZ, RZ, R19, P6 ;  /* 0x000000ffff087224 */ /* 0x000fe200030e0613 */
[----:B------:R-:W-:Y:S02]  /*14230*/  IADD3 R7, P4, PT, R12, -0x1, RZ ;  /* 0xffffffff0c077810 */ /* 0x000fe40007f9e0ff */
[----:B------:R-:W-:Y:S02]  /*14240*/  SEL R6, R6, R9, P1 ;  /* 0x0000000906067207 */ /* 0x000fe40000800000 */
[----:B------:R-:W-:Y:S02]  /*14250*/  ISETP.GT.U32.AND.EX P0, PT, R88, -0x1, PT, P0 ;  /* 0xffffffff5800780c */ /* 0x000fe40003f04100 */
[----:B------:R-:W-:Y:S01]  /*14260*/  SEL R11, R4, R5, P1 ;  /* 0x00000005040b7207 */ /* 0x000fe20000800000 */
[----:B------:R-:W-:Y:S01]  /*14270*/  IMAD.X R4, RZ, RZ, R88, P4 ;  /* 0x000000ffff047224 */ /* 0x000fe200020e0658 */
[----:B------:R-:W-:-:S02]  /*14280*/  IADD3 R9, P1, PT, R6, R15, RZ ;  /* 0x0000000f06097210 */ /* 0x000fc40007f3e0ff */
[----:B------:R-:W-:Y:S02]  /*14290*/  @P2 SEL R8, R8, R19, P3 ;  /* 0x0000001308082207 */ /* 0x000fe40001800000 */
[----:B------:R-:W-:Y:S02]  /*142a0*/  @P5 SEL R7, R7, R12, P0 ;  /* 0x0000000c07075207 */ /* 0x000fe40000000000 */
[----:B------:R-:W-:Y:S01]  /*142b0*/  ISETP.GE.U32.AND P2, PT, R9, R6, PT ;  /* 0x000000060900720c */ /* 0x000fe20003f46070 */
[----:B------:R-:W-:Y:S01]  /*142c0*/  IMAD.X R6, R11, 0x1, R8, P1 ;  /* 0x000000010b067824 */ /* 0x000fe200008e0608 */
[----:B------:R-:W-:Y:S02]  /*142d0*/  IADD3 R5, P3, PT, R16, R7, RZ ;  /* 0x0000000710057210 */ /* 0x000fe40007f7e0ff */
[----:B------:R-:W-:Y:S02]  /*142e0*/  @P5 SEL R4, R4, R88, P0 ;  /* 0x0000005804045207 */ /* 0x000fe40000000000 */
[----:B------:R-:W-:-:S02]  /*142f0*/  ISETP.GE.U32.AND.EX P0, PT, R6, R11, PT, P2 ;  /* 0x0000000b0600720c */ /* 0x000fc40003f06120 */
[----:B------:R-:W-:Y:S01]  /*14300*/  ISETP.GE.U32.AND P1, PT, R5, R16, PT ;  /* 0x000000100500720c */ /* 0x000fe20003f26070 */
[----:B------:R-:W-:Y:S01]  /*14310*/  IMAD.X R4, R13, 0x1, R4, P3 ;  /* 0x000000010d047824 */ /* 0x000fe200018e0604 */
[C---:B------:R-:W-:Y:S02]  /*14320*/  IADD3 R18, P3, PT, R9.reuse, -0x1, RZ ;  /* 0xffffffff09127810 */ /* 0x040fe40007f7e0ff */
[----:B------:R-:W-:Y:S02]  /*14330*/  ISETP.GT.U32.AND P2, PT, R9, RZ, PT ;  /* 0x000000ff0900720c */ /* 0x000fe40003f44070 */
[----:B------:R-:W-:Y:S01]  /*14340*/  ISETP.GE.U32.AND.EX P1, PT, R4, R13, PT, P1 ;  /* 0x0000000d0400720c */ /* 0x000fe20003f26110 */
[----:B------:R-:W-:Y:S01]  /*14350*/  IMAD.X R19, RZ, RZ, R6, P3 ;  /* 0x000000ffff137224 */ /* 0x000fe200018e0606 */
[----:B------:R-:W-:Y:S01]  /*14360*/  IADD3 R16, P4, PT, R5, -0x1, RZ ;  /* 0xffffffff05107810 */ /* 0x000fe20007f9e0ff */
[----:B------:R0:W5:Y:S01]  /*14370*/  LDL.128 R12, [R1] ;  /* 0x00000000010c7983 */ /* 0x0001620000100c00 */
[----:B------:R-:W-:-:S02]  /*14380*/  ISETP.GT.U32.AND.EX P2, PT, R6, -0x1, PT, P2 ;  /* 0xffffffff0600780c */ /* 0x000fc40003f44120 */
[----:B------:R-:W-:Y:S01]  /*14390*/  ISETP.GT.U32.AND P3, PT, R5, RZ, PT ;  /* 0x000000ff0500720c */ /* 0x000fe20003f64070 */
[----:B------:R-:W-:Y:S01]  /*143a0*/  IMAD.X R17, RZ, RZ, R4, P4 ;  /* 0x000000ffff117224 */ /* 0x000fe200020e0604 */
[----:B------:R-:W-:Y:S02]  /*143b0*/  @P0 SEL R18, R18, R9, P2 ;  /* 0x0000000912120207 */ /* 0x000fe40001000000 */
[----:B------:R-:W-:Y:S01]  /*143c0*/  @P0 SEL R19, R19, R6, P2 ;  /* 0x0000000613130207 */ /* 0x000fe20001000000 */
[----:B------:R0:W5:Y:S01]  /*143d0*/  LDL.128 R8, [R1+0x20] ;  /* 0x0000200001087983 */ /* 0x0001620000100c00 */
[----:B------:R-:W-:-:S04]  /*143e0*/  ISETP.GT.U32.AND.EX P0, PT, R4, -0x1, PT, P3 ;  /* 0xffffffff0400780c */ /* 0x000fc80003f04130 */
        /* <DEDUP_REMOVED lines=8> */
[----:B------:R-:W-:-:S07]  /*14470*/  IMAD.MOV.U32 R20, RZ, RZ, 0x1a ;  /* 0x0000001aff147424 */ /* 0x000fce00078e00ff */
.L_x_9:
[----:B------:R-:W-:-:S04]  /*14480*/  LEA R16, R20, UR76, 0x6 ;  /* 0x0000004c14107c11 */ /* 0x000fc8000f8e30ff */
[----:B------:R-:W0:Y:S08]  /*14490*/  LDC.64 R86, c[0x3][R16] ;  /* 0x00c0000010567b82 */ /* 0x000e300000000a00 */
[----:B------:R-:W1:Y:S08]  /*144a0*/  LDC.64 R22, c[0x3][R16+0x8] ;  /* 0x00c0020010167b82 */ /* 0x000e700000000a00 */
[----:B------:R-:W2:Y:S01]  /*144b0*/  LDC.64 R82, c[0x3][R16+0x10] ;  /* 0x00c0040010527b82 */ /* 0x000ea20000000a00 */
[----:B0----5:R-:W-:-:S07]  /*144c0*/  IADD3 R12, P0, PT, R86, R12, RZ ;  /* 0x0000000c560c7210 */ /* 0x021fce0007f1e0ff */
[----:B------:R-:W0:Y:S01]  /*144d0*/  LDC.64 R88, c[0x3][R16+0x18] ;  /* 0x00c0060010587b82 */ /* 0x000e220000000a00 */
[C---:B------:R-:W-:Y:S01]  /*144e0*/  ISETP.GE.U32.AND P1, PT, R12.reuse, R86, PT ;  /* 0x000000560c00720c */ /* 0x040fe20003f26070 */
[----:B------:R-:W-:Y:S01]  /*144f0*/  IMAD.X R17, R87, 0x1, R13, P0 ;  /* 0x0000000157117824 */ /* 0x000fe200000e060d */
[----:B------:R-:W-:Y:S02]  /*14500*/  ISETP.GT.U32.AND P2, PT, R12, RZ, PT ;  /* 0x000000ff0c00720c */ /* 0x000fe40003f44070 */
[----:B-1----:R-:W-:-:S03]  /*14510*/  IADD3 R13, P0, PT, R22, R14, RZ ;  /* 0x0000000e160d7210 */ /* 0x002fc60007f1e0ff */
[----:B------:R-:W1:Y:S01]  /*14520*/  LDC.64 R92, c[0x3][R16+0x20] ;  /* 0x00c00800105c7b82 */ /* 0x000e620000000a00 */
[C---:B------:R-:W-:Y:S02]  /*14530*/  ISETP.GE.U32.AND.EX P1, PT, R17.reuse, R87, PT, P1 ;  /* 0x000000571100720c */ /* 0x040fe40003f26110 */
[----:B------:R-:W-:Y:S01]  /*14540*/  ISETP.GT.U32.AND.EX P2, PT, R17, -0x1, PT, P2 ;  /* 0xffffffff1100780c */ /* 0x000fe20003f44120 */
[----:B------:R-:W-:Y:S01]  /*14550*/  IMAD.X R86, R23, 0x1, R15, P0 ;  /* 0x0000000117567824 */ /* 0x000fe200000e060f */
[----:B------:R-:W-:Y:S02]  /*14560*/  ISETP.GE.U32.AND P0, PT, R13, R22, PT ;  /* 0x000000160d00720c */ /* 0x000fe40003f06070 */
[----:B--2---:R-:W-:Y:S02]  /*14570*/  IADD3 R22, P3, PT, R82, R4, RZ ;  /* 0x0000000452167210 */ /* 0x004fe40007f7e0ff */
[----:B------:R-:W-:Y:S02]  /*14580*/  ISETP.GE.U32.AND.EX P0, PT, R86, R23, PT, P0 ;  /* 0x000000175600720c */ /* 0x000fe40003f06100 */
[----:B------:R-:W-:Y:S01]  /*14590*/  ISETP.GE.U32.AND P5, PT, R22, R82, PT ;  /* 0x000000521600720c */ /* 0x000fe20003fa6070 */
[----:B------:R-:W-:Y:S01]  /*145a0*/  IMAD.X R87, R83, 0x1, R5, P3 ;  /* 0x0000000153577824 */ /* 0x000fe200018e0605 */
[----:B------:R-:W-:-:S04]  /*145b0*/  IADD3 R15, P3, PT, R12, -0x1, RZ ;  /* 0xffffffff0c0f7810 */ /* 0x000fc80007f7e0ff */
[----:B------:R-:W-:Y:S01]  /*145c0*/  @P1 SEL R15, R15, R12, P2 ;  /* 0x0000000c0f0f1207 */ /* 0x000fe20001000000 */
[----:B------:R-:W-:Y:S01]  /*145d0*/  IMAD.X R14, RZ, RZ, R17, P3 ;  /* 0x000000ffff0e7224 */ /* 0x000fe200018e0611 */
[----:B------:R-:W-:Y:S02]  /*145e0*/  ISETP.GT.U32.AND P3, PT, R13, RZ, PT ;  /* 0x000000ff0d00720c */ /* 0x000fe40003f64070 */
[----:B------:R-:W-:Y:S02]  /*145f0*/  ISETP.GE.U32.AND.EX P5, PT, R87, R83, PT, P5 ;  /* 0x000000535700720c */ /* 0x000fe40003fa6150 */
[----:B------:R-:W-:Y:S02]  /*14600*/  @P1 SEL R14, R14, R17, P2 ;  /* 0x000000110e0e1207 */ /* 0x000fe40001000000 */
[----:B------:R-:W-:Y:S02]  /*14610*/  ISETP.GT.U32.AND.EX P1, PT, R86, -0x1, PT, P3 ;  /* 0xffffffff5600780c */ /* 0x000fe40003f24130 */
[----:B------:R-:W-:Y:S01]  /*14620*/  IADD3 R12, P2, PT, R13, -0x1, RZ ;  /* 0xffffffff0d0c7810 */ /* 0x000fe20007f5e0ff */
[----:B------:R-:W-:Y:S01]  /*14630*/  IMAD.WIDE.U32 R90, R14, R15, RZ ;  /* 0x0000000f0e5a7225 */ /* 0x000fe200078e00ff */
[----:B0-----:R-:W-:-:S02]  /*14640*/  IADD3 R23, P3, PT, R88, R6, RZ ;  /* 0x0000000658177210 */ /* 0x001fc40007f7e0ff */
[----:B------:R-:W-:Y:S01]  /*14650*/  @P0 SEL R12, R12, R13, P1 ;  /* 0x0000000d0c0c0207 */ /* 0x000fe20000800000 */
[----:B------:R-:W-:Y:S01]  /*14660*/  IMAD.X R13, RZ, RZ, R86, P2 ;  /* 0x000000ffff0d7224 */ /* 0x000fe200010e0656 */
[----:B------:R-:W-:Y:S01]  /*14670*/  ISETP.GE.U32.AND P2, PT, R23, R88, PT ;  /* 0x000000581700720c */ /* 0x000fe20003f46070 */
[----:B------:R-:W-:-:S03]  /*14680*/  IMAD.X R82, R89, 0x1, R7, P3 ;  /* 0x0000000159527824 */ /* 0x000fc600018e0607 */
[----:B------:R-:W-:Y:S02]  /*14690*/  @P0 SEL R13, R13, R86, P1 ;  /* 0x000000560d0d0207 */ /* 0x000fe40000800000 */
[----:B------:R-:W-:Y:S02]  /*146a0*/  ISETP.GE.U32.AND.EX P2, PT, R82, R89, PT, P2 ;  /* 0x000000595200720c */ /* 0x000fe40003f46120 */
[----:B------:R-:W0:Y:S01]  /*146b0*/  LDC.64 R88, c[0x3][R16+0x28] ;  /* 0x00c00a0010587b82 */ /* 0x000e220000000a00 */
[----:B-1----:R-:W-:-:S05]  /*146c0*/  IADD3 R17, P0, PT, R92, R8, RZ ;  /* 0x000000085c117210 */ /* 0x002fca0007f1e0ff */
[----:B------:R-:W-:Y:S02]  /*146d0*/  IMAD.X R6, R93, 0x1, R9, P0 ;  /* 0x000000015d067824 */ /* 0x000fe400000e0609 */
[----:B------:R-:W-:-:S04]  /*146e0*/  IMAD.WIDE.U32 R90, P0, R15, R14, R90 ;  /* 0x0000000e0f5a7225 */ /* 0x000fc8000780005a */
[----:B------:R-:W-:-:S04]  /*146f0*/  IMAD.WIDE.U32 R8, R15, R15, RZ ;  /* 0x0000000f0f087225 */ /* 0x000fc800078e00ff */
[----:B------:R-:W-:Y:S01]  /*14700*/  IMAD.X R5, RZ, RZ, RZ, P0 ;  /* 0x000000ffff057224 */ /* 0x000fe200000e06ff */
[----:B------:R-:W-:Y:S01]  /*14710*/  IADD3 R9, P0, PT, R9, R90, RZ ;  /* 0x0000005a09097210 */ /* 0x000fe20007f1e0ff */
[----:B------:R-:W-:-:S04]  /*14720*/  IMAD.MOV.U32 R4, RZ, RZ, R91 ;  /* 0x000000ffff047224 */ /* 0x000fc800078e005b */
[----:B------:R-:W-:Y:S01]  /*14730*/  IMAD.WIDE.U32.X R4, R14, R14, R4, P0 ;  /* 0x0000000e0e047225 */ /* 0x000fe200000e0404 */
[----:B------:R-:W-:Y:S02]  /*14740*/  ISETP.GE.U32.AND P0, PT, R17, R92, PT ;  /* 0x0000005c1100720c */ /* 0x000fe40003f06070 */
[----:B0-----:R-:W-:Y:S02]  /*14750*/  IADD3 R7, P1, PT, R88, R10, RZ ;  /* 0x0000000a58077210 */ /* 0x001fe40007f3e0ff */
[-C--:B------:R-:W-:Y:S02]  /*14760*/  IADD3 R90, P4, P6, RZ, R8.reuse, -R4 ;  /* 0x00000008ff5a7210 */ /* 0x080fe40007e9e804 */
[----:B------:R-:W-:Y:S02]  /*14770*/  ISETP.GE.U32.AND.EX P0, PT, R6, R93, PT, P0 ;  /* 0x0000005d0600720c */ /* 0x000fe40003f06100 */
[----:B------:R-:W-:Y:S01]  /*14780*/  ISETP.GT.U32.AND P3, PT, R90, R8, PT ;  /* 0x000000085a00720c */ /* 0x000fe20003f64070 */
[----:B------:R-:W-:Y:S01]  /*14790*/  IMAD.X R8, R89, 0x1, R11, P1 ;  /* 0x0000000159087824 */ /* 0x000fe200008e060b */
[----:B------:R-:W-:Y:S01]  /*147a0*/  IADD3.X R83, PT, PT, R4, R9, ~R5, P4, P6 ;  /* 0x0000000904537210 */ /* 0x000fe200027ecc05 */
[----:B------:R-:W0:Y:S01]  /*147b0*/  LDC.64 R10, c[0x3][R16+0x30] ;  /* 0x00c00c00100a7b82 */ /* 0x000e220000000a00 */
[----:B------:R-:W-:-:S02]  /*147c0*/  IADD3 R21, P4, PT, R22, -0x1, RZ ;  /* 0xffffffff16157810 */ /* 0x000fc40007f9e0ff */
[----:B------:R-:W-:Y:S02]  /*147d0*/  ISETP.GT.U32.AND P6, PT, R22, RZ, PT ;  /* 0x000000ff1600720c */ /* 0x000fe40003fc4070 */
[----:B------:R-:W-:Y:S01]  /*147e0*/  ISETP.GT.U32.AND.EX P3, PT, R83, R9, PT, P3 ;  /* 0x000000095300720c */ /* 0x000fe20003f64130 */
[----:B------:R-:W-:Y:S01]  /*147f0*/  IMAD.X R86, RZ, RZ, R87, P4 ;  /* 0x000000ffff567224 */ /* 0x000fe200020e0657 */
[----:B------:R-:W-:Y:S02]  /*14800*/  ISETP.GT.U32.AND.EX P6, PT, R87, -0x1, PT, P6 ;  /* 0xffffffff5700780c */ /* 0x000fe40003fc4160 */
[----:B------:R-:W-:Y:S02]  /*14810*/  ISETP.GT.U32.AND P4, PT, R4, RZ, PT ;  /* 0x000000ff0400720c */ /* 0x000fe40003f84070 */
[----:B------:R-:W-:Y:S02]  /*14820*/  @P5 SEL R21, R21, R22, P6 ;  /* 0x0000001615155207 */ /* 0x000fe40003000000 */
[----:B------:R-:W-:-:S02]  /*14830*/  @P5 SEL R86, R86, R87, P6 ;  /* 0x0000005756565207 */ /* 0x000fc40003000000 */
[----:B------:R-:W-:Y:S02]  /*14840*/  ISETP.GT.U32.AND.EX P4, PT, R5, R4, PT, P4 ;  /* 0x000000040500720c */ /* 0x000fe40003f84140 */
[----:B------:R1:W2:Y:S01]  /*14850*/  LDC.64 R4, c[0x3][R16+0x38] ;  /* 0x00c00e0010047b82 */ /* 0x0002a20000000a00 */
[----:B------:R-:W-:-:S04]  /*14860*/  ISETP.GE.U32.AND P1, PT, R7, R88, PT ;  /* 0x000000580700720c */ /* 0x000fc80003f26070 */
[----:B------:R-:W-:Y:S02]  /*14870*/  ISETP.GE.U32.AND.EX P1, PT, R8, R89, PT, P1 ;  /* 0x000000590800720c */ /* 0x000fe40003f26110 */
[----:B0-----:R-:W-:Y:S02]  /*14880*/  IADD3 R9, P5, PT, R10, R84, RZ ;  /* 0x000000540a097210 */ /* 0x001fe40007fbe0ff */
[----:B------:R-:W-:-:S03]  /*14890*/  IADD3 R84, P6, PT, R23, -0x1, RZ ;  /* 0xffffffff17547810 */ /* 0x000fc60007fde0ff */
[----:B------:R-:W-:Y:S01]  /*148a0*/  IMAD.X R22, R11, 0x1, R85, P5 ;  /* 0x000000010b167824 */ /* 0x000fe200028e0655 */
[----:B------:R-:W-:Y:S01]  /*148b0*/  ISETP.GE.U32.AND P5, PT, R9, R10, PT ;  /* 0x0000000a0900720c */ /* 0x000fe20003fa6070 */
[----:B------:R-:W-:-:S03]  /*148c0*/  IMAD.X R85, RZ, RZ, R82, P6 ;  /* 0x000000ffff557224 */ /* 0x000fc600030e0652 */
[----:B------:R-:W-:Y:S02]  /*148d0*/  ISETP.GE.U32.AND.EX P5, PT, R22, R11, PT, P5 ;  /* 0x0000000b1600720c */ /* 0x000fe40003fa6150 */
[----:B------:R-:W-:-:S04]  /*148e0*/  IADD3 R11, P6, PT, R90, 0x1, RZ ;  /* 0x000000015a0b7810 */ /* 0x000fc80007fde0ff */
[----:B------:R-:W-:Y:S02]  /*148f0*/  IADD3.X R10, PT, PT, R83, -0x1, RZ, P6, !PT ;  /* 0xffffffff530a7810 */ /* 0x000fe400037fe4ff */
[----:B------:R-:W-:Y:S02]  /*14900*/  ISETP.GT.U32.AND P6, PT, R23, RZ, PT ;  /* 0x000000ff1700720c */ /* 0x000fe40003fc4070 */
[----:B------:R-:W-:Y:S02]  /*14910*/  @P3 SEL R90, R11, R90, !P4 ;  /* 0x0000005a0b5a3207 */ /* 0x000fe40006000000 */
[----:B------:R-:W-:Y:S02]  /*14920*/  ISETP.GT.U32.AND.EX P6, PT, R82, -0x1, PT, P6 ;  /* 0xffffffff5200780c */ /* 0x000fe40003fc4160 */
[----:B------:R-:W-:Y:S02]  /*14930*/  @P3 SEL R83, R10, R83, !P4 ;  /* 0x000000530a533207 */ /* 0x000fe40006000000 */
[----:B------:R-:W-:-:S02]  /*14940*/  @P2 SEL R84, R84, R23, P6 ;  /* 0x0000001754542207 */ /* 0x000fc40003000000 */
[----:B------:R-:W-:Y:S02]  /*14950*/  @P2 SEL R85, R85, R82, P6 ;  /* 0x0000005255552207 */ /* 0x000fe40003000000 */
[C---:B------:R-:W-:Y:S02]  /*14960*/  ISETP.GT.U32.AND P2, PT, R17.reuse, RZ, PT ;  /* 0x000000ff1100720c */ /* 0x040fe40003f44070 */
[C---:B------:R-:W-:Y:S02]  /*14970*/  IADD3 R11, P4, PT, R90.reuse, -0x1, RZ ;  /* 0xffffffff5a0b7810 */ /* 0x040fe40007f9e0ff */
[----:B------:R-:W-:Y:S02]  /*14980*/  ISETP.GT.U32.AND P3, PT, R90, RZ, PT ;  /* 0x000000ff5a00720c */ /* 0x000fe40003f64070 */
[----:B------:R-:W-:Y:S01]  /*14990*/  ISETP.GT.U32.AND.EX P2, PT, R6, -0x1, PT, P2 ;  /* 0xffffffff0600780c */ /* 0x000fe20003f44120 */
[----:B-1----:R-:W-:Y:S01]  /*149a0*/  IMAD.X R16, RZ, RZ, R83, P4 ;  /* 0x000000ffff107224 */ /* 0x002fe200020e0653 */
[----:B------:R-:W-:-:S02]  /*149b0*/  IADD3 R10, P6, PT, R17, -0x1, RZ ;  /* 0xffffffff110a7810 */ /* 0x000fc40007fde0ff */
[----:B------:R-:W-:Y:S02]  /*149c0*/  ISETP.GT.U32.AND.EX P3, PT, R83, -0x1, PT, P3 ;  /* 0xffffffff5300780c */ /* 0x000fe40003f64130 */
[----:B--2---:R-:W-:Y:S02]  /*149d0*/  IADD3 R87, P4, PT, R4, R18, RZ ;  /* 0x0000001204577210 */ /* 0x004fe40007f9e0ff */
[----:B------:R-:W-:Y:S01]  /*149e0*/  @P0 SEL R10, R10, R17, P2 ;  /* 0x000000110a0a0207 */ /* 0x000fe20001000000 */
[----:B------:R-:W-:Y:S01]  /*149f0*/  IMAD.X R17, RZ, RZ, R6, P6 ;  /* 0x000000ffff117224 */ /* 0x000fe200030e0606 */
[----:B------:R-:W-:Y:S01]  /*14a00*/  SEL R90, R11, R90, P3 ;  /* 0x0000005a0b5a7207 */ /* 0x000fe20001800000 */
[----:B------:R-:W-:Y:S01]  /*14a10*/  IMAD.X R23, R5, 0x1, R19, P4 ;  /* 0x0000000105177824 */ /* 0x000fe200020e0613 */
[----:B------:R-:W-:Y:S02]  /*14a20*/  SEL R11, R16, R83, P3 ;  /* 0x00000053100b7207 */ /* 0x000fe40001800000 */
[----:B------:R-:W-:Y:S01]  /*14a30*/  IADD3 R16, P4, PT, R7, -0x1, RZ ;  /* 0xffffffff07107810 */ /* 0x000fe20007f9e0ff */
[----:B------:R-:W-:Y:S01]  /*14a40*/  IMAD.WIDE.U32 R88, R90, R90, RZ ;  /* 0x0000005a5a587225 */ /* 0x000fe200078e00ff */
[----:B------:R-:W-:-:S02]  /*14a50*/  ISETP.GE.U32.AND P3, PT, R87, R4, PT ;  /* 0x000000045700720c */ /* 0x000fc40003f66070 */
[----:B------:R-:W-:Y:S01]  /*14a60*/  @P0 SEL R17, R17, R6, P2 ;  /* 0x0000000611110207 */ /* 0x000fe20001000000 */
[----:B------:R-:W-:Y:S01]  /*14a70*/  IMAD.X R83, RZ, RZ, R8, P4 ;  /* 0x000000ffff537224 */ /* 0x000fe200020e0608 */
[----:B------:R-:W-:Y:S01]  /*14a80*/  ISETP.GT.U32.AND P2, PT, R7, RZ, PT ;  /* 0x000000ff0700720c */ /* 0x000fe20003f44070 */
[----:B------:R-:W-:Y:S01]  /*14a90*/  IMAD.WIDE.U32 R18, R11, R15, RZ ;  /* 0x0000000f0b127225 */ /* 0x000fe200078e00ff */
[----:B------:R-:W-:Y:S02]  /*14aa0*/  ISETP.GE.U32.AND.EX P0, PT, R23, R5, PT, P3 ;  /* 0x000000051700720c */ /* 0x000fe40003f06130 */
[C---:B------:R-:W-:Y:S02]  /*14ab0*/  ISETP.GT.U32.AND P3, PT, R9.reuse, RZ, PT ;  /* 0x000000ff0900720c */ /* 0x040fe40003f64070 */
[----:B------:R-:W-:Y:S02]  /*14ac0*/  ISETP.GT.U32.AND.EX P2, PT, R8, -0x1, PT, P2 ;  /* 0xffffffff0800780c */ /* 0x000fe40003f44120 */
[----:B------:R-:W-:-:S02]  /*14ad0*/  IADD3 R6, P4, PT, R9, -0x1, RZ ;  /* 0xffffffff09067810 */ /* 0x000fc40007f9e0ff */
[----:B------:R-:W-:Y:S02]  /*14ae0*/  ISETP.GT.U32.AND.EX P3, PT, R22, -0x1, PT, P3 ;  /* 0xffffffff1600780c */ /* 0x000fe40003f64130 */
[----:B------:R-:W-:Y:S01]  /*14af0*/  @P1 SEL R16, R16, R7, P2 ;  /* 0x0000000710101207 */ /* 0x000fe20001000000 */
[----:B------:R-:W-:Y:S01]  /*14b00*/  IMAD.X R7, RZ, RZ, R22, P4 ;  /* 0x000000ffff077224 */ /* 0x000fe200020e0616 */
[----:B------:R-:W-:Y:S02]  /*14b10*/  @P1 SEL R83, R83, R8, P2 ;  /* 0x0000000853531207 */ /* 0x000fe40001000000 */
[C---:B------:R-:W-:Y:S02]  /*14b20*/  IADD3 R4, P2, PT, R87.reuse, -0x1, RZ ;  /* 0xffffffff57047810 */ /* 0x040fe40007f5e0ff */
[----:B------:R-:W-:Y:S02]  /*14b30*/  ISETP.GT.U32.AND P6, PT, R87, RZ, PT ;  /* 0x000000ff5700720c */ /* 0x000fe40003fc4070 */
[----:B------:R-:W-:Y:S01]  /*14b40*/  @P5 SEL R6, R6, R9, P3 ;  /* 0x0000000906065207 */ /* 0x000fe20001800000 */
[----:B------:R-:W-:Y:S01]  /*14b50*/  IMAD.WIDE.U32 R8, R11, R90, RZ ;  /* 0x0000005a0b087225 */ /* 0x000fe200078e00ff */
[----:B------:R-:W-:-:S02]  /*14b60*/  ISETP.GT.U32.AND.EX P1, PT, R23, -0x1, PT, P6 ;  /* 0xffffffff1700780c */ /* 0x000fc40003f24160 */
[----:B------:R-:W-:Y:S01]  /*14b70*/  @P5 SEL R7, R7, R22, P3 ;  /* 0x0000001607075207 */ /* 0x000fe20001800000 */
[----:B------:R-:W-:Y:S01]  /*14b80*/  IMAD.X R5, RZ, RZ, R23, P2 ;  /* 0x000000ffff057224 */ /* 0x000fe200010e0617 */
[----:B------:R-:W-:Y:S01]  /*14b90*/  @P0 SEL R4, R4, R87, P1 ;  /* 0x0000005704040207 */ /* 0x000fe20000800000 */
[----:B------:R-:W-:-:S03]  /*14ba0*/  IMAD.WIDE.U32 R8, P3, R90, R11, R8 ;  /* 0x0000000b5a087225 */ /* 0x000fc60007860008 */
[----:B------:R-:W-:Y:S01]  /*14bb0*/  @P0 SEL R5, R5, R23, P1 ;  /* 0x0000001705050207 */ /* 0x000fe20000800000 */
[----:B------:R-:W-:-:S04]  /*14bc0*/  IMAD.WIDE.U32 R18, P1, R90, R14, R18 ;  /* 0x0000000e5a127225 */ /* 0x000fc80007820012 */
[----:B------:R-:W-:Y:S01]  /*14bd0*/  IMAD.WIDE.U32 R90, R90, R15, RZ ;  /* 0x0000000f5a5a7225 */ /* 0x000fe200078e00ff */
[----:B------:R-:W-:-:S03]  /*14be0*/  IADD3 R15, P0, PT, R89, R8, RZ ;  /* 0x00000008590f7210 */ /* 0x000fc60007f1e0ff */
[----:B------:R-:W-:Y:S02]  /*14bf0*/  IMAD.MOV.U32 R22, RZ, RZ, R9 ;  /* 0x000000ffff167224 */ /* 0x000fe400078e0009 */
[----:B------:R-:W-:Y:S02]  /*14c00*/  IMAD.X R23, RZ, RZ, RZ, P3 ;  /* 0x000000ffff177224 */ /* 0x000fe400018e06ff */
        /* <DEDUP_REMOVED lines=8> */
[----:B------:R-:W-:Y:S02]  /*14c90*/  IADD3.X R82, PT, PT, R22, R15, ~R23, P2, P3 ;  /* 0x0000000f16527210 */ /* 0x000fe400017e6c17 */
[----:B------:R-:W-:Y:S02]  /*14ca0*/  ISETP.GT.U32.AND P1, PT, R11, R90, PT ;  /* 0x0000005a0b00720c */ /* 0x000fe40003f24070 */
[----:B------:R-:W-:-:S02]  /*14cb0*/  IADD3.X R18, PT, PT, R8, R87, ~R9, P4, P5 ;  /* 0x0000005708127210 */ /* 0x000fc400027eac09 */
[----:B------:R-:W-:Y:S02]  /*14cc0*/  ISETP.GT.U32.AND.EX P0, PT, R82, R15, PT, P0 ;  /* 0x0000000f5200720c */ /* 0x000fe40003f04100 */
[----:B------:R-:W-:Y:S02]  /*14cd0*/  ISETP.GT.U32.AND.EX P1, PT, R18, R87, PT, P1 ;  /* 0x000000571200720c */ /* 0x000fe40003f24110 */
[----:B------:R-:W-:Y:S02]  /*14ce0*/  ISETP.GT.U32.AND P2, PT, R22, RZ, PT ;  /* 0x000000ff1600720c */ /* 0x000fe40003f44070 */
[----:B------:R-:W-:Y:S02]  /*14cf0*/  ISETP.GT.U32.AND P3, PT, R8, RZ, PT ;  /* 0x000000ff0800720c */ /* 0x000fe40003f64070 */
[----:B------:R-:W-:Y:S02]  /*14d00*/  ISETP.GT.U32.AND.EX P2, PT, R23, R22, PT, P2 ;  /* 0x000000161700720c */ /* 0x000fe40003f44120 */
[----:B------:R-:W-:-:S02]  /*14d10*/  IADD3 R22, P4, PT, R89, 0x1, RZ ;  /* 0x0000000159167810 */ /* 0x000fc40007f9e0ff */
[----:B------:R-:W-:Y:S02]  /*14d20*/  IADD3 R14, P5, PT, R11, 0x1, RZ ;  /* 0x000000010b0e7810 */ /* 0x000fe40007fbe0ff */
[----:B------:R-:W-:Y:S02]  /*14d30*/  ISETP.GT.U32.AND.EX P3, PT, R9, R8, PT, P3 ;  /* 0x000000080900720c */ /* 0x000fe40003f64130 */
[----:B------:R-:W-:Y:S02]  /*14d40*/  IADD3.X R8, PT, PT, R82, -0x1, RZ, P4, !PT ;  /* 0xffffffff52087810 */ /* 0x000fe400027fe4ff */
[----:B------:R-:W-:Y:S02]  /*14d50*/  @P0 SEL R89, R22, R89, !P2 ;  /* 0x0000005916590207 */ /* 0x000fe40005000000 */
        /* <DEDUP_REMOVED lines=38> */
[----:B------:R-:W-:-:S02]  /*14fc0*/  IADD3.X R8, PT, PT, R22, R11, ~R23, P3, P4 ;  /* 0x0000000b16087210 */ /* 0x000fc40001fe8c17 */
[----:B------:R-:W-:Y:S02]  /*14fd0*/  IADD3 R14, P4, PT, R15, 0x1, RZ ;  /* 0x000000010f0e7810 */ /* 0x000fe40007f9e0ff */
[----:B------:R-:W-:Y:S02]  /*14fe0*/  ISETP.GT.U32.AND.EX P2, PT, R8, R11, PT, P2 ;  /* 0x0000000b0800720c */ /* 0x000fe40003f44120 */
[----:B------:R-:W-:Y:S02]  /*14ff0*/  IADD3.X R9, PT, PT, R18, -0x1, RZ, P4, !PT ;  /* 0xffffffff12097810 */ /* 0x000fe400027fe4ff */
[----:B------:R-:W-:Y:S02]  /*15000*/  ISETP.GT.U32.AND P3, PT, R22, RZ, PT ;  /* 0x000000ff1600720c */ /* 0x000fe40003f64070 */
[----:B------:R-:W-:Y:S02]  /*15010*/  @P0 SEL R15, R14, R15, !P1 ;  /* 0x0000000f0e0f0207 */ /* 0x000fe40004800000 */
[----:B------:R-:W-:-:S02]  /*15020*/  @P0 SEL R18, R9, R18, !P1 ;  /* 0x0000001209120207 */ /* 0x000fc40004800000 */
[----:B------:R-:W-:Y:S02]  /*15030*/  IADD3 R90, P4, PT, R15, -0x1, RZ ;  /* 0xffffffff0f5a7810 */ /* 0x000fe40007f9e0ff */
[----:B------:R-:W-:Y:S02]  /*15040*/  ISETP.GT.U32.AND.EX P3, PT, R23, R22, PT, P3 ;  /* 0x000000161700720c */ /* 0x000fe40003f64130 */
[----:B------:R-:W-:Y:S01]  /*15050*/  ISETP.GT.U32.AND P0, PT, R15, RZ, PT ;  /* 0x000000ff0f00720c */ /* 0x000fe20003f04070 */
[----:B------:R-:W-:Y:S01]  /*15060*/  IMAD.X R9, RZ, RZ, R18, P4 ;  /* 0x000000ffff097224 */ /* 0x000fe200020e0612 */
[----:B------:R-:W-:Y:S02]  /*15070*/  IADD3 R11, P1, PT, R82, 0x1, RZ ;  /* 0x00000001520b7810 */ /* 0x000fe40007f3e0ff */
[----:B------:R-:W-:Y:S02]  /*15080*/  ISETP.GT.U32.AND.EX P0, PT, R18, -0x1, PT, P0 ;  /* 0xffffffff1200780c */ /* 0x000fe40003f04100 */
[----:B------:R-:W-:-:S02]  /*15090*/  @P2 SEL R82, R11, R82, !P3 ;  /* 0x000000520b522207 */ /* 0x000fc40005800000 */
[----:B------:R-:W-:Y:S02]  /*150a0*/  IADD3.X R11, PT, PT, R8, -0x1, RZ, P1, !PT ;  /* 0xffffffff080b7810 */ /* 0x000fe40000ffe4ff */
[----:B------:R-:W-:Y:S02]  /*150b0*/  SEL R90, R90, R15, P0 ;  /* 0x0000000f5a5a7207 */ /* 0x000fe40000000000 */
[----:B------:R-:W-:Y:S02]  /*150c0*/  SEL R9, R9, R18, P0 ;  /* 0x0000001209097207 */ /* 0x000fe40000000000 */
[----:B------:R-:W-:Y:S01]  /*150d0*/  @P2 SEL R8, R11, R8, !P3 ;  /* 0x000000080b082207 */ /* 0x000fe20005800000 */
[-C--:B------:R-:W-:Y:S01]  /*150e0*/  IMAD.WIDE.U32 R88, R90, R90.reuse, RZ ;  /* 0x0000005a5a587225 */ /* 0x080fe200078e00ff */
[C---:B------:R-:W-:Y:S02]  /*150f0*/  ISETP.GT.U32.AND P0, PT, R82.reuse, RZ, PT ;  /* 0x000000ff5200720c */ /* 0x040fe40003f04070 */
[----:B------:R-:W-:Y:S01]  /*15100*/  IADD3 R11, P1, PT, R82, -0x1, RZ ;  /* 0xffffffff520b7810 */ /* 0x000fe20007f3e0ff */
[----:B------:R-:W-:Y:S01]  /*15110*/  IMAD.WIDE.U32 R22, R9, R90, RZ ;  /* 0x0000005a09167225 */ /* 0x000fe200078e00ff */
[----:B------:R-:W-:-:S03]  /*15120*/  ISETP.GT.U32.AND.EX P0, PT, R8, -0x1, PT, P0 ;  /* 0xffffffff0800780c */ /* 0x000fc60003f04100 */
[----:B------:R-:W-:Y:S01]  /*15130*/  IMAD.WIDE.U32 R14, R9, R12, RZ ;  /* 0x0000000c090e7225 */ /* 0x000fe200078e00ff */
[----:B------:R-:W-:-:S03]  /*15140*/  SEL R82, R11, R82, P0 ;  /* 0x000000520b527207 */ /* 0x000fc60000000000 */
[----:B------:R-:W-:Y:S02]  /*15150*/  IMAD.X R11, RZ, RZ, R8, P1 ;  /* 0x000000ffff0b7224 */ /* 0x000fe400008e0608 */
[----:B------:R-:W-:-:S03]  /*15160*/  IMAD.WIDE.U32 R22, P2, R90, R9, R22 ;  /* 0x000000095a167225 */ /* 0x000fc60007840016 */
[----:B------:R-:W-:Y:S01]  /*15170*/  SEL R8, R11, R8, P0 ;  /* 0x000000080b087207 */ /* 0x000fe20000000000 */
[----:B------:R-:W-:Y:S01]  /*15180*/  IMAD.WIDE.U32 R14, P1, R90, R13, R14 ;  /* 0x0000000d5a0e7225 */ /* 0x000fe2000782000e */
[----:B------:R-:W-:-:S03]  /*15190*/  IADD3 R11, P0, PT, R89, R22, RZ ;  /* 0x00000016590b7210 */ /* 0x000fc60007f1e0ff */
[----:B------:R-:W-:-:S04]  /*151a0*/  IMAD.WIDE.U32 R90, R90, R12, RZ ;  /* 0x0000000c5a5a7225 */ /* 0x000fc800078e00ff */
[----:B------:R-:W-:Y:S02]  /*151b0*/  IMAD.X R19, RZ, RZ, RZ, P2 ;  /* 0x000000ffff137224 */ /* 0x000fe400010e06ff */
        /* <DEDUP_REMOVED lines=52> */
[----:B------:R-:W-:Y:S01]  /*15500*/  IMAD.MOV.U32 R12, RZ, RZ, R15 ;  /* 0x000000ffff0c7224 */ /* 0x000fe200078e000f */
[CC--:B------:R-:W-:Y:S02]  /*15510*/  IADD3.X R14, PT, PT, R22.reuse, R9.reuse, ~R23, P3, P4 ;  /* 0x00000009160e7210 */ /* 0x0c0fe40001fe8c17 */
[----:B------:R-:W-:Y:S01]  /*15520*/  ISETP.GT.U32.AND P3, PT, R22, RZ, PT ;  /* 0x000000ff1600720c */ /* 0x000fe20003f64070 */
[----:B------:R-:W-:Y:S01]  /*15530*/  IMAD.WIDE.U32.X R12, R86, R86, R12, P0 ;  /* 0x00000056560c7225 */ /* 0x000fe200000e040c */
[----:B------:R-:W-:Y:S02]  /*15540*/  ISETP.GT.U32.AND.EX P2, PT, R14, R9, PT, P2 ;  /* 0x000000090e00720c */ /* 0x000fe40003f44120 */
[----:B------:R-:W-:Y:S02]  /*15550*/  ISETP.GT.U32.AND.EX P3, PT, R23, R22, PT, P3 ;  /* 0x000000161700720c */ /* 0x000fe40003f64130 */
        /* <DEDUP_REMOVED lines=10> */
[C---:B------:R-:W-:Y:S02]  /*15600*/  IADD3 R88, P4, PT, R15.reuse, -0x1, RZ ;  /* 0xffffffff0f587810 */ /* 0x040fe40007f9e0ff */
[----:B------:R-:W-:Y:S02]  /*15610*/  ISETP.GT.U32.AND P0, PT, R15, RZ, PT ;  /* 0x000000ff0f00720c */ /* 0x000fe40003f04070 */
[----:B------:R-:W-:Y:S01]  /*15620*/  IADD3 R12, P1, PT, R11, 0x1, RZ ;  /* 0x000000010b0c7810 */ /* 0x000fe20007f3e0ff */
[----:B------:R-:W-:Y:S01]  /*15630*/  IMAD.X R87, RZ, RZ, R18, P4 ;  /* 0x000000ffff577224 */ /* 0x000fe200020e0612 */
[----:B------:R-:W-:-:S02]  /*15640*/  ISETP.GT.U32.AND.EX P0, PT, R18, -0x1, PT, P0 ;  /* 0xffffffff1200780c */ /* 0x000fc40003f04100 */
[----:B------:R-:W-:Y:S02]  /*15650*/  @P2 SEL R11, R12, R11, !P3 ;  /* 0x0000000b0c0b2207 */ /* 0x000fe40005800000 */
[----:B------:R-:W-:Y:S02]  /*15660*/  IADD3.X R9, PT, PT, R14, -0x1, RZ, P1, !PT ;  /* 0xffffffff0e097810 */ /* 0x000fe40000ffe4ff */
[----:B------:R-:W-:Y:S02]  /*15670*/  SEL R88, R88, R15, P0 ;  /* 0x0000000f58587207 */ /* 0x000fe40000000000 */
[----:B------:R-:W-:Y:S02]  /*15680*/  SEL R87, R87, R18, P0 ;  /* 0x0000001257577207 */ /* 0x000fe40000000000 */
[----:B------:R-:W-:Y:S01]  /*15690*/  @P2 SEL R14, R9, R14, !P3 ;  /* 0x0000000e090e2207 */ /* 0x000fe20005800000 */
[----:B------:R-:W-:Y:S01]  /*156a0*/  IMAD.WIDE.U32 R22, R88, R88, RZ ;  /* 0x0000005858167225 */ /* 0x000fe200078e00ff */
[----:B------:R-:W-:-:S02]  /*156b0*/  ISETP.GT.U32.AND P0, PT, R11, RZ, PT ;  /* 0x000000ff0b00720c */ /* 0x000fc40003f04070 */
[----:B------:R-:W-:Y:S01]  /*156c0*/  IADD3 R12, P1, PT, R11, -0x1, RZ ;  /* 0xffffffff0b0c7810 */ /* 0x000fe20007f3e0ff */
[----:B------:R-:W-:Y:S01]  /*156d0*/  IMAD.WIDE.U32 R18, R87, R88, RZ ;  /* 0x0000005857127225 */ /* 0x000fe200078e00ff */
[----:B------:R-:W-:-:S03]  /*156e0*/  ISETP.GT.U32.AND.EX P0, PT, R14, -0x1, PT, P0 ;  /* 0xffffffff0e00780c */ /* 0x000fc60003f04100 */
[----:B------:R-:W-:Y:S01]  /*156f0*/  IMAD.X R9, RZ, RZ, R14, P1 ;  /* 0x000000ffff097224 */ /* 0x000fe200008e060e */
[----:B------:R-:W-:Y:S01]  /*15700*/  SEL R11, R12, R11, P0 ;  /* 0x0000000b0c0b7207 */ /* 0x000fe20000000000 */
[----:B------:R-:W-:-:S03]  /*15710*/  IMAD.WIDE.U32 R12, R87, R21, RZ ;  /* 0x00000015570c7225 */ /* 0x000fc600078e00ff */
[----:B------:R-:W-:Y:S01]  /*15720*/  SEL R9, R9, R14, P0 ;  /* 0x0000000e09097207 */ /* 0x000fe20000000000 */
[----:B------:R-:W-:-:S04]  /*15730*/  IMAD.WIDE.U32 R18, P2, R88, R87, R18 ;  /* 0x0000005758127225 */ /* 0x000fc80007840012 */
        /* <DEDUP_REMOVED lines=20> */
[----:B------:R-:W-:Y:S02]  /*15880*/  IADD3 R22, P4, PT, R87, 0x1, RZ ;  /* 0x0000000157167810 */ /* 0x000fe40007f9e0ff */
[----:B------:R-:W-:-:S02]  /*15890*/  ISETP.GT.U32.AND.EX P2, PT, R15, R14, PT, P2 ;  /* 0x0000000e0f00720c */ /* 0x000fc40003f44120 */
        /* <DEDUP_REMOVED lines=35> */
[C---:B------:R-:W-:Y:S02]  /*15ad0*/  IADD3.X R14, PT, PT, R22.reuse, R87, ~R23, P3, P4 ;  /* 0x00000057160e7210 */ /* 0x040fe40001fe8c17 */
        /* <DEDUP_REMOVED lines=13> */
[C---:B------:R-:W-:Y:S02]  /*15bb0*/  IADD3 R88, P4, PT, R15.reuse, -0x1, RZ ;  /* 0xffffffff0f587810 */ /* 0x040fe40007f9e0ff */
[----:B------:R-:W-:Y:S02]  /*15bc0*/  @P0 SEL R18, R12, R18, !P1 ;  /* 0x000000120c120207 */ /* 0x000fe40004800000 */
        /* <DEDUP_REMOVED lines=19> */
[----:B------:R-:W-:Y:S01]  /*15d00*/  IMAD.WIDE.U32 R12, P1, R88, R85, R12 ;  /* 0x00000055580c7225 */ /* 0x000fe2000782000c */
[----:B------:R-:W-:-:S03]  /*15d10*/  IADD3 R22, P0, PT, R87, R18, RZ ;  /* 0x0000001257167210 */ /* 0x000fc60007f1e0ff */
[----:B------:R-:W-:-:S04]  /*15d20*/  IMAD.WIDE.U32 R88, R88, R84, RZ ;  /* 0x0000005458587225 */ /* 0x000fc800078e00ff */
        /* <DEDUP_REMOVED lines=33> */
[----:B------:R-:W-:Y:S02]  /*15f40*/  ISETP.GT.U32.AND.EX P1, PT, R12, -0x1, PT, P1 ;  /* 0xffffffff0c00780c */ /* 0x000fe40003f24110 */
[----:B------:R-:W-:Y:S01]  /*15f50*/  SEL R19, R19, R89, P0 ;  /* 0x0000005913137207 */ /* 0x000fe20000000000 */
[----:B------:R-:W-:Y:S01]  /*15f60*/  IMAD.X R89, RZ, RZ, R12, P3 ;  /* 0x000000ffff597224 */ /* 0x000fe200018e060c */
        /* <DEDUP_REMOVED lines=39> */
[----:B------:R-:W-:Y:S02]  /*161e0*/  SEL R88, R88, R15, P0 ;  /* 0x0000000f58587207 */ /* 0x000fe40000000000 */
[----:B------:R-:W-:Y:S02]  /*161f0*/  SEL R91, R91, R18, P0 ;  /* 0x000000125b5b7207 */ /* 0x000fe40000000000 */
[----:B------:R-:W-:Y:S01]  /*16200*/  IADD3.X R13, PT, PT, R14, -0x1, RZ, P1, !PT ;  /* 0xffffffff0e0d7810 */ /* 0x000fe20000ffe4ff */
[----:B------:R-:W-:Y:S01]  /*16210*/  IMAD.WIDE.U32 R86, R88, R88, RZ ;  /* 0x0000005858567225 */ /* 0x000fe200078e00ff */
[C---:B------:R-:W-:Y:S02]  /*16220*/  IADD3 R19, P1, PT, R22.reuse, -0x1, RZ ;  /* 0xffffffff16137810 */ /* 0x040fe40007f3e0ff */
[----:B------:R-:W-:Y:S01]  /*16230*/  @P2 SEL R14, R13, R14, !P3 ;  /* 0x0000000e0d0e2207 */ /* 0x000fe20005800000 */
        /* <DEDUP_REMOVED lines=8> */
[----:B------:R-:W-:-:S04]  /*162c0*/  IMAD.WIDE.U32 R12, P1, R88, R17, R12 ;  /* 0x00000011580c7225 */ /* 0x000fc8000782000c */
[----:B------:R-:W-:Y:S01]  /*162d0*/  IMAD.WIDE.U32 R88, R88, R10, RZ ;  /* 0x0000000a58587225 */ /* 0x000fe200078e00ff */
[----:B------:R-:W-:-:S03]  /*162e0*/  IADD3 R10, P0, PT, R87, R84, RZ ;  /* 0x00000054570a7210 */ /* 0x000fc60007f1e0ff */
[----:B------:R-:W-:Y:S02]  /*162f0*/  IMAD.X R15, RZ, RZ, RZ, P2 ;  /* 0x000000ffff0f7224 */ /* 0x000fe400010e06ff */
[----:B------:R-:W-:Y:S02]  /*16300*/  IMAD.MOV.U32 R14, RZ, RZ, R85 ;  /* 0x000000ffff0e7224 */ /* 0x000fe400078e0055 */
[----:B------:R-:W-:Y:S01]  /*16310*/  IMAD.X R85, RZ, RZ, RZ, P1 ;  /* 0x000000ffff557224 */ /* 0x000fe200008e06ff */
[----:B------:R-:W-:Y:S01]  /*16320*/  IADD3 R87, P1, PT, R89, R12, RZ ;  /* 0x0000000c59577210 */ /* 0x000fe20007f3e0ff */
[----:B------:R-:W-:Y:S02]  /*16330*/  IMAD.MOV.U32 R84, RZ, RZ, R13 ;  /* 0x000000ffff547224 */ /* 0x000fe400078e000d */
[----:B------:R-:W-:-:S04]  /*16340*/  IMAD.WIDE.U32.X R14, R91, R91, R14, P0 ;  /* 0x0000005b5b0e7225 */ /* 0x000fc800000e040e */
[----:B------:R-:W-:Y:S01]  /*16350*/  IMAD.WIDE.U32.X R84, R91, R17, R84, P1 ;  /* 0x000000115b547225 */ /* 0x000fe200008e0454 */
[----:B------:R-:W-:-:S04]  /*16360*/  IADD3 R17, P2, P3, RZ, R86, -R14 ;  /* 0x00000056ff117210 */ /* 0x000fc80007b5e80e */
[----:B------:R-:W-:Y:S02]  /*16370*/  ISETP.GT.U32.AND P0, PT, R17, R86, PT ;  /* 0x000000561100720c */ /* 0x000fe40003f04070 */
[----:B------:R-:W-:Y:S02]  /*16380*/  IADD3.X R89, PT, PT, R14, R10, ~R15, P2, P3 ;  /* 0x0000000a0e597210 */ /* 0x000fe400017e6c0f */
[----:B------:R-:W-:Y:S02]  /*16390*/  IADD3 R13, P4, P5, RZ, R88, -R84 ;  /* 0x00000058ff0d7210 */ /* 0x000fe40007d9e854 */
[----:B------:R-:W-:Y:S02]  /*163a0*/  ISETP.GT.U32.AND.EX P0, PT, R89, R10, PT, P0 ;  /* 0x0000000a5900720c */ /* 0x000fe40003f04100 */
[----:B------:R-:W-:Y:S02]  /*163b0*/  ISETP.GT.U32.AND P1, PT, R13, R88, PT ;  /* 0x000000580d00720c */ /* 0x000fe40003f24070 */
[----:B------:R-:W-:-:S02]  /*163c0*/  IADD3.X R10, PT, PT, R84, R87, ~R85, P4, P5 ;  /* 0x00000057540a7210 */ /* 0x000fc400027eac55 */
[----:B------:R-:W-:Y:S02]  /*163d0*/  ISETP.GT.U32.AND P2, PT, R14, RZ, PT ;  /* 0x000000ff0e00720c */ /* 0x000fe40003f44070 */
[----:B------:R-:W-:Y:S02]  /*163e0*/  ISETP.GT.U32.AND.EX P1, PT, R10, R87, PT, P1 ;  /* 0x000000570a00720c */ /* 0x000fe40003f24110 */
[----:B------:R-:W-:Y:S02]  /*163f0*/  ISETP.GT.U32.AND.EX P2, PT, R15, R14, PT, P2 ;  /* 0x0000000e0f00720c */ /* 0x000fe40003f44120 */
[----:B------:R-:W-:Y:S02]  /*16400*/  ISETP.GT.U32.AND P3, PT, R84, RZ, PT ;  /* 0x000000ff5400720c */ /* 0x000fe40003f64070 */
[----:B------:R-:W-:Y:S02]  /*16410*/  IADD3 R14, P4, PT, R17, 0x1, RZ ;  /* 0x00000001110e7810 */ /* 0x000fe40007f9e0ff */
[----:B------:R-:W-:-:S02]  /*16420*/  IADD3 R12, P5, PT, R13, 0x1, RZ ;  /* 0x000000010d0c7810 */ /* 0x000fc40007fbe0ff */
[----:B------:R-:W-:Y:S02]  /*16430*/  ISETP.GT.U32.AND.EX P3, PT, R85, R84, PT, P3 ;  /* 0x000000545500720c */ /* 0x000fe40003f64130 */
[----:B------:R-:W-:Y:S02]  /*16440*/  @P0 SEL R17, R14, R17, !P2 ;  /* 0x000000110e110207 */ /* 0x000fe40005000000 */
[----:B------:R-:W-:Y:S02]  /*16450*/  IADD3.X R14, PT, PT, R89, -0x1, RZ, P4, !PT ;  /* 0xffffffff590e7810 */ /* 0x000fe400027fe4ff */
[----:B------:R-:W-:Y:S02]  /*16460*/  IADD3.X R15, PT, PT, R10, -0x1, RZ, P5, !PT ;  /* 0xffffffff0a0f7810 */ /* 0x000fe40002ffe4ff */
[----:B------:R-:W-:Y:S02]  /*16470*/  @P1 SEL R13, R12, R13, !P3 ;  /* 0x0000000d0c0d1207 */ /* 0x000fe40005800000 */
[----:B------:R-:W-:-:S02]  /*16480*/  @P0 SEL R89, R14, R89, !P2 ;  /* 0x000000590e590207 */ /* 0x000fc40005000000 */
[----:B------:R-:W-:Y:S02]  /*16490*/  IADD3 R14, P2, PT, R17, -0x1, RZ ;  /* 0xffffffff110e7810 */ /* 0x000fe40007f5e0ff */
[----:B------:R-:W-:Y:S02]  /*164a0*/  @P1 SEL R10, R15, R10, !P3 ;  /* 0x0000000a0f0a1207 */ /* 0x000fe40005800000 */
[----:B------:R-:W-:Y:S01]  /*164b0*/  ISETP.GT.U32.AND P0, PT, R17, RZ, PT ;  /* 0x000000ff1100720c */ /* 0x000fe20003f04070 */
[----:B------:R-:W-:Y:S01]  /*164c0*/  IMAD.X R85, RZ, RZ, R89, P2 ;  /* 0x000000ffff557224 */ /* 0x000fe200010e0659 */
[C---:B------:R-:W-:Y:S02]  /*164d0*/  ISETP.GT.U32.AND P1, PT, R13.reuse, RZ, PT ;  /* 0x000000ff0d00720c */ /* 0x040fe40003f24070 */
[----:B------:R-:W-:Y:S02]  /*164e0*/  IADD3 R12, P3, PT, R13, -0x1, RZ ;  /* 0xffffffff0d0c7810 */ /* 0x000fe40007f7e0ff */
[----:B------:R-:W-:-:S02]  /*164f0*/  ISETP.GT.U32.AND.EX P0, PT, R89, -0x1, PT, P0 ;  /* 0xffffffff5900780c */ /* 0x000fc40003f04100 */
        /* <DEDUP_REMOVED lines=63> */
[----:B------:R-:W-:-:S04]  /*168f0*/  IMAD.WIDE.U32.X R16, R13, R13, R16, P0 ;  /* 0x0000000d0d107225 */ /* 0x000fc800000e0410 */
[----:B------:R-:W-:Y:S01]  /*16900*/  IMAD.MOV.U32 R86, RZ, RZ, R85 ;  /* 0x000000ffff567224 */ /* 0x000fe200078e0055 */
[----:B------:R-:W-:-:S03]  /*16910*/  IADD3 R85, P2, P3, RZ, R88, -R16 ;  /* 0x00000058ff557210 */ /* 0x000fc60007b5e810 */
[----:B------:R-:W-:Y:S01]  /*16920*/  IMAD.WIDE.U32.X R86, R13, R83, R86, P1 ;  /* 0x000000530d567225 */ /* 0x000fe200008e0456 */
        /* <DEDUP_REMOVED lines=8> */
[----:B------:R-:W-:Y:S02]  /*169b0*/  ISETP.GT.U32.AND P3, PT, R86, RZ, PT ;  /* 0x000000ff5600720c */ /* 0x000fe40003f64070 */
[----:B------:R-:W-:Y:S02]  /*169c0*/  IADD3 R18, P4, PT, R85, 0x1, RZ ;  /* 0x0000000155127810 */ /* 0x000fe40007f9e0ff */
[----:B------:R-:W-:Y:S02]  /*169d0*/  ISETP.GT.U32.AND.EX P2, PT, R17, R16, PT, P2 ;  /* 0x000000101100720c */ /* 0x000fe40003f44120 */
[----:B------:R-:W-:-:S02]  /*169e0*/  IADD3 R16, P5, PT, R83, 0x1, RZ ;  /* 0x0000000153107810 */ /* 0x000fc40007fbe0ff */
[----:B------:R-:W-:Y:S01]  /*169f0*/  ISETP.GT.U32.AND.EX P3, PT, R87, R86, PT, P3 ;  /* 0x000000565700720c */ /* 0x000fe20003f64130 */
[----:B------:R-:W-:Y:S01]  /*16a00*/  IMAD.WIDE.U32 R86, R6, R6, RZ ;  /* 0x0000000606567225 */ /* 0x000fe200078e00ff */
[----:B------:R-:W-:Y:S02]  /*16a10*/  IADD3.X R15, PT, PT, R84, -0x1, RZ, P4, !PT ;  /* 0xffffffff540f7810 */ /* 0x000fe400027fe4ff */
[----:B------:R-:W-:Y:S02]  /*16a20*/  @P0 SEL R85, R18, R85, !P2 ;  /* 0x0000005512550207 */ /* 0x000fe40005000000 */
        /* <DEDUP_REMOVED lines=11> */
[----:B------:R-:W-:Y:S02]  /*16ae0*/  SEL R13, R13, R84, P0 ;  /* 0x000000540d0d7207 */ /* 0x000fe40000000000 */
[----:B------:R-:W-:Y:S01]  /*16af0*/  SEL R16, R16, R83, P1 ;  /* 0x0000005310107207 */ /* 0x000fe20000800000 */
[----:B------:R-:W-:Y:S01]  /*16b00*/  IMAD.X R83, RZ, RZ, R10, P3 ;  /* 0x000000ffff537224 */ /* 0x000fe200018e060a */
[----:B------:R-:W-:-:S03]  /*16b10*/  SEL R17, R18, R85, P0 ;  /* 0x0000005512117207 */ /* 0x000fc60000000000 */
[----:B------:R-:W-:Y:S01]  /*16b20*/  IMAD.WIDE.U32 R84, R13, R16, RZ ;  /* 0x000000100d547225 */ /* 0x000fe200078e00ff */
[----:B------:R-:W-:-:S05]  /*16b30*/  SEL R83, R83, R10, P1 ;  /* 0x0000000a53537207 */ /* 0x000fca0000800000 */
        /* <DEDUP_REMOVED lines=13> */
[C---:B------:R-:W-:Y:S02]  /*16c10*/  IADD3.X R10, PT, PT, R88.reuse, R15, ~R89, P3, P4 ;  /* 0x0000000f580a7210 */ /* 0x040fe40001fe8c59 */
[----:B------:R-:W-:Y:S01]  /*16c20*/  ISETP.GT.U32.AND P3, PT, R88, RZ, PT ;  /* 0x000000ff5800720c */ /* 0x000fe20003f64070 */
[----:B------:R-:W-:Y:S01]  /*16c30*/  IMAD.WIDE.U32.X R16, R7, R7, R16, P0 ;  /* 0x0000000707107225 */ /* 0x000fe200000e0410 */
[----:B------:R-:W-:Y:S02]  /*16c40*/  ISETP.GT.U32.AND.EX P2, PT, R10, R15, PT, P2 ;  /* 0x0000000f0a00720c */ /* 0x000fe40003f44120 */
[----:B------:R-:W-:-:S02]  /*16c50*/  ISETP.GT.U32.AND.EX P3, PT, R89, R88, PT, P3 ;  /* 0x000000585900720c */ /* 0x000fc40003f64130 */
        /* <DEDUP_REMOVED lines=88> */
[----:B------:R-:W-:Y:S02]  /*171e0*/  ISETP.GT.U32.AND.EX P2, PT, R10, R83, PT, P2 ;  /* 0x000000530a00720c */ /* 0x000fe40003f44120 */
[----:B------:R-:W-:Y:S01]  /*171f0*/  ISETP.GT.U32.AND P3, PT, R86, RZ, PT ;  /* 0x000000ff5600720c */ /* 0x000fe20003f64070 */
[----:B------:R-:W-:-:S03]  /*17200*/  IMAD.WIDE.U32.X R6, R5, R5, R6, P0 ;  /* 0x0000000505067225 */ /* 0x000fc600000e0406 */
        /* <DEDUP_REMOVED lines=45> */
[----:B------:R-:W-:Y:S01]  /*174e0*/  ISETP.GT.U32.AND P1, PT, R5, R88, PT ;  /* 0x000000580500720c */ /* 0x000fe20003f24070 */
[----:B------:R-:W-:Y:S01]  /*174f0*/  IMAD.WIDE.U32 R88, R8, UR8, RZ ;  /* 0x0000000808587c25 */ /* 0x000fe2000f8e00ff */
        /* <DEDUP_REMOVED lines=28> */
[----:B------:R-:W-:-:S04]  /*176c0*/  IMAD.WIDE.U32 R6, R16, R17, RZ ;  /* 0x0000001110067225 */ /* 0x000fc800078e00ff */
[----:B------:R-:W-:-:S04]  /*176d0*/  IMAD.WIDE.U32 R4, P0, R83, R16, R4 ;  /* 0x0000001053047225 */ /* 0x000fc80007800004 */
[----:B------:R-:W-:Y:S01]  /*176e0*/  IMAD.X R85, RZ, RZ, RZ, P0 ;  /* 0x000000ffff557224 */ /* 0x000fe200000e06ff */
[----:B------:R-:W-:Y:S01]  /*176f0*/  IADD3 R87, P3, PT, R7, R4, RZ ;  /* 0x0000000407577210 */ /* 0x000fe20007f7e0ff */
[----:B------:R-:W-:Y:S02]  /*17700*/  IMAD.MOV.U32 R84, RZ, RZ, R5 ;  /* 0x000000ffff547224 */ /* 0x000fe400078e0005 */
        /* <DEDUP_REMOVED lines=8> */
[----:B------:R-:W-:Y:S01]  /*17790*/  IMAD.WIDE.U32.X R4, R83, R86, R84, P3 ;  /* 0x0000005653047225 */ /* 0x000fe200018e0454 */
[CC--:B------:R-:W-:Y:S02]  /*177a0*/  IADD3.X R86, PT, PT, R16.reuse, R7.reuse, ~R17, P1, P2 ;  /* 0x0000000710567210 */ /* 0x0c0fe40000fe4c11 */
[----:B------:R-:W-:Y:S02]  /*177b0*/  ISETP.GT.U32.AND P1, PT, R16, RZ, PT ;  /* 0x000000ff1000720c */ /* 0x000fe40003f24070 */
[----:B------:R-:W-:Y:S02]  /*177c0*/  ISETP.GT.U32.AND.EX P0, PT, R86, R7, PT, P0 ;  /* 0x000000075600720c */ /* 0x000fe40003f04100 */
[----:B------:R-:W-:Y:S02]  /*177d0*/  ISETP.GT.U32.AND.EX P1, PT, R17, R16, PT, P1 ;  /* 0x000000101100720c */ /* 0x000fe40003f24110 */
[----:B------:R-:W-:-:S04]  /*177e0*/  IADD3 R16, P2, PT, R89, 0x1, RZ ;  /* 0x0000000159107810 */ /* 0x000fc80007f5e0ff */
[----:B------:R-:W-:Y:S02]  /*177f0*/  IADD3.X R7, PT, PT, R86, -0x1, RZ, P2, !PT ;  /* 0xffffffff56077810 */ /* 0x000fe400017fe4ff */
[----:B------:R-:W-:-:S03]  /*17800*/  IADD3 R85, P2, P4, RZ, R6, -R4 ;  /* 0x00000006ff557210 */ /* 0x000fc60007c5e804 */
[----:B------:R-:W-:Y:S01]  /*17810*/  @P0 SEL R89, R16, R89, !P1 ;  /* 0x0000005910590207 */ /* 0x000fe20004800000 */
[----:B------:R-:W-:Y:S01]  /*17820*/  IMAD.WIDE.U32 R16, R9, UR10, RZ ;  /* 0x0000000a09107c25 */ /* 0x000fe2000f8e00ff */
[----:B------:R-:W-:Y:S02]  /*17830*/  @P0 SEL R86, R7, R86, !P1 ;  /* 0x0000005607560207 */ /* 0x000fe40004800000 */
[C---:B------:R-:W-:Y:S02]  /*17840*/  IADD3 R84, P3, PT, R89.reuse, -0x1, RZ ;  /* 0xffffffff59547810 */ /* 0x040fe40007f7e0ff */
[----:B------:R-:W-:Y:S02]  /*17850*/  ISETP.GT.U32.AND P0, PT, R89, RZ, PT ;  /* 0x000000ff5900720c */ /* 0x000fe40003f04070 */
[----:B------:R-:W-:Y:S01]  /*17860*/  ISETP.GT.U32.AND P1, PT, R85, R6, PT ;  /* 0x000000065500720c */ /* 0x000fe20003f24070 */
[----:B------:R-:W-:Y:S01]  /*17870*/  IMAD.X R83, RZ, RZ, R86, P3 ;  /* 0x000000ffff537224 */ /* 0x000fe200018e0656 */
[----:B------:R-:W-:-:S04]  /*17880*/  ISETP.GT.U32.AND.EX P0, PT, R86, -0x1, PT, P0 ;  /* 0xffffffff5600780c */ /* 0x000fc80003f04100 */
[----:B------:R-:W-:Y:S01]  /*17890*/  SEL R84, R84, R89, P0 ;  /* 0x0000005954547207 */ /* 0x000fe20000000000 */
[----:B------:R-:W-:Y:S01]  /*178a0*/  IMAD.WIDE.U32 R88, R11, UR10, RZ ;  /* 0x0000000a0b587c25 */ /* 0x000fe2000f8e00ff */
[----:B------:R-:W-:-:S03]  /*178b0*/  SEL R83, R83, R86, P0 ;  /* 0x0000005653537207 */ /* 0x000fc60000000000 */
[----:B------:R-:W-:-:S04]  /*178c0*/  IMAD.WIDE.U32 R16, P0, R11, UR11, R16 ;  /* 0x0000000b0b107c25 */ /* 0x000fc8000f800010 */
[----:B------:R-:W-:Y:S01]  /*178d0*/  IMAD.X R7, RZ, RZ, RZ, P0 ;  /* 0x000000ffff077224 */ /* 0x000fe200000e06ff */
[----:B------:R-:W-:Y:S01]  /*178e0*/  IADD3 R89, P3, PT, R89, R16, RZ ;  /* 0x0000001059597210 */ /* 0x000fe20007f7e0ff */
[----:B------:R-:W-:Y:S01]  /*178f0*/  IMAD.MOV.U32 R6, RZ, RZ, R17 ;  /* 0x000000ffff067224 */ /* 0x000fe200078e0011 */
[----:B------:R-:W-:-:S03]  /*17900*/  ISETP.GT.U32.AND P0, PT, R84, RZ, PT ;  /* 0x000000ff5400720c */ /* 0x000fc60003f04070 */
[----:B------:R-:W-:Y:S01]  /*17910*/  IMAD.WIDE.U32.X R6, R9, UR11, R6, P3 ;  /* 0x0000000b09067c25 */ /* 0x000fe200098e0406 */
[----:B------:R-:W-:Y:S02]  /*17920*/  IADD3 R17, P3, PT, R84, -0x1, RZ ;  /* 0xffffffff54117810 */ /* 0x000fe40007f7e0ff */
[----:B------:R-:W-:-:S03]  /*17930*/  ISETP.GT.U32.AND.EX P0, PT, R83, -0x1, PT, P0 ;  /* 0xffffffff5300780c */ /* 0x000fc60003f04100 */
[----:B------:R-:W-:Y:S01]  /*17940*/  IMAD.X R16, RZ, RZ, R83, P3 ;  /* 0x000000ffff107224 */ /* 0x000fe200018e0653 */
[----:B------:R-:W-:Y:S02]  /*17950*/  SEL R84, R17, R84, P0 ;  /* 0x0000005411547207 */ /* 0x000fe40000000000 */
[-C--:B------:R-:W-:Y:S02]  /*17960*/  IADD3 R17, P5, P6, RZ, R88.reuse, -R6 ;  /* 0x00000058ff117210 */ /* 0x080fe40007ebe806 */
[----:B------:R-:W-:Y:S02]  /*17970*/  SEL R83, R16, R83, P0 ;  /* 0x0000005310537207 */ /* 0x000fe40000000000 */
[----:B------:R-:W-:Y:S02]  /*17980*/  ISETP.GT.U32.AND P3, PT, R17, R88, PT ;  /* 0x000000581100720c */ /* 0x000fe40003f64070 */
[----:B------:R-:W-:-:S04]  /*17990*/  IADD3.X R16, PT, PT, R6, R89, ~R7, P5, P6 ;  /* 0x0000005906107210 */ /* 0x000fc80002fecc07 */
[----:B------:R-:W-:Y:S01]  /*179a0*/  ISETP.GT.U32.AND.EX P0, PT, R16, R89, PT, P3 ;  /* 0x000000591000720c */ /* 0x000fe20003f04130 */
[----:B------:R-:W-:Y:S01]  /*179b0*/  IMAD.WIDE.U32 R88, R21, UR12, RZ ;  /* 0x0000000c15587c25 */ /* 0x000fe2000f8e00ff */
        /* <DEDUP_REMOVED lines=15> */
[C---:B------:R-:W-:Y:S01]  /*17ab0*/  ISETP.GT.U32.AND P3, PT, R6.reuse, RZ, PT ;  /* 0x000000ff0600720c */ /* 0x040fe20003f64070 */
[----:B------:R-:W-:Y:S01]  /*17ac0*/  IMAD.WIDE.U32 R16, R23, UR12, RZ ;  /* 0x0000000c17107c25 */ /* 0x000fe2000f8e00ff */
[----:B------:R-:W-:Y:S02]  /*17ad0*/  IADD3 R83, P5, PT, R6, -0x1, RZ ;  /* 0xffffffff06537810 */ /* 0x000fe40007fbe0ff */
[C---:B------:R-:W-:Y:S02]  /*17ae0*/  ISETP.GE.U32.AND.EX P0, PT, R84.reuse, R7, PT, P0 ;  /* 0x000000075400720c */ /* 0x040fe40003f06100 */
[----:B------:R-:W-:Y:S01]  /*17af0*/  ISETP.GT.U32.AND.EX P3, PT, R84, -0x1, PT, P3 ;  /* 0xffffffff5400780c */ /* 0x000fe20003f64130 */
[----:B------:R-:W-:-:S04]  /*17b00*/  IMAD.WIDE.U32 R16, P6, R21, UR13, R16 ;  /* 0x0000000d15107c25 */ /* 0x000fc8000f8c0010 */
[----:B------:R-:W-:Y:S01]  /*17b10*/  IMAD.X R7, RZ, RZ, RZ, P6 ;  /* 0x000000ffff077224 */ /* 0x000fe200030e06ff */
[----:B------:R-:W-:-:S05]  /*17b20*/  IADD3 R89, P6, PT, R89, R16, RZ ;  /* 0x0000001059597210 */ /* 0x000fca0007fde0ff */
[----:B------:R-:W-:Y:S01]  /*17b30*/  @P0 SEL R83, R83, R6, P3 ;  /* 0x0000000653530207 */ /* 0x000fe20001800000 */
[----:B------:R-:W-:Y:S02]  /*17b40*/  IMAD.MOV.U32 R6, RZ, RZ, R17 ;  /* 0x000000ffff067224 */ /* 0x000fe400078e0011 */
[----:B------:R-:W-:Y:S02]  /*17b50*/  IMAD.X R17, RZ, RZ, R84, P5 ;  /* 0x000000ffff117224 */ /* 0x000fe400028e0654 */
[----:B------:R-:W-:-:S03]  /*17b60*/  IMAD.WIDE.U32.X R6, R23, UR13, R6, P6 ;  /* 0x0000000d17067c25 */ /* 0x000fc6000b0e0406 */
[----:B------:R-:W-:Y:S02]  /*17b70*/  @P0 SEL R17, R17, R84, P3 ;  /* 0x0000005411110207 */ /* 0x000fe40001800000 */
        /* <DEDUP_REMOVED lines=22> */
[----:B------:R-:W-:Y:S01]  /*17ce0*/  ISETP.GE.U32.AND.EX P0, PT, R84, R16, PT, P0 ;  /* 0x000000105400720c */ /* 0x000fe20003f06100 */
[----:B------:R-:W-:Y:S01]  /*17cf0*/  IMAD.WIDE.U32 R16, R22, UR14, RZ ;  /* 0x0000000e16107c25 */ /* 0x000fe2000f8e00ff */
[----:B------:R-:W-:-:S03]  /*17d00*/  ISETP.GT.U32.AND.EX P3, PT, R84, -0x1, PT, P3 ;  /* 0xffffffff5400780c */ /* 0x000fc60003f64130 */
[----:B------:R-:W-:-:S04]  /*17d10*/  IMAD.WIDE.U32 R16, P6, R19, UR15, R16 ;  /* 0x0000000f13107c25 */ /* 0x000fc8000f8c0010 */
[----:B------:R-:W-:Y:S01]  /*17d20*/  IMAD.X R7, RZ, RZ, RZ, P6 ;  /* 0x000000ffff077224 */ /* 0x000fe200030e06ff */
[----:B------:R-:W-:-:S03]  /*17d30*/  IADD3 R89, P6, PT, R89, R16, RZ ;  /* 0x0000001059597210 */ /* 0x000fc60007fde0ff */
        /* <DEDUP_REMOVED lines=55> */
[----:B------:R-:W-:Y:S01]  /*180b0*/  IADD3 R6, P3, PT, R7, R83, RZ ;  /* 0x0000005307067210 */ /* 0x000fe20007f7e0ff */
[----:B------:R-:W-:-:S03]  /*180c0*/  IMAD.WIDE.U32 R90, P6, R13, UR19, R90 ;  /* 0x000000130d5a7c25 */ /* 0x000fc6000f8c005a */
[----:B------:R-:W-:Y:S01]  /*180d0*/  ISETP.GE.U32.AND P0, PT, R6, R7, PT ;  /* 0x000000070600720c */ /* 0x000fe20003f06070 */
[----:B------:R-:W-:Y:S01]  /*180e0*/  IMAD.X R83, R16, 0x1, R17, P3 ;  /* 0x0000000110537824 */ /* 0x000fe200018e0611 */
[C---:B------:R-:W-:Y:S01]  /*180f0*/  ISETP.GT.U32.AND P3, PT, R6.reuse, RZ, PT ;  /* 0x000000ff0600720c */ /* 0x040fe20003f64070 */
[----:B------:R-:W-:Y:S01]  /*18100*/  IMAD.X R7, RZ, RZ, RZ, P6 ;  /* 0x000000ffff077224 */ /* 0x000fe200030e06ff */
[----:B------:R-:W-:Y:S02]  /*18110*/  IADD3 R89, P5, PT, R6, -0x1, RZ ;  /* 0xffffffff06597810 */ /* 0x000fe40007fbe0ff */
[----:B------:R-:W-:Y:S01]  /*18120*/  ISETP.GE.U32.AND.EX P0, PT, R83, R16, PT, P0 ;  /* 0x000000105300720c */ /* 0x000fe20003f06100 */
[----:B------:R-:W-:Y:S01]  /*18130*/  IMAD.WIDE.U32 R16, R13, UR18, RZ ;  /* 0x000000120d107c25 */ /* 0x000fe2000f8e00ff */
[----:B------:R-:W-:-:S03]  /*18140*/  ISETP.GT.U32.AND.EX P3, PT, R83, -0x1, PT, P3 ;  /* 0xffffffff5300780c */ /* 0x000fc60003f64130 */
[----:B------:R-:W-:Y:S01]  /*18150*/  IMAD.X R86, RZ, RZ, R83, P5 ;  /* 0x000000ffff567224 */ /* 0x000fe200028e0653 */
[----:B------:R-:W-:-:S07]  /*18160*/  IADD3 R17, P6, PT, R17, R90, RZ ;  /* 0x0000005a11117210 */ /* 0x000fce0007fde0ff */
[----:B------:R-:W-:Y:S01]  /*18170*/  @P0 SEL R89, R89, R6, P3 ;  /* 0x0000000659590207 */ /* 0x000fe20001800000 */
[----:B------:R-:W-:Y:S01]  /*18180*/  IMAD.MOV.U32 R6, RZ, RZ, R91 ;  /* 0x000000ffff067224 */ /* 0x000fe200078e005b */
[----:B------:R-:W-:Y:S02]  /*18190*/  @P0 SEL R86, R86, R83, P3 ;  /* 0x0000005356560207 */ /* 0x000fe40001800000 */
[----:B------:R-:W-:Y:S01]  /*181a0*/  IADD3.X R83, PT, PT, R4, R87, ~R5, P2, P4 ;  /* 0x0000005704537210 */ /* 0x000fe200017e8c05 */
[----:B------:R-:W-:-:S03]  /*181b0*/  IMAD.WIDE.U32.X R6, R15, UR19, R6, P6 ;  /* 0x000000130f067c25 */ /* 0x000fc6000b0e0406 */
[-C--:B------:R-:W-:Y:S02]  /*181c0*/  IADD3 R84, P6, P5, RZ, R16.reuse, -R6 ;  /* 0x00000010ff547210 */ /* 0x080fe40007dde806 */
[----:B------:R-:W-:Y:S02]  /*181d0*/  ISETP.GT.U32.AND P0, PT, R6, RZ, PT ;  /* 0x000000ff0600720c */ /* 0x000fe40003f04070 */
[----:B------:R-:W-:Y:S02]  /*181e0*/  ISETP.GT.U32.AND P3, PT, R84, R16, PT ;  /* 0x000000105400720c */ /* 0x000fe40003f64070 */
[-C--:B------:R-:W-:Y:S02]  /*181f0*/  IADD3.X R91, PT, PT, R6, R17.reuse, ~R7, P6, P5 ;  /* 0x00000011065b7210 */ /* 0x080fe400037eac07 */
[----:B------:R-:W-:Y:S01]  /*18200*/  ISETP.GT.U32.AND.EX P0, PT, R7, R6, PT, P0 ;  /* 0x000000060700720c */ /* 0x000fe20003f04100 */
[----:B------:R-:W-:Y:S01]  /*18210*/  IMAD.WIDE.U32 R6, R18, UR20, RZ ;  /* 0x0000001412067c25 */ /* 0x000fe2000f8e00ff */
[----:B------:R-:W-:-:S02]  /*18220*/  ISETP.GT.U32.AND.EX P3, PT, R91, R17, PT, P3 ;  /* 0x000000115b00720c */ /* 0x000fc40003f64130 */
[----:B------:R-:W-:Y:S01]  /*18230*/  ISETP.GT.U32.AND P5, PT, R4, RZ, PT ;  /* 0x000000ff0400720c */ /* 0x000fe20003fa4070 */
[----:B------:R-:W-:Y:S01]  /*18240*/  IMAD.WIDE.U32 R16, R10, UR20, RZ ;  /* 0x000000140a107c25 */ /* 0x000fe2000f8e00ff */
[----:B------:R-:W-:Y:S02]  /*18250*/  ISETP.GT.U32.AND.EX P6, PT, R83, R87, PT, P1 ;  /* 0x000000575300720c */ /* 0x000fe40003fc4110 */
[----:B------:R-:W-:Y:S01]  /*18260*/  ISETP.GT.U32.AND.EX P5, PT, R5, R4, PT, P5 ;  /* 0x000000040500720c */ /* 0x000fe20003fa4150 */
[----:B------:R-:W-:-:S04]  /*18270*/  IMAD.WIDE.U32 R16, P1, R18, UR21, R16 ;  /* 0x0000001512107c25 */ /* 0x000fc8000f820010 */
[----:B------:R-:W-:Y:S01]  /*18280*/  IMAD.X R5, RZ, RZ, RZ, P1 ;  /* 0x000000ffff057224 */ /* 0x000fe200008e06ff */
[----:B------:R-:W-:Y:S01]  /*18290*/  IADD3 R7, P1, PT, R7, R16, RZ ;  /* 0x0000001007077210 */ /* 0x000fe20007f3e0ff */
[----:B------:R-:W-:Y:S01]  /*182a0*/  IMAD.MOV.U32 R4, RZ, RZ, R17 ;  /* 0x000000ffff047224 */ /* 0x000fe200078e0011 */
[----:B------:R-:W-:-:S03]  /*182b0*/  IADD3 R17, P2, PT, R84, 0x1, RZ ;  /* 0x0000000154117810 */ /* 0x000fc60007f5e0ff */
[----:B------:R-:W-:Y:S01]  /*182c0*/  IMAD.WIDE.U32.X R4, R10, UR21, R4, P1 ;  /* 0x000000150a047c25 */ /* 0x000fe200088e0404 */
[----:B------:R-:W-:Y:S02]  /*182d0*/  IADD3.X R16, PT, PT, R91, -0x1, RZ, P2, !PT ;  /* 0xffffffff5b107810 */ /* 0x000fe400017fe4ff */
[----:B------:R-:W-:Y:S02]  /*182e0*/  @P3 SEL R84, R17, R84, !P0 ;  /* 0x0000005411543207 */ /* 0x000fe40004000000 */
[-C--:B------:R-:W-:Y:S02]  /*182f0*/  IADD3 R88, P1, P4, RZ, R6.reuse, -R4 ;  /* 0x00000006ff587210 */ /* 0x080fe40007c3e804 */
[----:B------:R-:W-:Y:S02]  /*18300*/  @P3 SEL R91, R16, R91, !P0 ;  /* 0x0000005b105b3207 */ /* 0x000fe40004000000 */
[----:B------:R-:W-:Y:S02]  /*18310*/  ISETP.GT.U32.AND P2, PT, R88, R6, PT ;  /* 0x000000065800720c */ /* 0x000fe40003f44070 */
[----:B------:R-:W-:-:S02]  /*18320*/  IADD3 R6, P0, PT, R85, 0x1, RZ ;  /* 0x0000000155067810 */ /* 0x000fc40007f1e0ff */
[----:B------:R-:W-:Y:S02]  /*18330*/  ISETP.GT.U32.AND P3, PT, R84, RZ, PT ;  /* 0x000000ff5400720c */ /* 0x000fe40003f64070 */
[----:B------:R-:W-:Y:S02]  /*18340*/  @P6 SEL R85, R6, R85, !P5 ;  /* 0x0000005506556207 */ /* 0x000fe40006800000 */
[----:B------:R-:W-:Y:S02]  /*18350*/  IADD3.X R6, PT, PT, R83, -0x1, RZ, P0, !PT ;  /* 0xffffffff53067810 */ /* 0x000fe400007fe4ff */
[C---:B------:R-:W-:Y:S02]  /*18360*/  ISETP.GT.U32.AND P0, PT, R85.reuse, RZ, PT ;  /* 0x000000ff5500720c */ /* 0x040fe40003f04070 */
[----:B------:R-:W-:Y:S02]  /*18370*/  @P6 SEL R83, R6, R83, !P5 ;  /* 0x0000005306536207 */ /* 0x000fe40006800000 */
[----:B------:R-:W-:-:S02]  /*18380*/  IADD3 R6, P6, PT, R85, -0x1, RZ ;  /* 0xffffffff55067810 */ /* 0x000fc40007fde0ff */
[----:B------:R-:W-:Y:S02]  /*18390*/  ISETP.GT.U32.AND.EX P0, PT, R83, -0x1, PT, P0 ;  /* 0xffffffff5300780c */ /* 0x000fe40003f04100 */
[----:B------:R-:W-:Y:S01]  /*183a0*/  ISETP.GT.U32.AND.EX P3, PT, R91, -0x1, PT, P3 ;  /* 0xffffffff5b00780c */ /* 0x000fe20003f64130 */
[----:B------:R-:W-:Y:S01]  /*183b0*/  IMAD.X R16, RZ, RZ, R83, P6 ;  /* 0x000000ffff107224 */ /* 0x000fe200030e0653 */
[----:B------:R-:W-:Y:S02]  /*183c0*/  IADD3 R17, P5, PT, R84, -0x1, RZ ;  /* 0xffffffff54117810 */ /* 0x000fe40007fbe0ff */
[----:B------:R-:W-:Y:S02]  /*183d0*/  ISETP.GT.U32.AND P6, PT, R4, RZ, PT ;  /* 0x000000ff0400720c */ /* 0x000fe40003fc4070 */
[----:B------:R-:W-:Y:S02]  /*183e0*/  SEL R16, R16, R83, P0 ;  /* 0x0000005310107207 */ /* 0x000fe40000000000 */
[----:B------:R-:W-:-:S02]  /*183f0*/  IADD3.X R87, PT, PT, R4, R7, ~R5, P1, P4 ;  /* 0x0000000704577210 */ /* 0x000fc40000fe8c05 */
[----:B------:R-:W-:Y:S02]  /*18400*/  SEL R84, R17, R84, P3 ;  /* 0x0000005411547207 */ /* 0x000fe40001800000 */
[----:B------:R-:W-:Y:S02]  /*18410*/  SEL R17, R6, R85, P0 ;  /* 0x0000005506117207 */ /* 0x000fe40000000000 */
[----:B------:R-:W-:Y:S01]  /*18420*/  ISETP.GT.U32.AND.EX P0, PT, R5, R4, PT, P6 ;  /* 0x000000040500720c */ /* 0x000fe20003f04160 */
[----:B------:R-:W-:Y:S01]  /*18430*/  IMAD.X R4, RZ, RZ, R91, P5 ;  /* 0x000000ffff047224 */ /* 0x000fe200028e065b */
[----:B------:R-:W-:Y:S01]  /*18440*/  ISETP.GT.U32.AND.EX P2, PT, R87, R7, PT, P2 ;  /* 0x000000075700720c */ /* 0x000fe20003f44120 */
[----:B------:R-:W-:Y:S01]  /*18450*/  IMAD.WIDE.U32 R6, R16, UR22, RZ ;  /* 0x0000001610067c25 */ /* 0x000fe2000f8e00ff */
[----:B------:R-:W-:Y:S02]  /*18460*/  IADD3 R89, P4, PT, R84, R89, RZ ;  /* 0x0000005954597210 */ /* 0x000fe40007f9e0ff */
[----:B------:R-:W-:-:S02]  /*18470*/  SEL R91, R4, R91, P3 ;  /* 0x0000005b045b7207 */ /* 0x000fc40001800000 */
[----:B------:R-:W-:Y:S01]  /*18480*/  ISETP.GE.U32.AND P1, PT, R89, R84, PT ;  /* 0x000000545900720c */ /* 0x000fe20003f26070 */
[----:B------:R-:W-:-:S04]  /*18490*/  IMAD.WIDE.U32 R6, P3, R17, UR23, R6 ;  /* 0x0000001711067c25 */ /* 0x000fc8000f860006 */
[----:B------:R-:W-:-:S04]  /*184a0*/  IMAD.WIDE.U32 R84, R17, UR22, RZ ;  /* 0x0000001611547c25 */ /* 0x000fc8000f8e00ff */
[----:B------:R-:W-:Y:S01]  /*184b0*/  IMAD.X R5, RZ, RZ, RZ, P3 ;  /* 0x000000ffff057224 */ /* 0x000fe200018e06ff */
[----:B------:R-:W-:Y:S01]  /*184c0*/  IADD3 R85, P3, PT, R85, R6, RZ ;  /* 0x0000000655557210 */ /* 0x000fe20007f7e0ff */
[----:B------:R-:W-:Y:S02]  /*184d0*/  IMAD.MOV.U32 R4, RZ, RZ, R7 ;  /* 0x000000ffff047224 */ /* 0x000fe400078e0007 */
[----:B------:R-:W-:Y:S01]  /*184e0*/  IMAD.X R90, R91, 0x1, R86, P4 ;  /* 0x000000015b5a7824 */ /* 0x000fe200020e0656 */
[----:B------:R-:W-:Y:S01]  /*184f0*/  IADD3 R7, P4, PT, R88, 0x1, RZ ;  /* 0x0000000158077810 */ /* 0x000fe20007f9e0ff */
[----:B------:R-:W-:-:S03]  /*18500*/  IMAD.WIDE.U32.X R4, R16, UR23, R4, P3 ;  /* 0x0000001710047c25 */ /* 0x000fc600098e0404 */
[----:B------:R-:W-:Y:S02]  /*18510*/  IADD3.X R6, PT, PT, R87, -0x1, RZ, P4, !PT ;  /* 0xffffffff57067810 */ /* 0x000fe400027fe4ff */
[----:B------:R-:W-:Y:S02]  /*18520*/  IADD3 R83, P5, P6, RZ, R84, -R4 ;  /* 0x00000054ff537210 */ /* 0x000fe40007ebe804 */
[----:B------:R-:W-:Y:S02]  /*18530*/  ISETP.GT.U32.AND P4, PT, R89, RZ, PT ;  /* 0x000000ff5900720c */ /* 0x000fe40003f84070 */
[----:B------:R-:W-:Y:S02]  /*18540*/  ISETP.GE.U32.AND.EX P1, PT, R90, R91, PT, P1 ;  /* 0x0000005b5a00720c */ /* 0x000fe40003f26110 */
[----:B------:R-:W-:Y:S02]  /*18550*/  @P2 SEL R88, R7, R88, !P0 ;  /* 0x0000005807582207 */ /* 0x000fe40004000000 */
[----:B------:R-:W-:-:S02]  /*18560*/  @P2 SEL R87, R6, R87, !P0 ;  /* 0x0000005706572207 */ /* 0x000fc40004000000 */
[----:B------:R-:W-:Y:S02]  /*18570*/  ISETP.GT.U32.AND P3, PT, R83, R84, PT ;  /* 0x000000545300720c */ /* 0x000fe40003f64070 */
[----:B------:R-:W-:Y:S02]  /*18580*/  ISETP.GT.U32.AND.EX P0, PT, R90, -0x1, PT, P4 ;  /* 0xffffffff5a00780c */ /* 0x000fe40003f04140 */
[----:B------:R-:W-:Y:S02]  /*18590*/  IADD3 R84, P4, PT, R89, -0x1, RZ ;  /* 0xffffffff59547810 */ /* 0x000fe40007f9e0ff */
[----:B------:R-:W-:Y:S02]  /*185a0*/  ISETP.GT.U32.AND P2, PT, R88, RZ, PT ;  /* 0x000000ff5800720c */ /* 0x000fe40003f44070 */
[----:B------:R-:W-:Y:S01]  /*185b0*/  @P1 SEL R84, R84, R89, P0 ;  /* 0x0000005954541207 */ /* 0x000fe20000000000 */
[----:B------:R-:W-:Y:S01]  /*185c0*/  IMAD.X R86, RZ, RZ, R90, P4 ;  /* 0x000000ffff567224 */ /* 0x000fe200020e065a */
[----:B------:R-:W-:-:S04]  /*185d0*/  IADD3 R7, P4, PT, R88, -0x1, RZ ;  /* 0xffffffff58077810 */ /* 0x000fc80007f9e0ff */
[----:B------:R-:W-:Y:S02]  /*185e0*/  @P1 SEL R86, R86, R90, P0 ;  /* 0x0000005a56561207 */ /* 0x000fe40000000000 */
[----:B------:R-:W-:Y:S02]  /*185f0*/  ISETP.GT.U32.AND.EX P1, PT, R87, -0x1, PT, P2 ;  /* 0xffffffff5700780c */ /* 0x000fe40003f24120 */
[C---:B------:R-:W-:Y:S02]  /*18600*/  ISETP.GT.U32.AND P0, PT, R4.reuse, RZ, PT ;  /* 0x000000ff0400720c */ /* 0x040fe40003f04070 */
[----:B------:R-:W-:Y:S02]  /*18610*/  SEL R6, R7, R88, P1 ;  /* 0x0000005807067207 */ /* 0x000fe40000800000 */
[----:B------:R-:W-:Y:S02]  /*18620*/  IADD3.X R88, PT, PT, R4, R85, ~R5, P5, P6 ;  /* 0x0000005504587210 */ /* 0x000fe40002fecc05 */
[----:B------:R-:W-:-:S02]  /*18630*/  IADD3 R89, P5, PT, R6, R84, RZ ;  /* 0x0000005406597210 */ /* 0x000fc40007fbe0ff */
[----:B------:R-:W-:Y:S01]  /*18640*/  ISETP.GT.U32.AND.EX P0, PT, R5, R4, PT, P0 ;  /* 0x000000040500720c */ /* 0x000fe20003f04100 */
[----:B------:R-:W-:Y:S01]  /*18650*/  IMAD.X R4, RZ, RZ, R87, P4 ;  /* 0x000000ffff047224 */ /* 0x000fe200020e0657 */
[----:B------:R-:W-:Y:S01]  /*18660*/  ISETP.GE.U32.AND P2, PT, R89, R6, PT ;  /* 0x000000065900720c */ /* 0x000fe20003f46070 */
[----:B------:R-:W-:Y:S01]  /*18670*/  IMAD.WIDE.U32 R6, R8, UR24, RZ ;  /* 0x0000001808067c25 */ /* 0x000fe2000f8e00ff */
[----:B------:R-:W-:Y:S02]  /*18680*/  ISETP.GT.U32.AND.EX P3, PT, R88, R85, PT, P3 ;  /* 0x000000555800720c */ /* 0x000fe40003f64130 */
[----:B------:R-:W-:Y:S01]  /*18690*/  SEL R87, R4, R87, P1 ;  /* 0x0000005704577207 */ /* 0x000fe20000800000 */
[----:B------:R-:W-:-:S04]  /*186a0*/  IMAD.WIDE.U32 R84, R82, UR24, RZ ;  /* 0x0000001852547c25 */ /* 0x000fc8000f8e00ff */
[----:B------:R-:W-:-:S04]  /*186b0*/  IMAD.WIDE.U32 R6, P1, R82, UR25, R6 ;  /* 0x0000001952067c25 */ /* 0x000fc8000f820006 */
[----:B------:R-:W-:Y:S01]  /*186c0*/  IMAD.X R5, RZ, RZ, RZ, P1 ;  /* 0x000000ffff057224 */ /* 0x000fe200008e06ff */
[----:B------:R-:W-:Y:S01]  /*186d0*/  IADD3 R91, P1, PT, R85, R6, RZ ;  /* 0x00000006555b7210 */ /* 0x000fe20007f3e0ff */
[----:B------:R-:W-:Y:S01]  /*186e0*/  IMAD.X R86, R87, 0x1, R86, P5 ;  /* 0x0000000157567824 */ /* 0x000fe200028e0656 */
[----:B------:R-:W-:Y:S01]  /*186f0*/  IADD3 R6, P5, PT, R83, 0x1, RZ ;  /* 0x0000000153067810 */ /* 0x000fe20007fbe0ff */
[----:B------:R-:W-:-:S03]  /*18700*/  IMAD.MOV.U32 R4, RZ, RZ, R7 ;  /* 0x000000ffff047224 */ /* 0x000fc600078e0007 */
[----:B------:R-:W-:Y:S01]  /*18710*/  IADD3.X R7, PT, PT, R88, -0x1, RZ, P5, !PT ;  /* 0xffffffff58077810 */ /* 0x000fe20002ffe4ff */
[----:B------:R-:W-:Y:S01]  /*18720*/  IMAD.WIDE.U32.X R4, R8, UR25, R4, P1 ;  /* 0x0000001908047c25 */ /* 0x000fe200088e0404 */
[----:B------:R-:W-:Y:S02]  /*18730*/  ISETP.GT.U32.AND P5, PT, R89, RZ, PT ;  /* 0x000000ff5900720c */ /* 0x000fe40003fa4070 */
[----:B------:R-:W-:Y:S02]  /*18740*/  ISETP.GE.U32.AND.EX P2, PT, R86, R87, PT, P2 ;  /* 0x000000575600720c */ /* 0x000fe40003f46120 */
[----:B------:R-:W-:Y:S02]  /*18750*/  @P3 SEL R83, R6, R83, !P0 ;  /* 0x0000005306533207 */ /* 0x000fe40004000000 */
[----:B------:R-:W-:Y:S02]  /*18760*/  @P3 SEL R88, R7, R88, !P0 ;  /* 0x0000005807583207 */ /* 0x000fe40004000000 */
[----:B------:R-:W-:-:S02]  /*18770*/  ISETP.GT.U32.AND.EX P0, PT, R86, -0x1, PT, P5 ;  /* 0xffffffff5600780c */ /* 0x000fc40003f04150 */
[-C--:B------:R-:W-:Y:S02]  /*18780*/  IADD3 R85, P6, P4, RZ, R84.reuse, -R4 ;  /* 0x00000054ff557210 */ /* 0x080fe40007cde804 */
[----:B------:R-:W-:Y:S02]  /*18790*/  IADD3 R7, P5, PT, R89, -0x1, RZ ;  /* 0xffffffff59077810 */ /* 0x000fe40007fbe0ff */
[----:B------:R-:W-:Y:S02]  /*187a0*/  ISETP.GT.U32.AND P1, PT, R85, R84, PT ;  /* 0x000000545500720c */ /* 0x000fe40003f24070 */
[----:B------:R-:W-:Y:S01]  /*187b0*/  ISETP.GT.U32.AND P3, PT, R83, RZ, PT ;  /* 0x000000ff5300720c */ /* 0x000fe20003f64070 */
[----:B------:R-:W-:Y:S01]  /*187c0*/  IMAD.X R84, RZ, RZ, R86, P5 ;  /* 0x000000ffff547224 */ /* 0x000fe200028e0656 */
[----:B------:R-:W-:Y:S02]  /*187d0*/  @P2 SEL R7, R7, R89, P0 ;  /* 0x0000005907072207 */ /* 0x000fe40000000000 */
[----:B------:R-:W-:-:S02]  /*187e0*/  IADD3.X R90, PT, PT, R4, R91, ~R5, P6, P4 ;  /* 0x0000005b045a7210 */ /* 0x000fc400037e8c05 */
[----:B------:R-:W-:Y:S02]  /*187f0*/  @P2 SEL R84, R84, R86, P0 ;  /* 0x0000005654542207 */ /* 0x000fe40000000000 */
[----:B------:R-:W-:Y:S02]  /*18800*/  ISETP.GT.U32.AND.EX P0, PT, R88, -0x1, PT, P3 ;  /* 0xffffffff5800780c */ /* 0x000fe40003f04130 */
[----:B------:R-:W-:Y:S02]  /*18810*/  IADD3 R6, P2, PT, R83, -0x1, RZ ;  /* 0xffffffff53067810 */ /* 0x000fe40007f5e0ff */
[----:B------:R-:W-:Y:S02]  /*18820*/  ISETP.GT.U32.AND P3, PT, R4, RZ, PT ;  /* 0x000000ff0400720c */ /* 0x000fe40003f64070 */
[----:B------:R-:W-:Y:S01]  /*18830*/  SEL R6, R6, R83, P0 ;  /* 0x0000005306067207 */ /* 0x000fe20000000000 */
[----:B------:R-:W-:Y:S01]  /*18840*/  IMAD.X R83, RZ, RZ, R88, P2 ;  /* 0x000000ffff537224 */ /* 0x000fe200010e0658 */
[----:B------:R-:W-:-:S02]  /*18850*/  ISETP.GT.U32.AND.EX P3, PT, R5, R4, PT, P3 ;  /* 0x000000040500720c */ /* 0x000fc40003f64130 */
[----:B------:R-:W-:Y:S02]  /*18860*/  IADD3 R7, P2, PT, R6, R7, RZ ;  /* 0x0000000706077210 */ /* 0x000fe40007f5e0ff */
[----:B------:R-:W-:Y:S01]  /*18870*/  SEL R83, R83, R88, P0 ;  /* 0x0000005853537207 */ /* 0x000fe20000000000 */
[----:B------:R-:W-:Y:S01]  /*18880*/  IMAD.WIDE.U32 R88, R9, UR26, RZ ;  /* 0x0000001a09587c25 */ /* 0x000fe2000f8e00ff */
[----:B------:R-:W-:Y:S02]  /*18890*/  ISETP.GE.U32.AND P0, PT, R7, R6, PT ;  /* 0x000000060700720c */ /* 0x000fe40003f06070 */
[----:B------:R-:W-:Y:S01]  /*188a0*/  IADD3 R4, P5, PT, R85, 0x1, RZ ;  /* 0x0000000155047810 */ /* 0x000fe20007fbe0ff */
[----:B------:R-:W-:Y:S01]  /*188b0*/  IMAD.X R84, R83, 0x1, R84, P2 ;  /* 0x0000000153547824 */ /* 0x000fe200010e0654 */
[----:B------:R-:W-:Y:S02]  /*188c0*/  ISETP.GT.U32.AND.EX P2, PT, R90, R91, PT, P1 ;  /* 0x0000005b5a00720c */ /* 0x000fe40003f44110 */
[----:B------:R-:W-:-:S02]  /*188d0*/  ISETP.GT.U32.AND P1, PT, R7, RZ, PT ;  /* 0x000000ff0700720c */ /* 0x000fc40003f24070 */
[C---:B------:R-:W-:Y:S02]  /*188e0*/  ISETP.GE.U32.AND.EX P0, PT, R84.reuse, R83, PT, P0 ;  /* 0x000000535400720c */ /* 0x040fe40003f06100 */
[----:B------:R-:W-:Y:S02]  /*188f0*/  ISETP.GT.U32.AND.EX P1, PT, R84, -0x1, PT, P1 ;  /* 0xffffffff5400780c */ /* 0x000fe40003f24110 */
[----:B------:R-:W-:Y:S02]  /*18900*/  IADD3 R86, P4, PT, R7, -0x1, RZ ;  /* 0xffffffff07567810 */ /* 0x000fe40007f9e0ff */
[----:B------:R-:W-:-:S03]  /*18910*/  IADD3.X R5, PT, PT, R90, -0x1, RZ, P5, !PT ;  /* 0xffffffff5a057810 */ /* 0x000fc60002ffe4ff */
[----:B------:R-:W-:Y:S02]  /*18920*/  @P2 SEL R85, R4, R85, !P3 ;  /* 0x0000005504552207 */ /* 0x000fe40005800000 */
[----:B------:R-:W-:Y:S01]  /*18930*/  @P2 SEL R90, R5, R90, !P3 ;  /* 0x0000005a055a2207 */ /* 0x000fe20005800000 */
[----:B------:R-:W-:Y:S01]  /*18940*/  IMAD.WIDE.U32 R88, P2, R11, UR27, R88 ;  /* 0x0000001b0b587c25 */ /* 0x000fe2000f840058 */
[----:B------:R-:W-:Y:S02]  /*18950*/  @P0 SEL R86, R86, R7, P1 ;  /* 0x0000000756560207 */ /* 0x000fe40000800000 */
[----:B------:R-:W-:Y:S01]  /*18960*/  ISETP.GT.U32.AND P3, PT, R85, RZ, PT ;  /* 0x000000ff5500720c */ /* 0x000fe20003f64070 */
[----:B------:R-:W-:-:S03]  /*18970*/  IMAD.WIDE.U32 R6, R11, UR26, RZ ;  /* 0x0000001a0b067c25 */ /* 0x000fc6000f8e00ff */
[----:B------:R-:W-:Y:S01]  /*18980*/  ISETP.GT.U32.AND.EX P3, PT, R90, -0x1, PT, P3 ;  /* 0xffffffff5a00780c */ /* 0x000fe20003f64130 */
        /* <DEDUP_REMOVED lines=10> */
[----:B------:R-:W-:Y:S02]  /*18a30*/  ISETP.GT.U32.AND P3, PT, R88, RZ, PT ;  /* 0x000000ff5800720c */ /* 0x000fe40003f64070 */
[----:B------:R-:W-:Y:S02]  /*18a40*/  ISETP.GT.U32.AND P2, PT, R85, R6, PT ;  /* 0x000000065500720c */ /* 0x000fe40003f44070 */
[----:B------:R-:W-:Y:S02]  /*18a50*/  @P0 SEL R83, R83, R84, P1 ;  /* 0x0000005453530207 */ /* 0x000fe40000800000 */
[----:B------:R-:W-:Y:S02]  /*18a60*/  ISETP.GT.U32.AND.EX P0, PT, R90, -0x1, PT, P3 ;  /* 0xffffffff5a00780c */ /* 0x000fe40003f04130 */
[----:B------:R-:W-:-:S04]  /*18a70*/  IADD3 R89, P1, PT, R88, -0x1, RZ ;  /* 0xffffffff58597810 */ /* 0x000fc80007f3e0ff */
[----:B------:R-:W-:Y:S01]  /*18a80*/  SEL R89, R89, R88, P0 ;  /* 0x0000005859597207 */ /* 0x000fe20000000000 */
[----:B------:R-:W-:Y:S01]  /*18a90*/  IMAD.X R87, RZ, RZ, R90, P1 ;  /* 0x000000ffff577224 */ /* 0x000fe200008e065a */
[----:B------:R-:W-:-:S04]  /*18aa0*/  IADD3.X R88, PT, PT, R4, R7, ~R5, P5, P6 ;  /* 0x0000000704587210 */ /* 0x000fc80002fecc05 */
[----:B------:R-:W-:Y:S01]  /*18ab0*/  ISETP.GT.U32.AND.EX P2, PT, R88, R7, PT, P2 ;  /* 0x000000075800720c */ /* 0x000fe20003f44120 */
[----:B------:R-:W-:Y:S01]  /*18ac0*/  IMAD.WIDE.U32 R6, R23, UR28, RZ ;  /* 0x0000001c17067c25 */ /* 0x000fe2000f8e00ff */
[----:B------:R-:W-:Y:S02]  /*18ad0*/  SEL R87, R87, R90, P0 ;  /* 0x0000005a57577207 */ /* 0x000fe40000000000 */
[----:B------:R-:W-:-:S04]  /*18ae0*/  ISETP.GT.U32.AND P0, PT, R4, RZ, PT ;  /* 0x000000ff0400720c */ /* 0x000fc80003f04070 */
[----:B------:R-:W-:Y:S02]  /*18af0*/  ISETP.GT.U32.AND.EX P0, PT, R5, R4, PT, P0 ;  /* 0x000000040500720c */ /* 0x000fe40003f04100 */
[----:B------:R-:W-:-:S04]  /*18b00*/  IADD3 R4, P1, PT, R85, 0x1, RZ ;  /* 0x0000000155047810 */ /* 0x000fc80007f3e0ff */
[----:B------:R-:W-:Y:S02]  /*18b10*/  IADD3.X R5, PT, PT, R88, -0x1, RZ, P1, !PT ;  /* 0xffffffff58057810 */ /* 0x000fe40000ffe4ff */
        /* <DEDUP_REMOVED lines=9> */
[----:B------:R-:W-:Y:S01]  /*18bb0*/  IMAD.WIDE.U32 R6, P0, R21, UR29, R6 ;  /* 0x0000001d15067c25 */ /* 0x000fe2000f800006 */
[----:B------:R-:W-:-:S03]  /*18bc0*/  IADD3 R89, P3, PT, R4, R89, RZ ;  /* 0x0000005904597210 */ /* 0x000fc60007f7e0ff */
[----:B------:R-:W-:Y:S01]  /*18bd0*/  IMAD.X R5, RZ, RZ, RZ, P0 ;  /* 0x000000ffff057224 */ /* 0x000fe200000e06ff */
[----:B------:R-:W-:Y:S01]  /*18be0*/  IADD3 R85, P0, PT, R85, R6, RZ ;  /* 0x0000000655557210 */ /* 0x000fe20007f1e0ff */
[----:B------:R-:W-:Y:S01]  /*18bf0*/  IMAD.X R6, R88, 0x1, R87, P3 ;  /* 0x0000000158067824 */ /* 0x000fe200018e0657 */
[----:B------:R-:W-:Y:S01]  /*18c00*/  ISETP.GE.U32.AND P1, PT, R89, R4, PT ;  /* 0x000000045900720c */ /* 0x000fe20003f26070 */
        /* <DEDUP_REMOVED lines=12> */
[----:B------:R-:W-:Y:S01]  /*18cd0*/  ISETP.GT.U32.AND.EX P0, PT, R90, R85, PT, P2 ;  /* 0x000000555a00720c */ /* 0x000fe20003f04120 */
[----:B------:R-:W-:Y:S01]  /*18ce0*/  IMAD.WIDE.U32 R84, R19, UR30, RZ ;  /* 0x0000001e13547c25 */ /* 0x000fe2000f8e00ff */
        /* <DEDUP_REMOVED lines=49> */
[----:B------:R-:W-:Y:S01]  /*19000*/  IMAD.X R5, RZ, RZ, RZ, P0 ;  /* 0x000000ffff057224 */ /* 0x000fe200000e06ff */
[----:B------:R-:W-:Y:S01]  /*19010*/  IADD3 R85, P0, PT, R85, R6, RZ ;  /* 0x0000000655557210 */ /* 0x000fe20007f1e0ff */
[----:B------:R-:W-:Y:S02]  /*19020*/  IMAD.X R6, R88, 0x1, R87, P3 ;  /* 0x0000000158067824 */ /* 0x000fe400018e0657 */
[----:B------:R-:W-:-:S03]  /*19030*/  IMAD.MOV.U32 R4, RZ, RZ, R7 ;  /* 0x000000ffff047224 */ /* 0x000fc600078e0007 */
[----:B------:R-:W-:Y:S01]  /*19040*/  ISETP.GE.U32.AND.EX P1, PT, R6, R88, PT, P1 ;  /* 0x000000580600720c */ /* 0x000fe20003f26110 */
        /* <DEDUP_REMOVED lines=93> */
[----:B------:R-:W-:Y:S02]  /*19620*/  IMAD.X R89, R90, 0x1, R87, P3 ;  /* 0x000000015a597824 */ /* 0x000fe400018e0657 */
[----:B------:R-:W-:-:S03]  /*19630*/  IMAD.WIDE.U32 R6, P0, R17, UR39, R6 ;  /* 0x0000002711067c25 */ /* 0x000fc6000f800006 */
[----:B------:R-:W-:Y:S01]  /*19640*/  ISETP.GE.U32.AND.EX P1, PT, R89, R90, PT, P1 ;  /* 0x0000005a5900720c */ /* 0x000fe20003f26110 */
[----:B------:R-:W-:Y:S01]  /*19650*/  IMAD.X R5, RZ, RZ, RZ, P0 ;  /* 0x000000ffff057224 */ /* 0x000fe200000e06ff */
[----:B------:R-:W-:Y:S01]  /*19660*/  IADD3 R85, P0, PT, R85, R6, RZ ;  /* 0x0000000655557210 */ /* 0x000fe20007f1e0ff */
[----:B------:R-:W-:Y:S01]  /*19670*/  IMAD.MOV.U32 R4, RZ, RZ, R7 ;  /* 0x000000ffff047224 */ /* 0x000fe200078e0007 */
[----:B------:R-:W-:-:S03]  /*19680*/  IADD3 R7, P3, PT, R88, -0x1, RZ ;  /* 0xffffffff58077810 */ /* 0x000fc60007f7e0ff */
        /* <DEDUP_REMOVED lines=29> */
[----:B------:R-:W-:Y:S01]  /*19860*/  ISETP.GT.U32.AND.EX P0, PT, R4, -0x1, PT, P0 ;  /* 0xffffffff0400780c */ /* 0x000fe20003f04100 */
[----:B------:R-:W-:-:S10]  /*19870*/  IMAD.WIDE.U32 R84, R8, UR40, RZ ;  /* 0x0000002808547c25 */ /* 0x000fd4000f8e00ff */
[----:B------:R-:W-:Y:S01]  /*19880*/  @P1 SEL R6, R6, R5, P0 ;  /* 0x0000000506061207 */ /* 0x000fe20000000000 */
[----:B------:R-:W-:Y:S01]  /*19890*/  IMAD.MOV.U32 R5, RZ, RZ, R83 ;  /* 0x000000ffff057224 */ /* 0x000fe200078e0053 */
[----:B------:R-:W-:Y:S01]  /*198a0*/  @P1 SEL R7, R7, R4, P0 ;  /* 0x0000000407071207 */ /* 0x000fe20000000000 */
[----:B------:R-:W-:-:S04]  /*198b0*/  IMAD.WIDE.U32 R90, P0, R82, UR41, R84 ;  /* 0x00000029525a7c25 */ /* 0x000fc8000f800054 */
[----:B------:R-:W-:-:S04]  /*198c0*/  IMAD.WIDE.U32 R84, R82, UR40, RZ ;  /* 0x0000002852547c25 */ /* 0x000fc8000f8e00ff */
[----:B------:R-:W-:Y:S01]  /*198d0*/  IMAD.X R89, RZ, RZ, RZ, P0 ;  /* 0x000000ffff597224 */ /* 0x000fe200000e06ff */
[----:B------:R-:W-:Y:S01]  /*198e0*/  IADD3 R87, P0, PT, R85, R90, RZ ;  /* 0x0000005a55577210 */ /* 0x000fe20007f1e0ff */
[----:B------:R-:W-:Y:S02]  /*198f0*/  IMAD.MOV.U32 R88, RZ, RZ, R91 ;  /* 0x000000ffff587224 */ /* 0x000fe400078e005b */
[----:B------:R-:W-:Y:S02]  /*19900*/  IMAD.MOV.U32 R4, RZ, RZ, R86 ;  /* 0x000000ffff047224 */ /* 0x000fe400078e0056 */
[----:B------:R-:W-:-:S03]  /*19910*/  IMAD.WIDE.U32.X R88, R8, UR41, R88, P0 ;  /* 0x0000002908587c25 */ /* 0x000fc600080e0458 */
[----:B------:R0:W-:Y:S01]  /*19920*/  STL.128 [R1], R4 ;  /* 0x0000000401007387 */ /* 0x0001e20000100c00 */
[-C--:B------:R-:W-:Y:S02]  /*19930*/  IADD3 R83, P1, P3, RZ, R84.reuse, -R88 ;  /* 0x00000054ff537210 */ /* 0x080fe40007b3e858 */
[C---:B------:R-:W-:Y:S02]  /*19940*/  ISETP.GT.U32.AND P0, PT, R88.reuse, RZ, PT ;  /* 0x000000ff5800720c */ /* 0x040fe40003f04070 */
[----:B------:R-:W-:Y:S01]  /*19950*/  ISETP.GT.U32.AND P2, PT, R83, R84, PT ;  /* 0x000000545300720c */ /* 0x000fe20003f44070 */
[----:B------:R-:W-:Y:S01]  /*19960*/  IMAD.WIDE.U32 R84, R9, UR42, RZ ;  /* 0x0000002a09547c25 */ /* 0x000fe2000f8e00ff */
[-C--:B------:R-:W-:Y:S02]  /*19970*/  IADD3.X R86, PT, PT, R88, R87.reuse, ~R89, P1, P3 ;  /* 0x0000005758567210 */ /* 0x080fe40000fe6c59 */
[----:B------:R-:W-:Y:S02]  /*19980*/  ISETP.GT.U32.AND.EX P0, PT, R89, R88, PT, P0 ;  /* 0x000000585900720c */ /* 0x000fe40003f04100 */
[----:B------:R-:W-:Y:S01]  /*19990*/  ISETP.GT.U32.AND.EX P2, PT, R86, R87, PT, P2 ;  /* 0x000000575600720c */ /* 0x000fe20003f44120 */
[----:B0-----:R-:W-:-:S04]  /*199a0*/  IMAD.WIDE.U32 R6, P1, R11, UR43, R84 ;  /* 0x0000002b0b067c25 */ /* 0x001fc8000f820054 */
[----:B------:R-:W-:-:S04]  /*199b0*/  IMAD.WIDE.U32 R4, R11, UR42, RZ ;  /* 0x0000002a0b047c25 */ /* 0x000fc8000f8e00ff */
[----:B------:R-:W-:Y:S01]  /*199c0*/  IMAD.X R91, RZ, RZ, RZ, P1 ;  /* 0x000000ffff5b7224 */ /* 0x000fe200008e06ff */
[----:B------:R-:W-:Y:S01]  /*199d0*/  IADD3 R89, P1, PT, R5, R6, RZ ;  /* 0x0000000605597210 */ /* 0x000fe20007f3e0ff */
[----:B------:R-:W-:Y:S02]  /*199e0*/  IMAD.MOV.U32 R90, RZ, RZ, R7 ;  /* 0x000000ffff5a7224 */ /* 0x000fe400078e0007 */
[----:B------:R-:W-:-:S04]  /*199f0*/  IMAD.WIDE.U32 R84, R23, UR44, RZ ;  /* 0x0000002c17547c25 */ /* 0x000fc8000f8e00ff */
[----:B------:R-:W-:-:S04]  /*19a00*/  IMAD.WIDE.U32.X R90, R9, UR43, R90, P1 ;  /* 0x0000002b095a7c25 */ /* 0x000fc800088e045a */
[----:B------:R-:W-:Y:S01]  /*19a10*/  IMAD.WIDE.U32 R6, R21, UR44, RZ ;  /* 0x0000002c15067c25 */ /* 0x000fe2000f8e00ff */
[C---:B------:R-:W-:Y:S02]  /*19a20*/  ISETP.GT.U32.AND P1, PT, R90.reuse, RZ, PT ;  /* 0x000000ff5a00720c */ /* 0x040fe40003f24070 */
[----:B------:R-:W-:Y:S02]  /*19a30*/  IADD3 R87, P4, P5, RZ, R4, -R90 ;  /* 0x00000004ff577210 */ /* 0x000fe40007d9e85a */
[----:B------:R-:W-:Y:S02]  /*19a40*/  ISETP.GT.U32.AND.EX P1, PT, R91, R90, PT, P1 ;  /* 0x0000005a5b00720c */ /* 0x000fe40003f24110 */
[----:B------:R-:W-:Y:S02]  /*19a50*/  ISETP.GT.U32.AND P3, PT, R87, R4, PT ;  /* 0x000000045700720c */ /* 0x000fe40003f64070 */
[----:B------:R-:W-:Y:S02]  /*19a60*/  IADD3.X R90, PT, PT, R90, R89, ~R91, P4, P5 ;  /* 0x000000595a5a7210 */ /* 0x000fe400027eac5b */
[----:B------:R-:W-:-:S02]  /*19a70*/  IADD3 R4, P4, PT, R83, 0x1, RZ ;  /* 0x0000000153047810 */ /* 0x000fc40007f9e0ff */
[----:B------:R-:W-:Y:S02]  /*19a80*/  ISETP.GT.U32.AND.EX P3, PT, R90, R89, PT, P3 ;  /* 0x000000595a00720c */ /* 0x000fe40003f64130 */
[----:B------:R-:W-:Y:S02]  /*19a90*/  IADD3.X R5, PT, PT, R86, -0x1, RZ, P4, !PT ;  /* 0xffffffff56057810 */ /* 0x000fe400027fe4ff */
[----:B------:R-:W-:Y:S02]  /*19aa0*/  @P2 SEL R83, R4, R83, !P0 ;  /* 0x0000005304532207 */ /* 0x000fe40004000000 */
[----:B------:R-:W-:Y:S01]  /*19ab0*/  @P2 SEL R86, R5, R86, !P0 ;  /* 0x0000005605562207 */ /* 0x000fe20004000000 */
[----:B------:R-:W-:Y:S01]  /*19ac0*/  IMAD.WIDE.U32 R84, P0, R21, UR45, R84 ;  /* 0x0000002d15547c25 */ /* 0x000fe2000f800054 */
[----:B------:R-:W-:-:S03]  /*19ad0*/  ISETP.GT.U32.AND P4, PT, R83, RZ, PT ;  /* 0x000000ff5300720c */ /* 0x000fc60003f84070 */
[----:B------:R-:W-:Y:S01]  /*19ae0*/  IMAD.X R5, RZ, RZ, RZ, P0 ;  /* 0x000000ffff057224 */ /* 0x000fe200000e06ff */
[----:B------:R-:W-:Y:S01]  /*19af0*/  IADD3 R7, P0, PT, R7, R84, RZ ;  /* 0x0000005407077210 */ /* 0x000fe20007f1e0ff */
[----:B------:R-:W-:Y:S01]  /*19b00*/  IMAD.MOV.U32 R4, RZ, RZ, R85 ;  /* 0x000000ffff047224 */ /* 0x000fe200078e0055 */
[----:B------:R-:W-:-:S03]  /*19b10*/  ISETP.GT.U32.AND.EX P4, PT, R86, -0x1, PT, P4 ;  /* 0xffffffff5600780c */ /* 0x000fc60003f84140 */
[----:B------:R-:W-:-:S03]  /*19b20*/  IMAD.WIDE.U32.X R4, R23, UR45, R4, P0 ;  /* 0x0000002d17047c25 */ /* 0x000fc600080e0404 */
[----:B------:R-:W-:-:S04]  /*19b30*/  IADD3 R84, P0, P6, RZ, R6, -R4 ;  /* 0x00000006ff547210 */ /* 0x000fc80007e1e804 */
[----:B------:R-:W-:Y:S02]  /*19b40*/  ISETP.GT.U32.AND P2, PT, R84, R6, PT ;  /* 0x000000065400720c */ /* 0x000fe40003f44070 */
[----:B------:R-:W-:Y:S02]  /*19b50*/  IADD3 R6, P5, PT, R83, -0x1, RZ ;  /* 0xffffffff53067810 */ /* 0x000fe40007fbe0ff */
[----:B------:R-:W-:Y:S02]  /*19b60*/  IADD3.X R88, PT, PT, R4, R7, ~R5, P0, P6 ;  /* 0x0000000704587210 */ /* 0x000fe400007ecc05 */
[----:B------:R-:W-:Y:S01]  /*19b70*/  SEL R89, R6, R83, P4 ;  /* 0x0000005306597207 */ /* 0x000fe20002000000 */
[----:B------:R-:W-:Y:S01]  /*19b80*/  IMAD.X R85, RZ, RZ, R86, P5 ;  /* 0x000000ffff557224 */ /* 0x000fe200028e0656 */
[----:B------:R-:W-:-:S04]  /*19b90*/  ISETP.GT.U32.AND.EX P2, PT, R88, R7, PT, P2 ;  /* 0x000000075800720c */ /* 0x000fc80003f44120 */
[----:B------:R-:W-:Y:S02]  /*19ba0*/  SEL R85, R85, R86, P4 ;  /* 0x0000005655557207 */ /* 0x000fe40002000000 */
[----:B------:R-:W-:-:S04]  /*19bb0*/  IADD3 R6, P4, PT, R87, 0x1, RZ ;  /* 0x0000000157067810 */ /* 0x000fc80007f9e0ff */
[----:B------:R-:W-:Y:S02]  /*19bc0*/  @P3 SEL R87, R6, R87, !P1 ;  /* 0x0000005706573207 */ /* 0x000fe40004800000 */
[----:B------:R-:W-:Y:S02]  /*19bd0*/  IADD3.X R83, PT, PT, R90, -0x1, RZ, P4, !PT ;  /* 0xffffffff5a537810 */ /* 0x000fe400027fe4ff */
[----:B------:R-:W-:Y:S02]  /*19be0*/  ISETP.GT.U32.AND P4, PT, R89, RZ, PT ;  /* 0x000000ff5900720c */ /* 0x000fe40003f84070 */
[----:B------:R-:W-:Y:S02]  /*19bf0*/  @P3 SEL R90, R83, R90, !P1 ;  /* 0x0000005a535a3207 */ /* 0x000fe40004800000 */
[----:B------:R-:W-:Y:S02]  /*19c00*/  ISETP.GT.U32.AND P5, PT, R87, RZ, PT ;  /* 0x000000ff5700720c */ /* 0x000fe40003fa4070 */
[----:B------:R-:W-:-:S02]  /*19c10*/  ISETP.GT.U32.AND.EX P3, PT, R85, -0x1, PT, P4 ;  /* 0xffffffff5500780c */ /* 0x000fc40003f64140 */
[----:B------:R-:W-:Y:S02]  /*19c20*/  ISETP.GT.U32.AND.EX P4, PT, R90, -0x1, PT, P5 ;  /* 0xffffffff5a00780c */ /* 0x000fe40003f84150 */
[----:B------:R-:W-:Y:S02]  /*19c30*/  IADD3 R86, P1, PT, R89, -0x1, RZ ;  /* 0xffffffff59567810 */ /* 0x000fe40007f3e0ff */
[----:B------:R-:W-:Y:S02]  /*19c40*/  IADD3 R6, P5, PT, R87, -0x1, RZ ;  /* 0xffffffff57067810 */ /* 0x000fe40007fbe0ff */
[----:B------:R-:W-:Y:S02]  /*19c50*/  SEL R86, R86, R89, P3 ;  /* 0x0000005956567207 */ /* 0x000fe40001800000 */
[----:B------:R-:W-:Y:S01]  /*19c60*/  SEL R87, R6, R87, P4 ;  /* 0x0000005706577207 */ /* 0x000fe20002000000 */
[----:B------:R-:W-:Y:S01]  /*19c70*/  IMAD.X R6, RZ, RZ, R85, P1 ;  /* 0x000000ffff067224 */ /* 0x000fe200008e0655 */
[----:B------:R-:W-:-:S02]  /*19c80*/  ISETP.GT.U32.AND P1, PT, R4, RZ, PT ;  /* 0x000000ff0400720c */ /* 0x000fc40003f24070 */
[----:B------:R-:W-:Y:S02]  /*19c90*/  IADD3 R86, P6, PT, R87, R86, RZ ;  /* 0x0000005657567210 */ /* 0x000fe40007fde0ff */
[----:B------:R-:W-:Y:S01]  /*19ca0*/  ISETP.GT.U32.AND.EX P1, PT, R5, R4, PT, P1 ;  /* 0x000000040500720c */ /* 0x000fe20003f24110 */
[----:B------:R-:W-:Y:S01]  /*19cb0*/  IMAD.X R5, RZ, RZ, R90, P5 ;  /* 0x000000ffff057224 */ /* 0x000fe200028e065a */
[----:B------:R-:W-:Y:S01]  /*19cc0*/  SEL R85, R6, R85, P3 ;  /* 0x0000005506557207 */ /* 0x000fe20001800000 */
[----:B------:R-:W-:Y:S01]  /*19cd0*/  IMAD.WIDE.U32 R6, R22, UR46, RZ ;  /* 0x0000002e16067c25 */ /* 0x000fe2000f8e00ff */
[----:B------:R-:W-:Y:S02]  /*19ce0*/  ISETP.GE.U32.AND P0, PT, R86, R87, PT ;  /* 0x000000575600720c */ /* 0x000fe40003f06070 */
[----:B------:R-:W-:Y:S01]  /*19cf0*/  SEL R90, R5, R90, P4 ;  /* 0x0000005a055a7207 */ /* 0x000fe20002000000 */
[----:B------:R-:W-:-:S04]  /*19d00*/  IMAD.WIDE.U32 R4, R19, UR46, RZ ;  /* 0x0000002e13047c25 */ /* 0x000fc8000f8e00ff */
[----:B------:R-:W-:-:S04]  /*19d10*/  IMAD.WIDE.U32 R6, P3, R19, UR47, R6 ;  /* 0x0000002f13067c25 */ /* 0x000fc8000f860006 */
[----:B------:R-:W-:Y:S01]  /*19d20*/  IMAD.X R93, RZ, RZ, RZ, P3 ;  /* 0x000000ffff5d7224 */ /* 0x000fe200018e06ff */
[----:B------:R-:W-:Y:S01]  /*19d30*/  IADD3 R5, P3, PT, R5, R6, RZ ;  /* 0x0000000605057210 */ /* 0x000fe20007f7e0ff */
[----:B------:R-:W-:Y:S02]  /*19d40*/  IMAD.MOV.U32 R92, RZ, RZ, R7 ;  /* 0x000000ffff5c7224 */ /* 0x000fe400078e0007 */
[----:B------:R-:W-:Y:S01]  /*19d50*/  IMAD.X R6, R90, 0x1, R85, P6 ;  /* 0x000000015a067824 */ /* 0x000fe200030e0655 */
[----:B------:R-:W-:Y:S01]  /*19d60*/  IADD3 R7, P6, PT, R84, 0x1, RZ ;  /* 0x0000000154077810 */ /* 0x000fe20007fde0ff */
[----:B------:R-:W-:-:S03]  /*19d70*/  IMAD.WIDE.U32.X R92, R22, UR47, R92, P3 ;  /* 0x0000002f165c7c25 */ /* 0x000fc600098e045c */
        /* <DEDUP_REMOVED lines=11> */
[----:B------:R-:W-:-:S04]  /*19e30*/  @P0 SEL R4, R4, R86, P1 ;  /* 0x0000005604040207 */ /* 0x000fc80000800000 */
[----:B------:R-:W-:Y:S02]  /*19e40*/  @P0 SEL R85, R85, R6, P1 ;  /* 0x0000000655550207 */ /* 0x000fe40000800000 */
[----:B------:R-:W-:Y:S02]  /*19e50*/  ISETP.GT.U32.AND.EX P1, PT, R88, -0x1, PT, P2 ;  /* 0xffffffff5800780c */ /* 0x000fe40003f24120 */
[----:B------:R-:W-:Y:S02]  /*19e60*/  IADD3 R7, P2, PT, R84, -0x1, RZ ;  /* 0xffffffff54077810 */ /* 0x000fe40007f5e0ff */
[----:B------:R-:W-:Y:S02]  /*19e70*/  ISETP.GT.U32.AND P0, PT, R92, RZ, PT ;  /* 0x000000ff5c00720c */ /* 0x000fe40003f04070 */
[----:B------:R-:W-:Y:S02]  /*19e80*/  SEL R7, R7, R84, P1 ;  /* 0x0000005407077207 */ /* 0x000fe40000800000 */
[----:B------:R-:W-:-:S02]  /*19e90*/  ISETP.GT.U32.AND.EX P0, PT, R93, R92, PT, P0 ;  /* 0x0000005c5d00720c */ /* 0x000fc40003f04100 */
[-C--:B------:R-:W-:Y:S02]  /*19ea0*/  IADD3.X R92, PT, PT, R92, R5.reuse, ~R93, P3, P4 ;  /* 0x000000055c5c7210 */ /* 0x080fe40001fe8c5d */
        /* <DEDUP_REMOVED lines=20> */
[----:B------:R-:W-:Y:S01]  /*19ff0*/  @P5 SEL R92, R7, R92, !P0 ;  /* 0x0000005c075c5207 */ /* 0x000fe20004000000 */
[----:B------:R-:W-:Y:S01]  /*1a000*/  IMAD.WIDE.U32 R6, R13, UR50, RZ ;  /* 0x000000320d067c25 */ /* 0x000fe2000f8e00ff */
[----:B------:R-:W-:Y:S02]  /*1a010*/  ISETP.GT.U32.AND.EX P0, PT, R85, -0x1, PT, P6 ;  /* 0xffffffff5500780c */ /* 0x000fe40003f04160 */
[----:B------:R-:W-:-:S02]  /*1a020*/  IADD3 R88, P6, PT, R84, -0x1, RZ ;  /* 0xffffffff54587810 */ /* 0x000fc40007fde0ff */
[----:B------:R-:W-:Y:S02]  /*1a030*/  ISETP.GT.U32.AND P5, PT, R83, RZ, PT ;  /* 0x000000ff5300720c */ /* 0x000fe40003fa4070 */
[----:B------:R-:W-:Y:S01]  /*1a040*/  @P3 SEL R88, R88, R84, P0 ;  /* 0x0000005458583207 */ /* 0x000fe20000000000 */
[----:B------:R-:W-:-:S05]  /*1a050*/  IMAD.X R87, RZ, RZ, R85, P6 ;  /* 0x000000ffff577224 */ /* 0x000fca00030e0655 */
[----:B------:R-:W-:Y:S01]  /*1a060*/  @P3 SEL R87, R87, R85, P0 ;  /* 0x0000005557573207 */ /* 0x000fe20000000000 */
[----:B------:R-:W-:Y:S01]  /*1a070*/  IMAD.WIDE.U32 R84, R15, UR50, RZ ;  /* 0x000000320f547c25 */ /* 0x000fe2000f8e00ff */
[----:B------:R-:W-:Y:S02]  /*1a080*/  ISETP.GT.U32.AND P0, PT, R90, RZ, PT ;  /* 0x000000ff5a00720c */ /* 0x000fe40003f04070 */
[----:B------:R-:W-:Y:S02]  /*1a090*/  ISETP.GT.U32.AND.EX P3, PT, R92, -0x1, PT, P5 ;  /* 0xffffffff5c00780c */ /* 0x000fe40003f64150 */
[----:B------:R-:W-:Y:S02]  /*1a0a0*/  ISETP.GT.U32.AND.EX P0, PT, R91, R90, PT, P0 ;  /* 0x0000005a5b00720c */ /* 0x000fe40003f04100 */
[----:B------:R-:W-:Y:S02]  /*1a0b0*/  IADD3 R4, P5, PT, R83, -0x1, RZ ;  /* 0xffffffff53047810 */ /* 0x000fe40007fbe0ff */
[----:B------:R-:W-:-:S02]  /*1a0c0*/  IADD3.X R90, PT, PT, R90, R5, ~R91, P1, P4 ;  /* 0x000000055a5a7210 */ /* 0x000fc40000fe8c5b */
[----:B------:R-:W-:Y:S02]  /*1a0d0*/  SEL R83, R4, R83, P3 ;  /* 0x0000005304537207 */ /* 0x000fe40001800000 */
[----:B------:R-:W-:Y:S01]  /*1a0e0*/  ISETP.GT.U32.AND.EX P2, PT, R90, R5, PT, P2 ;  /* 0x000000055a00720c */ /* 0x000fe20003f44120 */
[----:B------:R-:W-:Y:S01]  /*1a0f0*/  IMAD.X R5, RZ, RZ, R92, P5 ;  /* 0x000000ffff057224 */ /* 0x000fe200028e065c */
[----:B------:R-:W-:-:S04]  /*1a100*/  IADD3 R88, P4, PT, R83, R88, RZ ;  /* 0x0000005853587210 */ /* 0x000fc80007f9e0ff */
[----:B------:R-:W-:Y:S01]  /*1a110*/  SEL R92, R5, R92, P3 ;  /* 0x0000005c055c7207 */ /* 0x000fe20001800000 */
[----:B------:R-:W-:Y:S01]  /*1a120*/  IMAD.WIDE.U32 R84, P3, R13, UR51, R84 ;  /* 0x000000330d547c25 */ /* 0x000fe2000f860054 */
[----:B------:R-:W-:-:S03]  /*1a130*/  ISETP.GE.U32.AND P1, PT, R88, R83, PT ;  /* 0x000000535800720c */ /* 0x000fc60003f26070 */
        /* <DEDUP_REMOVED lines=19> */
[----:B------:R-:W-:Y:S02]  /*1a270*/  IADD3 R85, P4, PT, R86, -0x1, RZ ;  /* 0xffffffff56557810 */ /* 0x000fe40007f9e0ff */
[----:B------:R-:W-:Y:S02]  /*1a280*/  @P1 SEL R87, R87, R84, P0 ;  /* 0x0000005457571207 */ /* 0x000fe40000000000 */
[----:B------:R-:W-:Y:S02]  /*1a290*/  ISETP.GT.U32.AND.EX P1, PT, R90, -0x1, PT, P2 ;  /* 0xffffffff5a00780c */ /* 0x000fe40003f24120 */
[----:B------:R-:W-:Y:S02]  /*1a2a0*/  ISETP.GT.U32.AND P0, PT, R4, RZ, PT ;  /* 0x000000ff0400720c */ /* 0x000fe40003f04070 */
[----:B------:R-:W-:Y:S02]  /*1a2b0*/  SEL R85, R85, R86, P1 ;  /* 0x0000005655557207 */ /* 0x000fe40000800000 */
[----:B------:R-:W-:Y:S01]  /*1a2c0*/  ISETP.GT.U32.AND.EX P0, PT, R5, R4, PT, P0 ;  /* 0x000000040500720c */ /* 0x000fe20003f04100 */
[----:B------:R-:W-:Y:S01]  /*1a2d0*/  IMAD.X R5, RZ, RZ, R90, P4 ;  /* 0x000000ffff057224 */ /* 0x000fe200020e065a */
[----:B------:R-:W-:-:S02]  /*1a2e0*/  IADD3 R86, P5, PT, R85, R6, RZ ;  /* 0x0000000655567210 */ /* 0x000fc40007fbe0ff */
[----:B------:R-:W-:Y:S01]  /*1a2f0*/  ISETP.GT.U32.AND.EX P3, PT, R91, R7, PT, P3 ;  /* 0x000000075b00720c */ /* 0x000fe20003f64130 */
[----:B------:R-:W-:Y:S01]  /*1a300*/  IMAD.WIDE.U32 R6, R18, UR52, RZ ;  /* 0x0000003412067c25 */ /* 0x000fe2000f8e00ff */
[----:B------:R-:W-:Y:S02]  /*1a310*/  ISETP.GE.U32.AND P2, PT, R86, R85, PT ;  /* 0x000000555600720c */ /* 0x000fe40003f46070 */
[----:B------:R-:W-:Y:S01]  /*1a320*/  SEL R90, R5, R90, P1 ;  /* 0x0000005a055a7207 */ /* 0x000fe20000800000 */
[----:B------:R-:W-:-:S04]  /*1a330*/  IMAD.WIDE.U32 R84, R10, UR52, RZ ;  /* 0x000000340a547c25 */ /* 0x000fc8000f8e00ff */
[----:B------:R-:W-:Y:S02]  /*1a340*/  IMAD.X R87, R90, 0x1, R87, P5 ;  /* 0x000000015a577824 */ /* 0x000fe400028e0657 */
[----:B------:R-:W-:-:S03]  /*1a350*/  IMAD.WIDE.U32 R84, P1, R18, UR53, R84 ;  /* 0x0000003512547c25 */ /* 0x000fc6000f820054 */
[----:B------:R-:W-:Y:S01]  /*1a360*/  ISETP.GE.U32.AND.EX P2, PT, R87, R90, PT, P2 ;  /* 0x0000005a5700720c */ /* 0x000fe20003f46120 */
[----:B------:R-:W-:Y:S01]  /*1a370*/  IMAD.X R5, RZ, RZ, RZ, P1 ;  /* 0x000000ffff057224 */ /* 0x000fe200008e06ff */
[----:B------:R-:W-:Y:S01]  /*1a380*/  IADD3 R7, P1, PT, R7, R84, RZ ;  /* 0x0000005407077210 */ /* 0x000fe20007f3e0ff */
[----:B------:R-:W-:Y:S02]  /*1a390*/  IMAD.MOV.U32 R4, RZ, RZ, R85 ;  /* 0x000000ffff047224 */ /* 0x000fe400078e0055 */
[----:B------:R-:W-:-:S04]  /*1a3a0*/  IMAD.WIDE.U32 R84, R17, UR54, RZ ;  /* 0x0000003611547c25 */ /* 0x000fc8000f8e00ff */
[----:B------:R-:W-:-:S03]  /*1a3b0*/  IMAD.WIDE.U32.X R4, R10, UR53, R4, P1 ;  /* 0x000000350a047c25 */ /* 0x000fc600088e0404 */
        /* <DEDUP_REMOVED lines=11> */
[----:B------:R-:W-:Y:S01]  /*1a470*/  IMAD.X R86, RZ, RZ, R87, P5 ;  /* 0x000000ffff567224 */ /* 0x000fe200028e0657 */
[----:B------:R-:W-:-:S04]  /*1a480*/  IADD3 R6, P5, PT, R83, -0x1, RZ ;  /* 0xffffffff53067810 */ /* 0x000fc80007fbe0ff */
[----:B------:R-:W-:Y:S02]  /*1a490*/  @P2 SEL R86, R86, R87, P0 ;  /* 0x0000005756562207 */ /* 0x000fe40000000000 */
[----:B------:R-:W-:Y:S02]  /*1a4a0*/  ISETP.GT.U32.AND.EX P2, PT, R91, -0x1, PT, P3 ;  /* 0xffffffff5b00780c */ /* 0x000fe40003f44130 */
[----:B------:R-:W-:Y:S02]  /*1a4b0*/  IADD3.X R87, PT, PT, R4, R7, ~R5, P4, P6 ;  /* 0x0000000704577210 */ /* 0x000fe400027ecc05 */
[----:B------:R-:W-:Y:S02]  /*1a4c0*/  SEL R6, R6, R83, P2 ;  /* 0x0000005306067207 */ /* 0x000fe40001000000 */
[----:B------:R-:W-:Y:S02]  /*1a4d0*/  ISETP.GT.U32.AND P0, PT, R4, RZ, PT ;  /* 0x000000ff0400720c */ /* 0x000fe40003f04070 */
[----:B------:R-:W-:-:S02]  /*1a4e0*/  IADD3 R89, P4, PT, R6, R89, RZ ;  /* 0x0000005906597210 */ /* 0x000fc40007f9e0ff */
[----:B------:R-:W-:Y:S01]  /*1a4f0*/  ISETP.GT.U32.AND.EX P0, PT, R5, R4, PT, P0 ;  /* 0x000000040500720c */ /* 0x000fe20003f04100 */
[----:B------:R-:W-:Y:S01]  /*1a500*/  IMAD.X R4, RZ, RZ, R91, P5 ;  /* 0x000000ffff047224 */ /* 0x000fe200028e065b */
[----:B------:R-:W-:Y:S02]  /*1a510*/  ISETP.GE.U32.AND P3, PT, R89, R6, PT ;  /* 0x000000065900720c */ /* 0x000fe40003f66070 */
[----:B------:R-:W-:Y:S01]  /*1a520*/  ISETP.GT.U32.AND.EX P1, PT, R87, R7, PT, P1 ;  /* 0x000000075700720c */ /* 0x000fe20003f24110 */
[----:B------:R-:W-:Y:S01]  /*1a530*/  IMAD.WIDE.U32 R6, R16, UR54, RZ ;  /* 0x0000003610067c25 */ /* 0x000fe2000f8e00ff */
[----:B------:R-:W-:-:S03]  /*1a540*/  SEL R91, R4, R91, P2 ;  /* 0x0000005b045b7207 */ /* 0x000fc60001000000 */
[----:B------:R-:W-:-:S04]  /*1a550*/  IMAD.WIDE.U32 R6, P2, R17, UR55, R6 ;  /* 0x0000003711067c25 */ /* 0x000fc8000f840006 */
        /* <DEDUP_REMOVED lines=18> */
[----:B------:R-:W-:-:S02]  /*1a680*/  ISETP.GT.U32.AND.EX P1, PT, R87, -0x1, PT, P1 ;  /* 0xffffffff5700780c */ /* 0x000fc40003f24110 */
[----:B------:R-:W-:Y:S02]  /*1a690*/  IADD3 R7, P4, PT, R88, -0x1, RZ ;  /* 0xffffffff58077810 */ /* 0x000fe40007f9e0ff */
[----:B------:R-:W-:Y:S02]  /*1a6a0*/  @P3 SEL R86, R86, R90, P0 ;  /* 0x0000005a56563207 */ /* 0x000fe40000000000 */
[----:B------:R-:W-:Y:S02]  /*1a6b0*/  SEL R6, R7, R88, P1 ;  /* 0x0000005807067207 */ /* 0x000fe40000800000 */
[C---:B------:R-:W-:Y:S02]  /*1a6c0*/  IADD3.X R88, PT, PT, R4.reuse, R85, ~R5, P5, P6 ;  /* 0x0000005504587210 */ /* 0x040fe40002fecc05 */
[----:B------:R-:W-:Y:S02]  /*1a6d0*/  ISETP.GT.U32.AND P0, PT, R4, RZ, PT ;  /* 0x000000ff0400720c */ /* 0x000fe40003f04070 */
        /* <DEDUP_REMOVED lines=303> */
[----:B------:R0:W-:Y:S01]  /*1b9d0*/  STL.128 [R1+0x10], R4 ;  /* 0x0000100401007387 */ /* 0x0001e20000100c00 */
        /* <DEDUP_REMOVED lines=12> */
[----:B------:R-:W-:-:S04]  /*1baa0*/  IMAD.WIDE.U32 R84, R23, R30, RZ ;  /* 0x0000001e17547225 */ /* 0x000fc800078e00ff */
[----:B------:R-:W-:-:S04]  /*1bab0*/  IMAD.WIDE.U32.X R90, R9, UR75, R90, P1 ;  /* 0x0000004b095a7c25 */ /* 0x000fc800088e045a */
[----:B------:R-:W-:Y:S01]  /*1bac0*/  IMAD.WIDE.U32 R6, R21, R30, RZ ;  /* 0x0000001e15067225 */ /* 0x000fe200078e00ff */
        /* <DEDUP_REMOVED lines=10> */
[----:B------:R-:W-:Y:S01]  /*1bb70*/  IMAD.WIDE.U32 R84, P0, R21, R31, R84 ;  /* 0x0000001f15547225 */ /* 0x000fe20007800054 */
[----:B------:R-:W-:-:S03]  /*1bb80*/  ISETP.GT.U32.AND P4, PT, R83, RZ, PT ;  /* 0x000000ff5300720c */ /* 0x000fc60003f84070 */
[----:B------:R-:W-:Y:S01]  /*1bb90*/  IMAD.X R5, RZ, RZ, RZ, P0 ;  /* 0x000000ffff057224 */ /* 0x000fe200000e06ff */
[----:B------:R-:W-:Y:S01]  /*1bba0*/  IADD3 R7, P0, PT, R7, R84, RZ ;  /* 0x0000005407077210 */ /* 0x000fe20007f1e0ff */
[----:B------:R-:W-:Y:S01]  /*1bbb0*/  IMAD.MOV.U32 R4, RZ, RZ, R85 ;  /* 0x000000ffff047224 */ /* 0x000fe200078e0055 */
[----:B------:R-:W-:-:S03]  /*1bbc0*/  ISETP.GT.U32.AND.EX P4, PT, R86, -0x1, PT, P4 ;  /* 0xffffffff5600780c */ /* 0x000fc60003f84140 */
[----:B------:R-:W-:-:S03]  /*1bbd0*/  IMAD.WIDE.U32.X R4, R23, R31, R4, P0 ;  /* 0x0000001f17047225 */ /* 0x000fc600000e0404 */
        /* <DEDUP_REMOVED lines=77> */
[----:B------:R-:W-:Y:S01]  /*1c0b0*/  IMAD.WIDE.U32 R6, R13, R36, RZ ;  /* 0x000000240d067225 */ /* 0x000fe200078e00ff */
[----:B------:R-:W-:Y:S02]  /*1c0c0*/  ISETP.GT.U32.AND.EX P0, PT, R85, -0x1, PT, P6 ;  /* 0xffffffff5500780c */ /* 0x000fe40003f04160 */
[----:B------:R-:W-:-:S02]  /*1c0d0*/  IADD3 R88, P6, PT, R84, -0x1, RZ ;  /* 0xffffffff54587810 */ /* 0x000fc40007fde0ff */
[----:B------:R-:W-:Y:S02]  /*1c0e0*/  ISETP.GT.U32.AND P5, PT, R83, RZ, PT ;  /* 0x000000ff5300720c */ /* 0x000fe40003fa4070 */
[----:B------:R-:W-:Y:S01]  /*1c0f0*/  @P3 SEL R88, R88, R84, P0 ;  /* 0x0000005458583207 */ /* 0x000fe20000000000 */
[----:B------:R-:W-:-:S05]  /*1c100*/  IMAD.X R87, RZ, RZ, R85, P6 ;  /* 0x000000ffff577224 */ /* 0x000fca00030e0655 */
[----:B------:R-:W-:Y:S01]  /*1c110*/  @P3 SEL R87, R87, R85, P0 ;  /* 0x0000005557573207 */ /* 0x000fe20000000000 */
[----:B------:R-:W-:Y:S01]  /*1c120*/  IMAD.WIDE.U32 R84, R15, R36, RZ ;  /* 0x000000240f547225 */ /* 0x000fe200078e00ff */
        /* <DEDUP_REMOVED lines=10> */
[----:B------:R-:W-:Y:S01]  /*1c1d0*/  IMAD.WIDE.U32 R84, P3, R13, R37, R84 ;  /* 0x000000250d547225 */ /* 0x000fe20007860054 */
[----:B------:R-:W-:-:S03]  /*1c1e0*/  ISETP.GE.U32.AND P1, PT, R88, R83, PT ;  /* 0x000000535800720c */ /* 0x000fc60003f26070 */
        /* <DEDUP_REMOVED lines=28> */
[----:B------:R-:W-:Y:S01]  /*1c3b0*/  IMAD.WIDE.U32 R6, R18, R42, RZ ;  /* 0x0000002a12067225 */ /* 0x000fe200078e00ff */
[----:B------:R-:W-:Y:S02]  /*1c3c0*/  ISETP.GE.U32.AND P2, PT, R86, R85, PT ;  /* 0x000000555600720c */ /* 0x000fe40003f46070 */
[----:B------:R-:W-:Y:S01]  /*1c3d0*/  SEL R90, R5, R90, P1 ;  /* 0x0000005a055a7207 */ /* 0x000fe20000800000 */
[----:B------:R-:W-:-:S04]  /*1c3e0*/  IMAD.WIDE.U32 R84, R10, R42, RZ ;  /* 0x0000002a0a547225 */ /* 0x000fc800078e00ff */
[----:B------:R-:W-:Y:S02]  /*1c3f0*/  IMAD.X R87, R90, 0x1, R87, P5 ;  /* 0x000000015a577824 */ /* 0x000fe400028e0657 */
[----:B------:R-:W-:-:S03]  /*1c400*/  IMAD.WIDE.U32 R84, P1, R18, R43, R84 ;  /* 0x0000002b12547225 */ /* 0x000fc60007820054 */
[----:B------:R-:W-:Y:S01]  /*1c410*/  ISETP.GE.U32.AND.EX P2, PT, R87, R90, PT, P2 ;  /* 0x0000005a5700720c */ /* 0x000fe20003f46120 */
[----:B------:R-:W-:Y:S01]  /*1c420*/  IMAD.X R5, RZ, RZ, RZ, P1 ;  /* 0x000000ffff057224 */ /* 0x000fe200008e06ff */
[----:B------:R-:W-:Y:S01]  /*1c430*/  IADD3 R7, P1, PT, R7, R84, RZ ;  /* 0x0000005407077210 */ /* 0x000fe20007f3e0ff */
[----:B------:R-:W-:Y:S02]  /*1c440*/  IMAD.MOV.U32 R4, RZ, RZ, R85 ;  /* 0x000000ffff047224 */ /* 0x000fe400078e0055 */
[----:B------:R-:W-:-:S04]  /*1c450*/  IMAD.WIDE.U32 R84, R17, R74, RZ ;  /* 0x0000004a11547225 */ /* 0x000fc800078e00ff */
[----:B------:R-:W-:-:S03]  /*1c460*/  IMAD.WIDE.U32.X R4, R10, R43, R4, P1 ;  /* 0x0000002b0a047225 */ /* 0x000fc600008e0404 */
        /* <DEDUP_REMOVED lines=23> */
[----:B------:R-:W-:Y:S01]  /*1c5e0*/  IMAD.WIDE.U32 R6, R16, R74, RZ ;  /* 0x0000004a10067225 */ /* 0x000fe200078e00ff */
[----:B------:R-:W-:-:S03]  /*1c5f0*/  SEL R91, R4, R91, P2 ;  /* 0x0000005b045b7207 */ /* 0x000fc60001000000 */
[----:B------:R-:W-:-:S04]  /*1c600*/  IMAD.WIDE.U32 R6, P2, R17, R75, R6 ;  /* 0x0000004b11067225 */ /* 0x000fc80007840006 */
[----:B------:R-:W-:Y:S01]  /*1c610*/  IMAD.X R5, RZ, RZ, RZ, P2 ;  /* 0x000000ffff057224 */ /* 0x000fe200010e06ff */
[----:B------:R-:W-:Y:S01]  /*1c620*/  IADD3 R85, P2, PT, R85, R6, RZ ;  /* 0x0000000655557210 */ /* 0x000fe20007f5e0ff */
[----:B------:R-:W-:Y:S02]  /*1c630*/  IMAD.MOV.U32 R4, RZ, RZ, R7 ;  /* 0x000000ffff047224 */ /* 0x000fe400078e0007 */
[----:B------:R-:W-:Y:S01]  /*1c640*/  IMAD.X R90, R91, 0x1, R86, P4 ;  /* 0x000000015b5a7824 */ /* 0x000fe200020e0656 */
[----:B------:R-:W-:Y:S01]  /*1c650*/  IADD3 R7, P4, PT, R88, 0x1, RZ ;  /* 0x0000000158077810 */ /* 0x000fe20007f9e0ff */
[----:B------:R-:W-:-:S03]  /*1c660*/  IMAD.WIDE.U32.X R4, R16, R75, R4, P2 ;  /* 0x0000004b10047225 */ /* 0x000fc600010e0404 */
        /* <DEDUP_REMOVED lines=22> */
[-C--:B------:R-:W-:Y:S01]  /*1c7d0*/  IMAD.WIDE.U32 R6, R8, R38.reuse, RZ ;  /* 0x0000002608067225 */ /* 0x080fe200078e00ff */
[----:B------:R-:W-:Y:S02]  /*1c7e0*/  ISETP.GT.U32.AND.EX P2, PT, R88, R85, PT, P2 ;  /* 0x000000555800720c */ /* 0x000fe40003f44120 */
[----:B------:R-:W-:Y:S01]  /*1c7f0*/  SEL R87, R4, R87, P1 ;  /* 0x0000005704577207 */ /* 0x000fe20000800000 */
[----:B------:R-:W-:-:S04]  /*1c800*/  IMAD.WIDE.U32 R84, R82, R38, RZ ;  /* 0x0000002652547225 */ /* 0x000fc800078e00ff */
[----:B------:R-:W-:-:S04]  /*1c810*/  IMAD.WIDE.U32 R6, P1, R82, R39, R6 ;  /* 0x0000002752067225 */ /* 0x000fc80007820006 */
[----:B------:R-:W-:Y:S01]  /*1c820*/  IMAD.X R5, RZ, RZ, RZ, P1 ;  /* 0x000000ffff057224 */ /* 0x000fe200008e06ff */
[----:B------:R-:W-:Y:S01]  /*1c830*/  IADD3 R91, P1, PT, R85, R6, RZ ;  /* 0x00000006555b7210 */ /* 0x000fe20007f3e0ff */
[----:B------:R-:W-:Y:S01]  /*1c840*/  IMAD.X R86, R87, 0x1, R86, P5 ;  /* 0x0000000157567824 */ /* 0x000fe200028e0656 */
[----:B------:R-:W-:Y:S01]  /*1c850*/  IADD3 R6, P5, PT, R83, 0x1, RZ ;  /* 0x0000000153067810 */ /* 0x000fe20007fbe0ff */
[----:B------:R-:W-:-:S03]  /*1c860*/  IMAD.MOV.U32 R4, RZ, RZ, R7 ;  /* 0x000000ffff047224 */ /* 0x000fc600078e0007 */
[----:B------:R-:W-:Y:S01]  /*1c870*/  IADD3.X R7, PT, PT, R88, -0x1, RZ, P5, !PT ;  /* 0xffffffff58077810 */ /* 0x000fe20002ffe4ff */
[----:B------:R-:W-:Y:S01]  /*1c880*/  IMAD.WIDE.U32.X R4, R8, R39, R4, P1 ;  /* 0x0000002708047225 */ /* 0x000fe200008e0404 */
        /* <DEDUP_REMOVED lines=21> */
[----:B------:R-:W-:Y:S01]  /*1c9e0*/  IMAD.WIDE.U32 R88, R9, R40, RZ ;  /* 0x0000002809587225 */ /* 0x000fe200078e00ff */
        /* <DEDUP_REMOVED lines=11> */
[----:B------:R-:W-:Y:S01]  /*1caa0*/  IMAD.WIDE.U32 R88, P2, R11, R41, R88 ;  /* 0x000000290b587225 */ /* 0x000fe20007840058 */
[----:B------:R-:W-:Y:S02]  /*1cab0*/  @P0 SEL R86, R86, R7, P1 ;  /* 0x0000000756560207 */ /* 0x000fe40000800000 */
[----:B------:R-:W-:Y:S01]  /*1cac0*/  ISETP.GT.U32.AND P3, PT, R85, RZ, PT ;  /* 0x000000ff5500720c */ /* 0x000fe20003f64070 */
[----:B------:R-:W-:-:S03]  /*1cad0*/  IMAD.WIDE.U32 R6, R11, R40, RZ ;  /* 0x000000280b067225 */ /* 0x000fc600078e00ff */
[----:B------:R-:W-:Y:S01]  /*1cae0*/  ISETP.GT.U32.AND.EX P3, PT, R90, -0x1, PT, P3 ;  /* 0xffffffff5a00780c */ /* 0x000fe20003f64130 */
        /* <DEDUP_REMOVED lines=19> */
[----:B------:R-:W-:Y:S01]  /*1cc20*/  IMAD.WIDE.U32 R6, R23, R2, RZ ;  /* 0x0000000217067225 */ /* 0x000fe200078e00ff */
        /* <DEDUP_REMOVED lines=14> */
[----:B------:R-:W-:Y:S01]  /*1cd10*/  IMAD.WIDE.U32 R6, P0, R21, R3, R6 ;  /* 0x0000000315067225 */ /* 0x000fe20007800006 */
[----:B------:R-:W-:-:S03]  /*1cd20*/  IADD3 R89, P3, PT, R4, R89, RZ ;  /* 0x0000005904597210 */ /* 0x000fc60007f7e0ff */
[----:B------:R-:W-:Y:S01]  /*1cd30*/  IMAD.X R5, RZ, RZ, RZ, P0 ;  /* 0x000000ffff057224 */ /* 0x000fe200000e06ff */
[----:B------:R-:W-:Y:S01]  /*1cd40*/  IADD3 R85, P0, PT, R85, R6, RZ ;  /* 0x0000000655557210 */ /* 0x000fe20007f1e0ff */
[----:B------:R-:W-:Y:S01]  /*1cd50*/  IMAD.X R6, R88, 0x1, R87, P3 ;  /* 0x0000000158067824 */ /* 0x000fe200018e0657 */
[----:B------:R-:W-:Y:S01]  /*1cd60*/  ISETP.GE.U32.AND P1, PT, R89, R4, PT ;  /* 0x000000045900720c */ /* 0x000fe20003f26070 */
        /* <DEDUP_REMOVED lines=13> */
[----:B------:R-:W-:Y:S01]  /*1ce40*/  IMAD.WIDE.U32 R84, R19, R44, RZ ;  /* 0x0000002c13547225 */ /* 0x000fe200078e00ff */
        /* <DEDUP_REMOVED lines=46> */
[----:B------:R-:W-:Y:S01]  /*1d130*/  IADD3 R89, P3, PT, R4, R89, RZ ;  /* 0x0000005904597210 */ /* 0x000fe20007f7e0ff */
[----:B------:R-:W-:-:S03]  /*1d140*/  IMAD.WIDE.U32 R6, P0, R12, R47, R6 ;  /* 0x0000002f0c067225 */ /* 0x000fc60007800006 */
[----:B------:R-:W-:Y:S01]  /*1d150*/  ISETP.GE.U32.AND P1, PT, R89, R4, PT ;  /* 0x000000045900720c */ /* 0x000fe20003f26070 */
[----:B------:R-:W-:Y:S01]  /*1d160*/  IMAD.X R5, RZ, RZ, RZ, P0 ;  /* 0x000000ffff057224 */ /* 0x000fe200000e06ff */
[----:B------:R-:W-:Y:S01]  /*1d170*/  IADD3 R85, P0, PT, R85, R6, RZ ;  /* 0x0000000655557210 */ /* 0x000fe20007f1e0ff */
[----:B------:R-:W-:Y:S02]  /*1d180*/  IMAD.X R6, R88, 0x1, R87, P3 ;  /* 0x0000000158067824 */ /* 0x000fe400018e0657 */
[----:B------:R-:W-:-:S03]  /*1d190*/  IMAD.MOV.U32 R4, RZ, RZ, R7 ;  /* 0x000000ffff047224 */ /* 0x000fc600078e0007 */
[----:B------:R-:W-:Y:S01]  /*1d1a0*/  ISETP.GE.U32.AND.EX P1, PT, R6, R88, PT, P1 ;  /* 0x000000580600720c */ /* 0x000fe20003f26110 */
        /* <DEDUP_REMOVED lines=130> */
[----:B------:R-:W-:-:S10]  /*1d9d0*/  IMAD.WIDE.U32 R84, R8, R52, RZ ;  /* 0x0000003408547225 */ /* 0x000fd400078e00ff */
[----:B------:R-:W-:Y:S01]  /*1d9e0*/  @P1 SEL R7, R7, R4, P0 ;  /* 0x0000000407071207 */ /* 0x000fe20000000000 */
[----:B------:R-:W-:Y:S01]  /*1d9f0*/  IMAD.MOV.U32 R4, RZ, RZ, R86 ;  /* 0x000000ffff047224 */ /* 0x000fe200078e0056 */
[----:B------:R-:W-:Y:S01]  /*1da00*/  @P1 SEL R6, R6, R5, P0 ;  /* 0x0000000506061207 */ /* 0x000fe20000000000 */
[----:B------:R-:W-:-:S04]  /*1da10*/  IMAD.WIDE.U32 R86, P0, R82, R53, R84 ;  /* 0x0000003552567225 */ /* 0x000fc80007800054 */
[----:B------:R-:W-:-:S04]  /*1da20*/  IMAD.WIDE.U32 R84, R82, R52, RZ ;  /* 0x0000003452547225 */ /* 0x000fc800078e00ff */
[----:B------:R-:W-:Y:S01]  /*1da30*/  IMAD.X R89, RZ, RZ, RZ, P0 ;  /* 0x000000ffff597224 */ /* 0x000fe200000e06ff */
[----:B------:R-:W-:Y:S01]  /*1da40*/  IADD3 R86, P0, PT, R85, R86, RZ ;  /* 0x0000005655567210 */ /* 0x000fe20007f1e0ff */
[----:B------:R-:W-:Y:S02]  /*1da50*/  IMAD.MOV.U32 R88, RZ, RZ, R87 ;  /* 0x000000ffff587224 */ /* 0x000fe400078e0057 */
[----:B------:R-:W-:Y:S02]  /*1da60*/  IMAD.MOV.U32 R5, RZ, RZ, R83 ;  /* 0x000000ffff057224 */ /* 0x000fe400078e0053 */
[----:B------:R-:W-:-:S03]  /*1da70*/  IMAD.WIDE.U32.X R88, R8, R53, R88, P0 ;  /* 0x0000003508587225 */ /* 0x000fc600000e0458 */
[----:B------:R0:W-:Y:S01]  /*1da80*/  STL.128 [R1+0x20], R4 ;  /* 0x0000200401007387 */ /* 0x0001e20000100c00 */
[-C--:B------:R-:W-:Y:S02]  /*1da90*/  IADD3 R83, P1, P2, RZ, R84.reuse, -R88 ;  /* 0x00000054ff537210 */ /* 0x080fe40007a3e858 */
[C---:B------:R-:W-:Y:S02]  /*1daa0*/  ISETP.GT.U32.AND P0, PT, R88.reuse, RZ, PT ;  /* 0x000000ff5800720c */ /* 0x040fe40003f04070 */
[----:B------:R-:W-:Y:S01]  /*1dab0*/  ISETP.GT.U32.AND P3, PT, R83, R84, PT ;  /* 0x000000545300720c */ /* 0x000fe20003f64070 */
[----:B------:R-:W-:Y:S01]  /*1dac0*/  IMAD.WIDE.U32 R84, R9, R54, RZ ;  /* 0x0000003609547225 */ /* 0x000fe200078e00ff */
[----:B------:R-:W-:Y:S02]  /*1dad0*/  IADD3.X R87, PT, PT, R88, R86, ~R89, P1, P2 ;  /* 0x0000005658577210 */ /* 0x000fe40000fe4c59 */
[----:B------:R-:W-:Y:S02]  /*1dae0*/  ISETP.GT.U32.AND.EX P0, PT, R89, R88, PT, P0 ;  /* 0x000000585900720c */ /* 0x000fe40003f04100 */
[----:B------:R-:W-:Y:S01]  /*1daf0*/  ISETP.GT.U32.AND.EX P3, PT, R87, R86, PT, P3 ;  /* 0x000000565700720c */ /* 0x000fe20003f64130 */
[----:B------:R-:W-:-:S04]  /*1db00*/  IMAD.WIDE.U32 R84, P1, R11, R55, R84 ;  /* 0x000000370b547225 */ /* 0x000fc80007820054 */
[----:B0-----:R-:W-:-:S04]  /*1db10*/  IMAD.WIDE.U32 R6, R11, R54, RZ ;  /* 0x000000360b067225 */ /* 0x001fc800078e00ff */
[----:B------:R-:W-:Y:S01]  /*1db20*/  IMAD.X R5, RZ, RZ, RZ, P1 ;  /* 0x000000ffff057224 */ /* 0x000fe200008e06ff */
[----:B------:R-:W-:Y:S01]  /*1db30*/  IADD3 R90, P1, PT, R7, R84, RZ ;  /* 0x00000054075a7210 */ /* 0x000fe20007f3e0ff */
[----:B------:R-:W-:Y:S02]  /*1db40*/  IMAD.MOV.U32 R4, RZ, RZ, R85 ;  /* 0x000000ffff047224 */ /* 0x000fe400078e0055 */
[----:B------:R-:W-:-:S04]  /*1db50*/  IMAD.WIDE.U32 R84, R23, R60, RZ ;  /* 0x0000003c17547225 */ /* 0x000fc800078e00ff */
[----:B------:R-:W-:-:S03]  /*1db60*/  IMAD.WIDE.U32.X R4, R9, R55, R4, P1 ;  /* 0x0000003709047225 */ /* 0x000fc600008e0404 */
[----:B------:R-:W-:Y:S02]  /*1db70*/  IADD3 R88, P4, P5, RZ, R6, -R4 ;  /* 0x00000006ff587210 */ /* 0x000fe40007d9e804 */
[C---:B------:R-:W-:Y:S02]  /*1db80*/  ISETP.GT.U32.AND P1, PT, R4.reuse, RZ, PT ;  /* 0x000000ff0400720c */ /* 0x040fe40003f24070 */
[----:B------:R-:W-:Y:S02]  /*1db90*/  IADD3.X R89, PT, PT, R4, R90, ~R5, P4, P5 ;  /* 0x0000005a04597210 */ /* 0x000fe400027eac05 */
[----:B------:R-:W-:Y:S02]  /*1dba0*/  ISETP.GT.U32.AND.EX P1, PT, R5, R4, PT, P1 ;  /* 0x000000040500720c */ /* 0x000fe40003f24110 */
[----:B------:R-:W-:Y:S02]  /*1dbb0*/  IADD3 R4, P4, PT, R83, 0x1, RZ ;  /* 0x0000000153047810 */ /* 0x000fe40007f9e0ff */
[----:B------:R-:W-:Y:S01]  /*1dbc0*/  ISETP.GT.U32.AND P2, PT, R88, R6, PT ;  /* 0x000000065800720c */ /* 0x000fe20003f44070 */
[----:B------:R-:W-:Y:S01]  /*1dbd0*/  IMAD.WIDE.U32 R6, R21, R60, RZ ;  /* 0x0000003c15067225 */ /* 0x000fe200078e00ff */
[----:B------:R-:W-:-:S02]  /*1dbe0*/  @P3 SEL R83, R4, R83, !P0 ;  /* 0x0000005304533207 */ /* 0x000fc40004000000 */
[----:B------:R-:W-:Y:S02]  /*1dbf0*/  IADD3.X R4, PT, PT, R87, -0x1, RZ, P4, !PT ;  /* 0xffffffff57047810 */ /* 0x000fe400027fe4ff */
[----:B------:R-:W-:Y:S02]  /*1dc00*/  ISETP.GT.U32.AND.EX P2, PT, R89, R90, PT, P2 ;  /* 0x0000005a5900720c */ /* 0x000fe40003f44120 */
[----:B------:R-:W-:Y:S01]  /*1dc10*/  @P3 SEL R87, R4, R87, !P0 ;  /* 0x0000005704573207 */ /* 0x000fe20004000000 */
[----:B------:R-:W-:Y:S01]  /*1dc20*/  IMAD.WIDE.U32 R84, P0, R21, R61, R84 ;  /* 0x0000003d15547225 */ /* 0x000fe20007800054 */
[C---:B------:R-:W-:Y:S02]  /*1dc30*/  IADD3 R90, P4, PT, R83.reuse, -0x1, RZ ;  /* 0xffffffff535a7810 */ /* 0x040fe40007f9e0ff */
[----:B------:R-:W-:Y:S01]  /*1dc40*/  ISETP.GT.U32.AND P3, PT, R83, RZ, PT ;  /* 0x000000ff5300720c */ /* 0x000fe20003f64070 */
[----:B------:R-:W-:Y:S01]  /*1dc50*/  IMAD.X R5, RZ, RZ, RZ, P0 ;  /* 0x000000ffff057224 */ /* 0x000fe200000e06ff */
[----:B------:R-:W-:Y:S01]  /*1dc60*/  IADD3 R7, P0, PT, R7, R84, RZ ;  /* 0x0000005407077210 */ /* 0x000fe20007f1e0ff */
[----:B------:R-:W-:Y:S01]  /*1dc70*/  IMAD.MOV.U32 R4, RZ, RZ, R85 ;  /* 0x000000ffff047224 */ /* 0x000fe200078e0055 */
[----:B------:R-:W-:-:S03]  /*1dc80*/  ISETP.GT.U32.AND.EX P3, PT, R87, -0x1, PT, P3 ;  /* 0xffffffff5700780c */ /* 0x000fc60003f64130 */
[----:B------:R-:W-:Y:S01]  /*1dc90*/  IMAD.WIDE.U32.X R4, R23, R61, R4, P0 ;  /* 0x0000003d17047225 */ /* 0x000fe200000e0404 */
[----:B------:R-:W-:Y:S02]  /*1dca0*/  SEL R90, R90, R83, P3 ;  /* 0x000000535a5a7207 */ /* 0x000fe40001800000 */
[----:B------:R-:W-:-:S04]  /*1dcb0*/  IADD3 R86, P0, P6, RZ, R6, -R4 ;  /* 0x00000006ff567210 */ /* 0x000fc80007e1e804 */
[----:B------:R-:W-:Y:S01]  /*1dcc0*/  ISETP.GT.U32.AND P5, PT, R86, R6, PT ;  /* 0x000000065600720c */ /* 0x000fe20003fa4070 */
[----:B------:R-:W-:-:S05]  /*1dcd0*/  IMAD.X R6, RZ, RZ, R87, P4 ;  /* 0x000000ffff067224 */ /* 0x000fca00020e0657 */
[----:B------:R-:W-:Y:S02]  /*1dce0*/  SEL R6, R6, R87, P3 ;  /* 0x0000005706067207 */ /* 0x000fe40001800000 */
[----:B------:R-:W-:-:S04]  /*1dcf0*/  IADD3 R83, P3, PT, R88, 0x1, RZ ;  /* 0x0000000158537810 */ /* 0x000fc80007f7e0ff */
[----:B------:R-:W-:Y:S02]  /*1dd00*/  IADD3.X R84, PT, PT, R89, -0x1, RZ, P3, !PT ;  /* 0xffffffff59547810 */ /* 0x000fe40001ffe4ff */
[----:B------:R-:W-:Y:S02]  /*1dd10*/  @P2 SEL R88, R83, R88, !P1 ;  /* 0x0000005853582207 */ /* 0x000fe40004800000 */
[----:B------:R-:W-:Y:S02]  /*1dd20*/  ISETP.GT.U32.AND P3, PT, R90, RZ, PT ;  /* 0x000000ff5a00720c */ /* 0x000fe40003f64070 */
[----:B------:R-:W-:Y:S01]  /*1dd30*/  @P2 SEL R89, R84, R89, !P1 ;  /* 0x0000005954592207 */ /* 0x000fe20004800000 */
[----:B------:R-:W-:Y:S01]  /*1dd40*/  IMAD.WIDE.U32 R84, R22, R64, RZ ;  /* 0x0000004016547225 */ /* 0x000fe200078e00ff */
[----:B------:R-:W-:Y:S02]  /*1dd50*/  ISETP.GT.U32.AND P2, PT, R88, RZ, PT ;  /* 0x000000ff5800720c */ /* 0x000fe40003f44070 */
[----:B------:R-:W-:-:S02]  /*1dd60*/  ISETP.GT.U32.AND.EX P1, PT, R6, -0x1, PT, P3 ;  /* 0xffffffff0600780c */ /* 0x000fc40003f24130 */
[----:B------:R-:W-:Y:S02]  /*1dd70*/  IADD3 R87, P3, PT, R90, -0x1, RZ ;  /* 0xffffffff5a577810 */ /* 0x000fe40007f7e0ff */
[----:B------:R-:W-:Y:S02]  /*1dd80*/  ISETP.GT.U32.AND.EX P2, PT, R89, -0x1, PT, P2 ;  /* 0xffffffff5900780c */ /* 0x000fe40003f44120 */
[----:B------:R-:W-:Y:S02]  /*1dd90*/  IADD3 R83, P4, PT, R88, -0x1, RZ ;  /* 0xffffffff58537810 */ /* 0x000fe40007f9e0ff */
[----:B------:R-:W-:Y:S02]  /*1dda0*/  SEL R87, R87, R90, P1 ;  /* 0x0000005a57577207 */ /* 0x000fe40000800000 */
[----:B------:R-:W-:Y:S01]  /*1ddb0*/  SEL R88, R83, R88, P2 ;  /* 0x0000005853587207 */ /* 0x000fe20001000000 */
[----:B------:R-:W-:Y:S01]  /*1ddc0*/  IMAD.X R83, RZ, RZ, R6, P3 ;  /* 0x000000ffff537224 */ /* 0x000fe200018e0606 */
[----:B------:R-:W-:-:S02]  /*1ddd0*/  ISETP.GT.U32.AND P3, PT, R4, RZ, PT ;  /* 0x000000ff0400720c */ /* 0x000fc40003f64070 */
[----:B------:R-:W-:Y:S02]  /*1dde0*/  IADD3.X R90, PT, PT, R4, R7, ~R5, P0, P6 ;  /* 0x00000007045a7210 */ /* 0x000fe400007ecc05 */
[----:B------:R-:W-:Y:S02]  /*1ddf0*/  IADD3 R87, P6, PT, R88, R87, RZ ;  /* 0x0000005758577210 */ /* 0x000fe40007fde0ff */
[----:B------:R-:W-:Y:S01]  /*1de00*/  ISETP.GT.U32.AND.EX P3, PT, R5, R4, PT, P3 ;  /* 0x000000040500720c */ /* 0x000fe20003f64130 */
[----:B------:R-:W-:Y:S01]  /*1de10*/  IMAD.X R4, RZ, RZ, R89, P4 ;  /* 0x000000ffff047224 */ /* 0x000fe200020e0659 */
[----:B------:R-:W-:Y:S02]  /*1de20*/  ISETP.GE.U32.AND P0, PT, R87, R88, PT ;  /* 0x000000585700720c */ /* 0x000fe40003f06070 */
[----:B------:R-:W-:Y:S02]  /*1de30*/  ISETP.GT.U32.AND.EX P5, PT, R90, R7, PT, P5 ;  /* 0x000000075a00720c */ /* 0x000fe40003fa4150 */
[----:B------:R-:W-:Y:S01]  /*1de40*/  SEL R88, R83, R6, P1 ;  /* 0x0000000653587207 */ /* 0x000fe20000800000 */
[----:B------:R-:W-:Y:S01]  /*1de50*/  IMAD.WIDE.U32 R84, P1, R19, R65, R84 ;  /* 0x0000004113547225 */ /* 0x000fe20007820054 */
[----:B------:R-:W-:-:S03]  /*1de60*/  SEL R89, R4, R89, P2 ;  /* 0x0000005904597207 */ /* 0x000fc60001000000 */
[----:B------:R-:W-:-:S04]  /*1de70*/  IMAD.WIDE.U32 R6, R19, R64, RZ ;  /* 0x0000004013067225 */ /* 0x000fc800078e00ff */
[----:B------:R-:W-:Y:S01]  /*1de80*/  IMAD.X R5, RZ, RZ, RZ, P1 ;  /* 0x000000ffff057224 */ /* 0x000fe200008e06ff */
[----:B------:R-:W-:Y:S01]  /*1de90*/  IADD3 R7, P1, PT, R7, R84, RZ ;  /* 0x0000005407077210 */ /* 0x000fe20007f3e0ff */
[----:B------:R-:W-:Y:S02]  /*1dea0*/  IMAD.MOV.U32 R4, RZ, RZ, R85 ;  /* 0x000000ffff047224 */ /* 0x000fe400078e0055 */
[----:B------:R-:W-:Y:S01]  /*1deb0*/  IMAD.X R88, R89, 0x1, R88, P6 ;  /* 0x0000000159587824 */ /* 0x000fe200030e0658 */
[----:B------:R-:W-:Y:S01]  /*1dec0*/  IADD3 R85, P6, PT, R86, 0x1, RZ ;  /* 0x0000000156557810 */ /* 0x000fe20007fde0ff */
[----:B------:R-:W-:-:S03]  /*1ded0*/  IMAD.WIDE.U32.X R4, R22, R65, R4, P1 ;  /* 0x0000004116047225 */ /* 0x000fc600008e0404 */
[----:B------:R-:W-:Y:S02]  /*1dee0*/  ISETP.GE.U32.AND.EX P0, PT, R88, R89, PT, P0 ;  /* 0x000000595800720c */ /* 0x000fe40003f06100 */
[----:B------:R-:W-:Y:S02]  /*1def0*/  @P5 SEL R86, R85, R86, !P3 ;  /* 0x0000005655565207 */ /* 0x000fe40005800000 */
[----:B------:R-:W-:Y:S02]  /*1df00*/  IADD3.X R85, PT, PT, R90, -0x1, RZ, P6, !PT ;  /* 0xffffffff5a557810 */ /* 0x000fe400037fe4ff */
[----:B------:R-:W-:Y:S02]  /*1df10*/  IADD3 R83, P1, P4, RZ, R6, -R4 ;  /* 0x00000006ff537210 */ /* 0x000fe40007c3e804 */
[----:B------:R-:W-:Y:S02]  /*1df20*/  ISETP.GT.U32.AND P6, PT, R87, RZ, PT ;  /* 0x000000ff5700720c */ /* 0x000fe40003fc4070 */
[----:B------:R-:W-:-:S02]  /*1df30*/  @P5 SEL R90, R85, R90, !P3 ;  /* 0x0000005a555a5207 */ /* 0x000fc40005800000 */
[----:B------:R-:W-:Y:S02]  /*1df40*/  ISETP.GT.U32.AND P2, PT, R83, R6, PT ;  /* 0x000000065300720c */ /* 0x000fe40003f44070 */
[----:B------:R-:W-:Y:S02]  /*1df50*/  ISETP.GT.U32.AND.EX P3, PT, R88, -0x1, PT, P6 ;  /* 0xffffffff5800780c */ /* 0x000fe40003f64160 */
[----:B------:R-:W-:Y:S02]  /*1df60*/  IADD3 R6, P6, PT, R87, -0x1, RZ ;  /* 0xffffffff57067810 */ /* 0x000fe40007fde0ff */
[----:B------:R-:W-:Y:S02]  /*1df70*/  ISETP.GT.U32.AND P5, PT, R86, RZ, PT ;  /* 0x000000ff5600720c */ /* 0x000fe40003fa4070 */
[----:B------:R-:W-:Y:S01]  /*1df80*/  @P0 SEL R6, R6, R87, P3 ;  /* 0x0000005706060207 */ /* 0x000fe20001800000 */
[----:B------:R-:W-:Y:S01]  /*1df90*/  IMAD.X R87, RZ, RZ, R88, P6 ;  /* 0x000000ffff577224 */ /* 0x000fe200030e0658 */
[----:B------:R-:W-:-:S04]  /*1dfa0*/  IADD3.X R91, PT, PT, R4, R7, ~R5, P1, P4 ;  /* 0x00000007045b7210 */ /* 0x000fc80000fe8c05 */
[----:B------:R-:W-:Y:S02]  /*1dfb0*/  @P0 SEL R87, R87, R88, P3 ;  /* 0x0000005857570207 */ /* 0x000fe40001800000 */
[----:B------:R-:W-:Y:S02]  /*1dfc0*/  ISETP.GT.U32.AND.EX P3, PT, R90, -0x1, PT, P5 ;  /* 0xffffffff5a00780c */ /* 0x000fe40003f64150 */
[----:B------:R-:W-:Y:S02]  /*1dfd0*/  IADD3 R85, P5, PT, R86, -0x1, RZ ;  /* 0xffffffff56557810 */ /* 0x000fe40007fbe0ff */
        /* <DEDUP_REMOVED lines=82> */
[----:B------:R-:W-:Y:S01]  /*1e500*/  ISETP.GE.U32.AND.EX P3, PT, R86, R87, PT, P3 ;  /* 0x000000575600720c */ /* 0x000fe20003f66130 */
[----:B------:R-:W-:Y:S01]  /*1e510*/  IMAD.WIDE.U32.X R4, R10, R81, R4, P2 ;  /* 0x000000510a047225 */ /* 0x000fe200010e0404 */
[----:B------:R-:W-:Y:S02]  /*1e520*/  IADD3.X R87, PT, PT, R88, -0x1, RZ, P4, !PT ;  /* 0xffffffff58577810 */ /* 0x000fe400027fe4ff */
[----:B------:R-:W-:Y:S02]  /*1e530*/  ISETP.GT.U32.AND P4, PT, R89, RZ, PT ;  /* 0x000000ff5900720c */ /* 0x000fe40003f84070 */
        /* <DEDUP_REMOVED lines=11> */
[----:B------:R-:W-:Y:S02]  /*1e5f0*/  IADD3 R86, P3, PT, R83, -0x1, RZ ;  /* 0xffffffff53567810 */ /* 0x000fe40007f7e0ff */
[----:B------:R-:W-:Y:S02]  /*1e600*/  ISETP.GT.U32.AND.EX P0, PT, R88, -0x1, PT, P1 ;  /* 0xffffffff5800780c */ /* 0x000fe40003f04110 */
[----:B------:R-:W-:Y:S01]  /*1e610*/  ISETP.GT.U32.AND.EX P2, PT, R6, R85, PT, P2 ;  /* 0x000000550600720c */ /* 0x000fe20003f44120 */
[----:B------:R-:W-:Y:S01]  /*1e620*/  IMAD.X R85, RZ, RZ, R88, P3 ;  /* 0x000000ffff557224 */ /* 0x000fe200018e0658 */
[----:B------:R-:W-:Y:S02]  /*1e630*/  SEL R86, R86, R83, P0 ;  /* 0x0000005356567207 */ /* 0x000fe40000000000 */
[----:B------:R-:W-:-:S02]  /*1e640*/  ISETP.GT.U32.AND P1, PT, R4, RZ, PT ;  /* 0x000000ff0400720c */ /* 0x000fc40003f24070 */
[----:B------:R-:W-:Y:S02]  /*1e650*/  IADD3 R83, P5, PT, R86, R87, RZ ;  /* 0x0000005756537210 */ /* 0x000fe40007fbe0ff */
[----:B------:R-:W-:Y:S02]  /*1e660*/  SEL R85, R85, R88, P0 ;  /* 0x0000005855557207 */ /* 0x000fe40000000000 */
        /* <DEDUP_REMOVED lines=9> */
[----:B------:R-:W-:Y:S02]  /*1e700*/  IADD3 R88, P3, PT, R83, -0x1, RZ ;  /* 0xffffffff53587810 */ /* 0x000fe40007f7e0ff */
[----:B------:R-:W-:-:S02]  /*1e710*/  ISETP.GT.U32.AND.EX P2, PT, R84, -0x1, PT, P2 ;  /* 0xffffffff5400780c */ /* 0x000fc40003f44120 */
[C---:B------:R-:W-:Y:S02]  /*1e720*/  ISETP.GT.U32.AND P1, PT, R7.reuse, RZ, PT ;  /* 0x000000ff0700720c */ /* 0x040fe40003f24070 */
[----:B------:R-:W-:Y:S01]  /*1e730*/  @P0 SEL R88, R88, R83, P2 ;  /* 0x0000005358580207 */ /* 0x000fe20001000000 */
[----:B------:R-:W-:Y:S01]  /*1e740*/  IMAD.X R83, RZ, RZ, R84, P3 ;  /* 0x000000ffff537224 */ /* 0x000fe200018e0654 */
[----:B------:R-:W-:Y:S02]  /*1e750*/  IADD3 R4, P4, PT, R7, -0x1, RZ ;  /* 0xffffffff07047810 */ /* 0x000fe40007f9e0ff */
[----:B------:R-:W-:Y:S02]  /*1e760*/  ISETP.GT.U32.AND.EX P1, PT, R6, -0x1, PT, P1 ;  /* 0xffffffff0600780c */ /* 0x000fe40003f24110 */
[----:B------:R-:W-:Y:S01]  /*1e770*/  @P0 SEL R83, R83, R84, P2 ;  /* 0x0000005453530207 */ /* 0x000fe20001000000 */
[----:B------:R-:W-:Y:S01]  /*1e780*/  IMAD.WIDE.U32 R84, R16, R28, RZ ;  /* 0x0000001c10547225 */ /* 0x000fe200078e00ff */
[----:B------:R-:W-:-:S03]  /*1e790*/  SEL R7, R4, R7, P1 ;  /* 0x0000000704077207 */ /* 0x000fc60000800000 */
[----:B------:R-:W-:Y:S01]  /*1e7a0*/  IMAD.X R5, RZ, RZ, R6, P4 ;  /* 0x000000ffff057224 */ /* 0x000fe200020e0606 */
[----:B------:R-:W-:-:S04]  /*1e7b0*/  IADD3 R88, P3, PT, R7, R88, RZ ;  /* 0x0000005807587210 */ /* 0x000fc80007f7e0ff */
[----:B------:R-:W-:Y:S01]  /*1e7c0*/  SEL R86, R5, R6, P1 ;  /* 0x0000000605567207 */ /* 0x000fe20000800000 */
[----:B------:R-:W-:Y:S01]  /*1e7d0*/  IMAD.WIDE.U32 R84, P1, R17, R29, R84 ;  /* 0x0000001d11547225 */ /* 0x000fe20007820054 */
[----:B------:R-:W-:-:S03]  /*1e7e0*/  ISETP.GE.U32.AND P0, PT, R88, R7, PT ;  /* 0x000000075800720c */ /* 0x000fc60003f06070 */
[----:B------:R-:W-:-:S04]  /*1e7f0*/  IMAD.WIDE.U32 R4, R17, R28, RZ ;  /* 0x0000001c11047225 */ /* 0x000fc800078e00ff */
[----:B------:R-:W-:Y:S01]  /*1e800*/  IMAD.X R7, RZ, RZ, RZ, P1 ;  /* 0x000000ffff077224 */ /* 0x000fe200008e06ff */
[----:B------:R-:W-:Y:S01]  /*1e810*/  IADD3 R5, P1, PT, R5, R84, RZ ;  /* 0x0000005405057210 */ /* 0x000fe20007f3e0ff */
[----:B------:R-:W-:Y:S02]  /*1e820*/  IMAD.MOV.U32 R6, RZ, RZ, R85 ;  /* 0x000000ffff067224 */ /* 0x000fe400078e0055 */
[----:B------:R-:W-:Y:S01]  /*1e830*/  IMAD.X R83, R86, 0x1, R83, P3 ;  /* 0x0000000156537824 */ /* 0x000fe200018e0653 */
[----:B------:R-:W-:Y:S01]  /*1e840*/  IADD3 R89, P3, PT, R88, -0x1, RZ ;  /* 0xffffffff58597810 */ /* 0x000fe20007f7e0ff */
[----:B------:R-:W-:-:S03]  /*1e850*/  IMAD.WIDE.U32.X R6, R16, R29, R6, P1 ;  /* 0x0000001d10067225 */ /* 0x000fc600008e0406 */
[C---:B------:R-:W-:Y:S01]  /*1e860*/  ISETP.GE.U32.AND.EX P1, PT, R83.reuse, R86, PT, P0 ;  /* 0x000000565300720c */ /* 0x040fe20003f26100 */
[----:B------:R-:W-:Y:S01]  /*1e870*/  IMAD.WIDE.U32 R84, R82, R56, RZ ;  /* 0x0000003852547225 */ /* 0x000fe200078e00ff */
[----:B------:R-:W-:Y:S02]  /*1e880*/  ISETP.GT.U32.AND P0, PT, R88, RZ, PT ;  /* 0x000000ff5800720c */ /* 0x000fe40003f04070 */
[-C--:B------:R-:W-:Y:S02]  /*1e890*/  IADD3 R86, P4, P5, RZ, R4.reuse, -R6 ;  /* 0x00000004ff567210 */ /* 0x080fe40007d9e806 */
[----:B------:R-:W-:Y:S02]  /*1e8a0*/  ISETP.GT.U32.AND.EX P0, PT, R83, -0x1, PT, P0 ;  /* 0xffffffff5300780c */ /* 0x000fe40003f04100 */
[----:B------:R-:W-:Y:S02]  /*1e8b0*/  ISETP.GT.U32.AND P2, PT, R86, R4, PT ;  /* 0x000000045600720c */ /* 0x000fe40003f44070 */
[----:B------:R-:W-:-:S03]  /*1e8c0*/  IADD3.X R87, PT, PT, R6, R5, ~R7, P4, P5 ;  /* 0x0000000506577210 */ /* 0x000fc600027eac07 */
[----:B------:R-:W-:Y:S01]  /*1e8d0*/  @P1 SEL R89, R89, R88, P0 ;  /* 0x0000005859591207 */ /* 0x000fe20000000000 */
[----:B------:R-:W-:-:S05]  /*1e8e0*/  IMAD.X R88, RZ, RZ, R83, P3 ;  /* 0x000000ffff587224 */ /* 0x000fca00018e0653 */
[----:B------:R-:W-:Y:S02]  /*1e8f0*/  @P1 SEL R88, R88, R83, P0 ;  /* 0x0000005358581207 */ /* 0x000fe40000000000 */
[----:B------:R-:W-:Y:S01]  /*1e900*/  ISETP.GT.U32.AND.EX P0, PT, R87, R5, PT, P2 ;  /* 0x000000055700720c */ /* 0x000fe20003f04120 */
        /* <DEDUP_REMOVED lines=25> */
[----:B------:R-:W-:-:S03]  /*1eaa0*/  ISETP.GT.U32.AND.EX P1, PT, R83, -0x1, PT, P1 ;  /* 0xffffffff5300780c */ /* 0x000fc60003f24110 */
[----:B------:R-:W-:Y:S01]  /*1eab0*/  IMAD.X R8, RZ, RZ, R83, P2 ;  /* 0x000000ffff087224 */ /* 0x000fe200010e0653 */
[----:B------:R-:W-:Y:S01]  /*1eac0*/  SEL R90, R90, R5, P1 ;  /* 0x000000055a5a7207 */ /* 0x000fe20000800000 */
[----:B------:R-:W-:-:S03]  /*1ead0*/  IMAD.WIDE.U32 R4, R9, R58, RZ ;  /* 0x0000003a09047225 */ /* 0x000fc600078e00ff */
[----:B------:R-:W-:Y:S01]  /*1eae0*/  SEL R8, R8, R83, P1 ;  /* 0x0000005308087207 */ /* 0x000fe20000800000 */
[----:B------:R-:W-:-:S04]  /*1eaf0*/  IMAD.WIDE.U32 R4, P1, R11, R59, R4 ;  /* 0x0000003b0b047225 */ /* 0x000fc80007820004 */
[----:B------:R-:W-:Y:S01]  /*1eb00*/  IMAD.X R83, RZ, RZ, RZ, P1 ;  /* 0x000000ffff537224 */ /* 0x000fe200008e06ff */
[----:B------:R-:W-:Y:S01]  /*1eb10*/  IADD3 R4, P1, PT, R85, R4, RZ ;  /* 0x0000000455047210 */ /* 0x000fe20007f3e0ff */
[----:B------:R-:W-:-:S04]  /*1eb20*/  IMAD.MOV.U32 R82, RZ, RZ, R5 ;  /* 0x000000ffff527224 */ /* 0x000fc800078e0005 */
[----:B------:R-:W-:-:S03]  /*1eb30*/  IMAD.WIDE.U32.X R82, R9, R59, R82, P1 ;  /* 0x0000003b09527225 */ /* 0x000fc600008e0452 */
[----:B------:R-:W-:-:S04]  /*1eb40*/  IADD3 R5, P2, P3, RZ, R84, -R82 ;  /* 0x00000054ff057210 */ /* 0x000fc80007b5e852 */
[----:B------:R-:W-:Y:S01]  /*1eb50*/  ISETP.GT.U32.AND P1, PT, R5, R84, PT ;  /* 0x000000540500720c */ /* 0x000fe20003f24070 */
[----:B------:R-:W-:Y:S01]  /*1eb60*/  IMAD.WIDE.U32 R84, R21, R62, RZ ;  /* 0x0000003e15547225 */ /* 0x000fe200078e00ff */
        /* <DEDUP_REMOVED lines=9> */
[----:B------:R-:W-:-:S04]  /*1ec00*/  ISETP.GT.U32.AND P2, PT, R5, RZ, PT ;  /* 0x000000ff0500720c */ /* 0x000fc80003f44070 */
[----:B------:R-:W-:-:S04]  /*1ec10*/  ISETP.GT.U32.AND.EX P2, PT, R9, -0x1, PT, P2 ;  /* 0xffffffff0900780c */ /* 0x000fc80003f44120 */
[----:B------:R-:W-:Y:S01]  /*1ec20*/  SEL R11, R11, R5, P2 ;  /* 0x000000050b0b7207 */ /* 0x000fe20001000000 */
[----:B------:R-:W-:-:S04]  /*1ec30*/  IMAD.WIDE.U32 R4, R23, R62, RZ ;  /* 0x0000003e17047225 */ /* 0x000fc800078e00ff */
[----:B------:R-:W-:-:S04]  /*1ec40*/  IMAD.WIDE.U32 R4, P1, R21, R63, R4 ;  /* 0x0000003f15047225 */ /* 0x000fc80007820004 */
[----:B------:R-:W-:Y:S01]  /*1ec50*/  IMAD.X R83, RZ, RZ, RZ, P1 ;  /* 0x000000ffff537224 */ /* 0x000fe200008e06ff */
[----:B------:R-:W-:Y:S01]  /*1ec60*/  IADD3 R4, P1, PT, R85, R4, RZ ;  /* 0x0000000455047210 */ /* 0x000fe20007f3e0ff */
[----:B------:R-:W-:-:S04]  /*1ec70*/  IMAD.MOV.U32 R82, RZ, RZ, R5 ;  /* 0x000000ffff527224 */ /* 0x000fc800078e0005 */
[----:B------:R-:W-:-:S03]  /*1ec80*/  IMAD.WIDE.U32.X R82, R23, R63, R82, P1 ;  /* 0x0000003f17527225 */ /* 0x000fc600008e0452 */
[-C--:B------:R-:W-:Y:S02]  /*1ec90*/  IADD3 R5, P4, P6, RZ, R84.reuse, -R82 ;  /* 0x00000054ff057210 */ /* 0x080fe40007e9e852 */
[C---:B------:R-:W-:Y:S02]  /*1eca0*/  ISETP.GT.U32.AND P1, PT, R82.reuse, RZ, PT ;  /* 0x000000ff5200720c */ /* 0x040fe40003f24070 */
[----:B------:R-:W-:Y:S02]  /*1ecb0*/  ISETP.GT.U32.AND P3, PT, R5, R84, PT ;  /* 0x000000540500720c */ /* 0x000fe40003f64070 */
[----:B------:R-:W-:Y:S02]  /*1ecc0*/  IADD3.X R21, PT, PT, R82, R4, ~R83, P4, P6 ;  /* 0x0000000452157210 */ /* 0x000fe400027ecc53 */
[----:B------:R-:W-:Y:S02]  /*1ecd0*/  IADD3 R90, P6, PT, R11, R90, RZ ;  /* 0x0000005a0b5a7210 */ /* 0x000fe40007fde0ff */
[----:B------:R-:W-:Y:S01]  /*1ece0*/  ISETP.GT.U32.AND.EX P3, PT, R21, R4, PT, P3 ;  /* 0x000000041500720c */ /* 0x000fe20003f64130 */
[----:B------:R-:W-:Y:S01]  /*1ecf0*/  IMAD.X R4, RZ, RZ, R9, P5 ;  /* 0x000000ffff047224 */ /* 0x000fe200028e0609 */
[----:B------:R-:W-:Y:S01]  /*1ed00*/  ISETP.GT.U32.AND.EX P1, PT, R83, R82, PT, P1 ;  /* 0x000000525300720c */ /* 0x000fe20003f24110 */
[----:B------:R-:W-:Y:S01]  /*1ed10*/  IMAD.WIDE.U32 R82, R19, R66, RZ ;  /* 0x0000004213527225 */ /* 0x000fe200078e00ff */
[----:B------:R-:W-:-:S02]  /*1ed20*/  ISETP.GE.U32.AND P4, PT, R90, R11, PT ;  /* 0x0000000b5a00720c */ /* 0x000fc40003f86070 */
[----:B------:R-:W-:Y:S02]  /*1ed30*/  SEL R9, R4, R9, P2 ;  /* 0x0000000904097207 */ /* 0x000fe40001000000 */
[----:B------:R-:W-:Y:S02]  /*1ed40*/  IADD3 R4, P2, PT, R5, 0x1, RZ ;  /* 0x0000000105047810 */ /* 0x000fe40007f5e0ff */
[----:B------:R-:W-:Y:S01]  /*1ed50*/  IADD3 R84, P5, PT, R90, -0x1, RZ ;  /* 0xffffffff5a547810 */ /* 0x000fe20007fbe0ff */
[----:B------:R-:W-:Y:S02]  /*1ed60*/  IMAD.X R8, R9, 0x1, R8, P6 ;  /* 0x0000000109087824 */ /* 0x000fe400030e0608 */
[----:B------:R-:W-:Y:S02]  /*1ed70*/  @P3 SEL R5, R4, R5, !P1 ;  /* 0x0000000504053207 */ /* 0x000fe40004800000 */
[----:B------:R-:W-:Y:S01]  /*1ed80*/  IADD3.X R4, PT, PT, R21, -0x1, RZ, P2, !PT ;  /* 0xffffffff15047810 */ /* 0x000fe200017fe4ff */
[----:B------:R-:W-:Y:S01]  /*1ed90*/  IMAD.X R11, RZ, RZ, R8, P5 ;  /* 0x000000ffff0b7224 */ /* 0x000fe200028e0608 */
[----:B------:R-:W-:-:S02]  /*1eda0*/  ISETP.GE.U32.AND.EX P2, PT, R8, R9, PT, P4 ;  /* 0x000000090800720c */ /* 0x000fc40003f46140 */
[----:B------:R-:W-:Y:S02]  /*1edb0*/  @P3 SEL R21, R4, R21, !P1 ;  /* 0x0000001504153207 */ /* 0x000fe40004800000 */
[----:B------:R-:W-:Y:S02]  /*1edc0*/  ISETP.GT.U32.AND P1, PT, R5, RZ, PT ;  /* 0x000000ff0500720c */ /* 0x000fe40003f24070 */
[----:B------:R-:W-:Y:S02]  /*1edd0*/  ISETP.GT.U32.AND P3, PT, R90, RZ, PT ;  /* 0x000000ff5a00720c */ /* 0x000fe40003f64070 */
[----:B------:R-:W-:Y:S02]  /*1ede0*/  ISETP.GT.U32.AND.EX P1, PT, R21, -0x1, PT, P1 ;  /* 0xffffffff1500780c */ /* 0x000fe40003f24110 */
[----:B------:R-:W-:Y:S02]  /*1edf0*/  IADD3 R4, P4, PT, R5, -0x1, RZ ;  /* 0xffffffff05047810 */ /* 0x000fe40007f9e0ff */
[----:B------:R-:W-:-:S02]  /*1ee00*/  ISETP.GT.U32.AND.EX P3, PT, R8, -0x1, PT, P3 ;  /* 0xffffffff0800780c */ /* 0x000fc40003f64130 */
        /* <DEDUP_REMOVED lines=8> */
[----:B------:R-:W-:Y:S01]  /*1ee90*/  IMAD.MOV.U32 R8, RZ, RZ, R5 ;  /* 0x000000ffff087224 */ /* 0x000fe200078e0005 */
[----:B------:R-:W-:Y:S01]  /*1eea0*/  ISETP.GE.U32.AND P2, PT, R84, R9, PT ;  /* 0x000000095400720c */ /* 0x000fe20003f46070 */
[----:B------:R-:W-:Y:S01]  /*1eeb0*/  IMAD.X R9, RZ, RZ, RZ, P3 ;  /* 0x000000ffff097224 */ /* 0x000fe200018e06ff */
[----:B------:R-:W-:Y:S01]  /*1eec0*/  IADD3 R4, P1, PT, R83, R4, RZ ;  /* 0x0000000453047210 */ /* 0x000fe20007f3e0ff */
[----:B------:R-:W-:Y:S01]  /*1eed0*/  IMAD.X R23, R90, 0x1, R11, P5 ;  /* 0x000000015a177824 */ /* 0x000fe200028e060b */
[----:B------:R-:W-:-:S03]  /*1eee0*/  IADD3 R21, P5, PT, R84, -0x1, RZ ;  /* 0xffffffff54157810 */ /* 0x000fc60007fbe0ff */
[----:B------:R-:W-:Y:S01]  /*1eef0*/  IMAD.WIDE.U32.X R8, R22, R67, R8, P1 ;  /* 0x0000004316087225 */ /* 0x000fe200008e0408 */
[----:B------:R-:W-:Y:S02]  /*1ef00*/  ISETP.GE.U32.AND.EX P1, PT, R23, R90, PT, P2 ;  /* 0x0000005a1700720c */ /* 0x000fe40003f26120 */
[----:B------:R-:W-:-:S04]  /*1ef10*/  IADD3 R11, P3, P4, RZ, R82, -R8 ;  /* 0x00000052ff0b7210 */ /* 0x000fc80007c7e808 */
[----:B------:R-:W-:Y:S01]  /*1ef20*/  ISETP.GT.U32.AND P2, PT, R11, R82, PT ;  /* 0x000000520b00720c */ /* 0x000fe20003f44070 */
[----:B------:R-:W-:Y:S01]  /*1ef30*/  IMAD.X R82, RZ, RZ, R23, P5 ;  /* 0x000000ffff527224 */ /* 0x000fe200028e0617 */
[CC--:B------:R-:W-:Y:S02]  /*1ef40*/  IADD3.X R19, PT, PT, R8.reuse, R4.reuse, ~R9, P3, P4 ;  /* 0x0000000408137210 */ /* 0x0c0fe40001fe8c09 */
[----:B------:R-:W-:Y:S02]  /*1ef50*/  ISETP.GT.U32.AND P4, PT, R8, RZ, PT ;  /* 0x000000ff0800720c */ /* 0x000fe40003f84070 */
[----:B------:R-:W-:Y:S01]  /*1ef60*/  ISETP.GT.U32.AND.EX P2, PT, R19, R4, PT, P2 ;  /* 0x000000041300720c */ /* 0x000fe20003f44120 */
[----:B------:R-:W-:Y:S01]  /*1ef70*/  IMAD.WIDE.U32 R4, R14, R70, RZ ;  /* 0x000000460e047225 */ /* 0x000fe200078e00ff */
[----:B------:R-:W-:Y:S02]  /*1ef80*/  ISETP.GT.U32.AND P3, PT, R84, RZ, PT ;  /* 0x000000ff5400720c */ /* 0x000fe40003f64070 */
[----:B------:R-:W-:-:S02]  /*1ef90*/  ISETP.GT.U32.AND.EX P4, PT, R9, R8, PT, P4 ;  /* 0x000000080900720c */ /* 0x000fc40003f84140 */
[----:B------:R-:W-:Y:S02]  /*1efa0*/  ISETP.GT.U32.AND.EX P3, PT, R23, -0x1, PT, P3 ;  /* 0xffffffff1700780c */ /* 0x000fe40003f64130 */
[----:B------:R-:W-:Y:S02]  /*1efb0*/  IADD3 R8, P5, PT, R11, 0x1, RZ ;  /* 0x000000010b087810 */ /* 0x000fe40007fbe0ff */
[----:B------:R-:W-:Y:S02]  /*1efc0*/  @P1 SEL R21, R21, R84, P3 ;  /* 0x0000005415151207 */ /* 0x000fe40001800000 */
[----:B------:R-:W-:Y:S01]  /*1efd0*/  @P1 SEL R82, R82, R23, P3 ;  /* 0x0000001752521207 */ /* 0x000fe20001800000 */
[----:B------:R-:W-:Y:S01]  /*1efe0*/  IMAD.WIDE.U32 R4, P1, R12, R71, R4 ;  /* 0x000000470c047225 */ /* 0x000fe20007820004 */
[----:B------:R-:W-:Y:S02]  /*1eff0*/  @P2 SEL R11, R8, R11, !P4 ;  /* 0x0000000b080b2207 */ /* 0x000fe40006000000 */
[----:B------:R-:W-:Y:S01]  /*1f000*/  IADD3.X R8, PT, PT, R19, -0x1, RZ, P5, !PT ;  /* 0xffffffff13087810 */ /* 0x000fe20002ffe4ff */
[----:B------:R-:W-:-:S03]  /*1f010*/  IMAD.WIDE.U32 R22, R12, R70, RZ ;  /* 0x000000460c167225 */ /* 0x000fc600078e00ff */
[----:B------:R-:W-:Y:S01]  /*1f020*/  @P2 SEL R19, R8, R19, !P4 ;  /* 0x0000001308132207 */ /* 0x000fe20006000000 */
        /* <DEDUP_REMOVED lines=9> */
[----:B------:R-:W-:Y:S02]  /*1f0c0*/  IADD3 R21, P3, PT, R12, R21, RZ ;  /* 0x000000150c157210 */ /* 0x000fe40007f7e0ff */
[----:B------:R-:W-:Y:S02]  /*1f0d0*/  SEL R5, R14, R19, P1 ;  /* 0x000000130e057207 */ /* 0x000fe40000800000 */
[----:B------:R-:W-:Y:S02]  /*1f0e0*/  IADD3 R19, P1, P4, RZ, R22, -R8 ;  /* 0x00000016ff137210 */ /* 0x000fe40007c3e808 */
[----:B------:R-:W-:Y:S01]  /*1f0f0*/  ISETP.GE.U32.AND P2, PT, R21, R12, PT ;  /* 0x0000000c1500720c */ /* 0x000fe20003f46070 */
[----:B------:R-:W-:Y:S01]  /*1f100*/  IMAD.X R23, R5, 0x1, R82, P3 ;  /* 0x0000000105177824 */ /* 0x000fe200018e0652 */
[----:B------:R-:W-:Y:S02]  /*1f110*/  ISETP.GT.U32.AND P3, PT, R19, R22, PT ;  /* 0x000000161300720c */ /* 0x000fe40003f64070 */
[----:B------:R-:W-:-:S02]  /*1f120*/  IADD3.X R11, PT, PT, R8, R4, ~R9, P1, P4 ;  /* 0x00000004080b7210 */ /* 0x000fc40000fe8c09 */
[----:B------:R-:W-:Y:S02]  /*1f130*/  ISETP.GE.U32.AND.EX P2, PT, R23, R5, PT, P2 ;  /* 0x000000051700720c */ /* 0x000fe40003f46120 */
[----:B------:R-:W-:Y:S01]  /*1f140*/  ISETP.GT.U32.AND.EX P3, PT, R11, R4, PT, P3 ;  /* 0x000000040b00720c */ /* 0x000fe20003f64130 */
[----:B------:R-:W-:Y:S01]  /*1f150*/  IMAD.WIDE.U32 R4, R15, R78, RZ ;  /* 0x0000004e0f047225 */ /* 0x000fe200078e00ff */
[----:B------:R-:W-:Y:S02]  /*1f160*/  ISETP.GT.U32.AND P4, PT, R8, RZ, PT ;  /* 0x000000ff0800720c */ /* 0x000fe40003f84070 */
[----:B------:R-:W-:Y:S02]  /*1f170*/  IADD3 R12, P6, PT, R19, 0x1, RZ ;  /* 0x00000001130c7810 */ /* 0x000fe40007fde0ff */
[----:B------:R-:W-:Y:S01]  /*1f180*/  ISETP.GT.U32.AND.EX P4, PT, R9, R8, PT, P4 ;  /* 0x000000080900720c */ /* 0x000fe20003f84140 */
[----:B------:R-:W-:Y:S01]  /*1f190*/  IMAD.WIDE.U32 R8, R13, R78, RZ ;  /* 0x0000004e0d087225 */ /* 0x000fe200078e00ff */
[----:B------:R-:W-:-:S02]  /*1f1a0*/  ISETP.GT.U32.AND P1, PT, R21, RZ, PT ;  /* 0x000000ff1500720c */ /* 0x000fc40003f24070 */
[----:B------:R-:W-:Y:S01]  /*1f1b0*/  IADD3.X R14, PT, PT, R11, -0x1, RZ, P6, !PT ;  /* 0xffffffff0b0e7810 */ /* 0x000fe200037fe4ff */
[----:B------:R-:W-:Y:S01]  /*1f1c0*/  IMAD.WIDE.U32 R4, P6, R13, R79, R4 ;  /* 0x0000004f0d047225 */ /* 0x000fe200078c0004 */
[----:B------:R-:W-:Y:S02]  /*1f1d0*/  IADD3 R22, P5, PT, R21, -0x1, RZ ;  /* 0xffffffff15167810 */ /* 0x000fe40007fbe0ff */
[----:B------:R-:W-:Y:S01]  /*1f1e0*/  ISETP.GT.U32.AND.EX P1, PT, R23, -0x1, PT, P1 ;  /* 0xffffffff1700780c */ /* 0x000fe20003f24110 */
[----:B------:R-:W-:Y:S01]  /*1f1f0*/  IMAD.X R13, RZ, RZ, RZ, P6 ;  /* 0x000000ffff0d7224 */ /* 0x000fe200030e06ff */
[----:B------:R-:W-:Y:S01]  /*1f200*/  @P3 SEL R19, R12, R19, !P4 ;  /* 0x000000130c133207 */ /* 0x000fe20006000000 */
[----:B------:R-:W-:Y:S01]  /*1f210*/  IMAD.MOV.U32 R12, RZ, RZ, R5 ;  /* 0x000000ffff0c7224 */ /* 0x000fe200078e0005 */
[----:B------:R-:W-:Y:S01]  /*1f220*/  @P3 SEL R11, R14, R11, !P4 ;  /* 0x0000000b0e0b3207 */ /* 0x000fe20006000000 */
[----:B------:R-:W-:Y:S01]  /*1f230*/  IMAD.X R14, RZ, RZ, R23, P5 ;  /* 0x000000ffff0e7224 */ /* 0x000fe200028e0617 */
[----:B------:R-:W-:-:S02]  /*1f240*/  @P2 SEL R22, R22, R21, P1 ;  /* 0x0000001516162207 */ /* 0x000fc40000800000 */
[----:B------:R-:W-:Y:S02]  /*1f250*/  ISETP.GT.U32.AND P3, PT, R19, RZ, PT ;  /* 0x000000ff1300720c */ /* 0x000fe40003f64070 */
[----:B------:R-:W-:Y:S02]  /*1f260*/  IADD3 R21, P6, PT, R9, R4, RZ ;  /* 0x0000000409157210 */ /* 0x000fe40007fde0ff */
[----:B------:R-:W-:Y:S02]  /*1f270*/  IADD3 R82, P4, PT, R19, -0x1, RZ ;  /* 0xffffffff13527810 */ /* 0x000fe40007f9e0ff */
[----:B------:R-:W-:Y:S01]  /*1f280*/  ISETP.GT.U32.AND.EX P3, PT, R11, -0x1, PT, P3 ;  /* 0xffffffff0b00780c */ /* 0x000fe20003f64130 */
[----:B------:R-:W-:Y:S01]  /*1f290*/  IMAD.WIDE.U32.X R4, R15, R79, R12, P6 ;  /* 0x0000004f0f047225 */ /* 0x000fe200030e040c */
[----:B------:R-:W-:Y:S02]  /*1f2a0*/  @P2 SEL R14, R14, R23, P1 ;  /* 0x000000170e0e2207 */ /* 0x000fe40000800000 */
[----:B------:R-:W-:Y:S01]  /*1f2b0*/  SEL R19, R82, R19, P3 ;  /* 0x0000001352137207 */ /* 0x000fe20001800000 */
[----:B------:R-:W-:Y:S01]  /*1f2c0*/  IMAD.WIDE.U32 R12, R10, R24, RZ ;  /* 0x000000180a0c7225 */ /* 0x000fe200078e00ff */
[----:B------:R-:W-:-:S02]  /*1f2d0*/  IADD3 R15, P1, P6, RZ, R8, -R4 ;  /* 0x00000008ff0f7210 */ /* 0x000fc40007e3e804 */
[----:B------:R-:W-:Y:S01]  /*1f2e0*/  IADD3 R23, P5, PT, R19, R22, RZ ;  /* 0x0000001613177210 */ /* 0x000fe20007fbe0ff */
[----:B------:R-:W-:Y:S01]  /*1f2f0*/  IMAD.X R82, RZ, RZ, R11, P4 ;  /* 0x000000ffff527224 */ /* 0x000fe200020e060b */
[----:B------:R-:W-:Y:S01]  /*1f300*/  ISETP.GT.U32.AND P2, PT, R15, R8, PT ;  /* 0x000000080f00720c */ /* 0x000fe20003f44070 */
[----:B------:R-:W-:Y:S01]  /*1f310*/  IMAD.WIDE.U32 R8, P4, R18, R25, R12 ;  /* 0x0000001912087225 */ /* 0x000fe2000788000c */
[----:B------:R-:W-:Y:S02]  /*1f320*/  IADD3.X R22, PT, PT, R4, R21, ~R5, P1, P6 ;  /* 0x0000001504167210 */ /* 0x000fe40000fecc05 */
[----:B------:R-:W-:Y:S01]  /*1f330*/  ISETP.GE.U32.AND P1, PT, R23, R19, PT ;  /* 0x000000131700720c */ /* 0x000fe20003f26070 */
[----:B------:R-:W-:Y:S01]  /*1f340*/  IMAD.WIDE.U32 R18, R18, R24, RZ ;  /* 0x0000001812127225 */ /* 0x000fe200078e00ff */
[----:B------:R-:W-:Y:S02]  /*1f350*/  SEL R83, R82, R11, P3 ;  /* 0x0000000b52537207 */ /* 0x000fe40001800000 */
[----:B------:R-:W-:Y:S01]  /*1f360*/  ISETP.GT.U32.AND.EX P2, PT, R22, R21, PT, P2 ;  /* 0x000000151600720c */ /* 0x000fe20003f44120 */
[----:B------:R-:W-:Y:S01]  /*1f370*/  IMAD.X R13, RZ, RZ, RZ, P4 ;  /* 0x000000ffff0d7224 */ /* 0x000fe200020e06ff */
[----:B------:R-:W-:Y:S01]  /*1f380*/  IADD3 R19, P3, PT, R19, R8, RZ ;  /* 0x0000000813137210 */ /* 0x000fe20007f7e0ff */
[----:B------:R-:W-:Y:S01]  /*1f390*/  IMAD.MOV.U32 R12, RZ, RZ, R9 ;  /* 0x000000ffff0c7224 */ /* 0x000fe200078e0009 */
[----:B------:R-:W-:-:S03]  /*1f3a0*/  IADD3 R8, P4, PT, R15, 0x1, RZ ;  /* 0x000000010f087810 */ /* 0x000fc60007f9e0ff */
[----:B------:R-:W-:Y:S01]  /*1f3b0*/  IMAD.WIDE.U32.X R10, R10, R25, R12, P3 ;  /* 0x000000190a0a7225 */ /* 0x000fe200018e040c */
[----:B------:R-:W-:-:S03]  /*1f3c0*/  ISETP.GT.U32.AND P3, PT, R4, RZ, PT ;  /* 0x000000ff0400720c */ /* 0x000fc60003f64070 */
[----:B------:R-:W-:Y:S01]  /*1f3d0*/  IMAD.X R12, R83, 0x1, R14, P5 ;  /* 0x00000001530c7824 */ /* 0x000fe200028e060e */
[----:B------:R-:W-:Y:S02]  /*1f3e0*/  ISETP.GT.U32.AND.EX P3, PT, R5, R4, PT, P3 ;  /* 0x000000040500720c */ /* 0x000fe40003f64130 */
[----:B------:R-:W-:Y:S02]  /*1f3f0*/  IADD3.X R5, PT, PT, R22, -0x1, RZ, P4, !PT ;  /* 0xffffffff16057810 */ /* 0x000fe400027fe4ff */
[----:B------:R-:W-:Y:S02]  /*1f400*/  ISETP.GE.U32.AND.EX P1, PT, R12, R83, PT, P1 ;  /* 0x000000530c00720c */ /* 0x000fe40003f26110 */
[----:B------:R-:W-:Y:S02]  /*1f410*/  @P2 SEL R15, R8, R15, !P3 ;  /* 0x0000000f080f2207 */ /* 0x000fe40005800000 */
[----:B------:R-:W-:Y:S02]  /*1f420*/  IADD3 R9, P4, P5, RZ, R18, -R10 ;  /* 0x00000012ff097210 */ /* 0x000fe40007d9e80a */
[----:B------:R-:W-:-:S02]  /*1f430*/  @P2 SEL R22, R5, R22, !P3 ;  /* 0x0000001605162207 */ /* 0x000fc40005800000 */
[----:B------:R-:W-:Y:S02]  /*1f440*/  ISETP.GT.U32.AND P3, PT, R23, RZ, PT ;  /* 0x000000ff1700720c */ /* 0x000fe40003f64070 */
[C---:B------:R-:W-:Y:S02]  /*1f450*/  ISETP.GT.U32.AND P2, PT, R15.reuse, RZ, PT ;  /* 0x000000ff0f00720c */ /* 0x040fe40003f44070 */
[----:B------:R-:W-:Y:S02]  /*1f460*/  IADD3.X R8, PT, PT, R10, R19, ~R11, P4, P5 ;  /* 0x000000130a087210 */ /* 0x000fe400027eac0b */
        /* <DEDUP_REMOVED lines=8> */
[----:B------:R-:W-:Y:S01]  /*1f4f0*/  SEL R15, R4, R15, P2 ;  /* 0x0000000f040f7207 */ /* 0x000fe20001000000 */
[----:B------:R-:W-:Y:S01]  /*1f500*/  IMAD.WIDE.U32 R4, R16, R26, RZ ;  /* 0x0000001a10047225 */ /* 0x000fe200078e00ff */
[----:B------:R-:W-:Y:S02]  /*1f510*/  ISETP.GT.U32.AND.EX P4, PT, R8, R19, PT, P4 ;  /* 0x000000130800720c */ /* 0x000fe40003f84140 */
[----:B------:R-:W-:Y:S02]  /*1f520*/  IADD3 R14, P5, PT, R15, R14, RZ ;  /* 0x0000000e0f0e7210 */ /* 0x000fe40007fbe0ff */
[----:B------:R-:W-:Y:S02]  /*1f530*/  @P1 SEL R21, R21, R12, P3 ;  /* 0x0000000c15151207 */ /* 0x000fe40001800000 */
[----:B------:R-:W-:Y:S01]  /*1f540*/  SEL R19, R13, R22, P2 ;  /* 0x000000160d137207 */ /* 0x000fe20001000000 */
[----:B------:R-:W-:Y:S01]  /*1f550*/  IMAD.WIDE.U32 R12, P3, R17, R27, R4 ;  /* 0x0000001b110c7225 */ /* 0x000fe20007860004 */
[----:B------:R-:W-:-:S02]  /*1f560*/  ISETP.GT.U32.AND P2, PT, R10, RZ, PT ;  /* 0x000000ff0a00720c */ /* 0x000fc40003f44070 */
[----:B------:R-:W-:Y:S01]  /*1f570*/  ISETP.GE.U32.AND P1, PT, R14, R15, PT ;  /* 0x0000000f0e00720c */ /* 0x000fe20003f26070 */
[----:B------:R-:W-:Y:S01]  /*1f580*/  IMAD.WIDE.U32 R4, R17, R26, RZ ;  /* 0x0000001a11047225 */ /* 0x000fe200078e00ff */
[----:B------:R-:W-:Y:S02]  /*1f590*/  IADD3 R18, P6, PT, R9, 0x1, RZ ;  /* 0x0000000109127810 */ /* 0x000fe40007fde0ff */
[----:B------:R-:W-:Y:S01]  /*1f5a0*/  ISETP.GT.U32.AND.EX P2, PT, R11, R10, PT, P2 ;  /* 0x0000000a0b00720c */ /* 0x000fe20003f44120 */
[----:B------:R-:W-:Y:S01]  /*1f5b0*/  IMAD.X R22, R19, 0x1, R21, P5 ;  /* 0x0000000113167824 */ /* 0x000fe200028e0615 */
[----:B------:R-:W-:Y:S01]  /*1f5c0*/  IADD3.X R15, PT, PT, R8, -0x1, RZ, P6, !PT ;  /* 0xffffffff080f7810 */ /* 0x000fe200037fe4ff */
[----:B------:R-:W-:Y:S01]  /*1f5d0*/  IMAD.X R11, RZ, RZ, RZ, P3 ;  /* 0x000000ffff0b7224 */ /* 0x000fe200018e06ff */
[----:B------:R-:W-:Y:S01]  /*1f5e0*/  IADD3 R5, P3, PT, R5, R12, RZ ;  /* 0x0000000c05057210 */ /* 0x000fe20007f7e0ff */
[----:B------:R-:W-:Y:S01]  /*1f5f0*/  IMAD.MOV.U32 R10, RZ, RZ, R13 ;  /* 0x000000ffff0a7224 */ /* 0x000fe200078e000d */
[----:B------:R-:W-:-:S02]  /*1f600*/  ISETP.GE.U32.AND.EX P1, PT, R22, R19, PT, P1 ;  /* 0x000000131600720c */ /* 0x000fc40003f26110 */
[----:B------:R-:W-:Y:S01]  /*1f610*/  @P4 SEL R9, R18, R9, !P2 ;  /* 0x0000000912094207 */ /* 0x000fe20005000000 */
[----:B------:R-:W-:Y:S01]  /*1f620*/  IMAD.WIDE.U32.X R16, R16, R27, R10, P3 ;  /* 0x0000001b10107225 */ /* 0x000fe200018e040a */
[C---:B------:R-:W-:Y:S02]  /*1f630*/  IADD3 R12, P5, PT, R14.reuse, -0x1, RZ ;  /* 0xffffffff0e0c7810 */ /* 0x040fe40007fbe0ff */
[----:B------:R-:W-:Y:S02]  /*1f640*/  @P4 SEL R8, R15, R8, !P2 ;  /* 0x000000080f084207 */ /* 0x000fe40005000000 */
[----:B------:R-:W-:Y:S01]  /*1f650*/  ISETP.GT.U32.AND P2, PT, R14, RZ, PT ;  /* 0x000000ff0e00720c */ /* 0x000fe20003f44070 */
[----:B------:R-:W-:Y:S01]  /*1f660*/  IMAD.X R19, RZ, RZ, R22, P5 ;  /* 0x000000ffff137224 */ /* 0x000fe200028e0616 */
[----:B------:R-:W-:Y:S02]  /*1f670*/  ISETP.GT.U32.AND P3, PT, R9, RZ, PT ;  /* 0x000000ff0900720c */ /* 0x000fe40003f64070 */
[----:B------:R-:W-:-:S02]  /*1f680*/  ISETP.GT.U32.AND.EX P2, PT, R22, -0x1, PT, P2 ;  /* 0xffffffff1600780c */ /* 0x000fc40003f44120 */
[----:B------:R-:W-:Y:S02]  /*1f690*/  IADD3 R10, P4, PT, R9, -0x1, RZ ;  /* 0xffffffff090a7810 */ /* 0x000fe40007f9e0ff */
[----:B------:R-:W-:Y:S02]  /*1f6a0*/  ISETP.GT.U32.AND.EX P3, PT, R8, -0x1, PT, P3 ;  /* 0xffffffff0800780c */ /* 0x000fe40003f64130 */
[----:B------:R-:W-:Y:S01]  /*1f6b0*/  IADD3 R11, P5, P6, RZ, R4, -R16 ;  /* 0x00000004ff0b7210 */ /* 0x000fe20007ebe810 */
[----:B------:R-:W-:Y:S01]  /*1f6c0*/  IMAD.X R15, RZ, RZ, R8, P4 ;  /* 0x000000ffff0f7224 */ /* 0x000fe200020e0608 */
[----:B------:R-:W-:Y:S02]  /*1f6d0*/  @P1 SEL R12, R12, R14, P2 ;  /* 0x0000000e0c0c1207 */ /* 0x000fe40001000000 */
[----:B------:R-:W-:Y:S02]  /*1f6e0*/  @P1 SEL R19, R19, R22, P2 ;  /* 0x0000001613131207 */ /* 0x000fe40001000000 */
[----:B------:R-:W-:-:S02]  /*1f6f0*/  SEL R13, R10, R9, P3 ;  /* 0x000000090a0d7207 */ /* 0x000fc40001800000 */
[----:B------:R-:W-:Y:S02]  /*1f700*/  ISETP.GT.U32.AND P1, PT, R11, R4, PT ;  /* 0x000000040b00720c */ /* 0x000fe40003f24070 */
[CC--:B------:R-:W-:Y:S02]  /*1f710*/  IADD3.X R9, PT, PT, R16.reuse, R5.reuse, ~R17, P5, P6 ;  /* 0x0000000510097210 */ /* 0x0c0fe40002fecc11 */
[----:B------:R-:W-:Y:S02]  /*1f720*/  IADD3 R10, P4, PT, R13, R12, RZ ;  /* 0x0000000c0d0a7210 */ /* 0x000fe40007f9e0ff */
[----:B------:R-:W-:Y:S02]  /*1f730*/  ISETP.GT.U32.AND.EX P1, PT, R9, R5, PT, P1 ;  /* 0x000000050900720c */ /* 0x000fe40003f24110 */
[----:B------:R-:W-:Y:S02]  /*1f740*/  SEL R8, R15, R8, P3 ;  /* 0x000000080f087207 */ /* 0x000fe40001800000 */
[----:B------:R-:W-:-:S02]  /*1f750*/  ISETP.GT.U32.AND P5, PT, R16, RZ, PT ;  /* 0x000000ff1000720c */ /* 0x000fc40003fa4070 */
[----:B------:R-:W-:Y:S01]  /*1f760*/  ISETP.GE.U32.AND P2, PT, R10, R13, PT ;  /* 0x0000000d0a00720c */ /* 0x000fe20003f46070 */
[----:B------:R-:W-:Y:S01]  /*1f770*/  IMAD.X R13, R8, 0x1, R19, P4 ;  /* 0x00000001080d7824 */ /* 0x000fe200020e0613 */
[----:B------:R-:W-:Y:S02]  /*1f780*/  ISETP.GT.U32.AND P3, PT, R6, RZ, PT ;  /* 0x000000ff0600720c */ /* 0x000fe40003f64070 */
[----:B------:R-:W-:Y:S02]  /*1f790*/  IADD3 R4, P4, PT, R11, 0x1, RZ ;  /* 0x000000010b047810 */ /* 0x000fe40007f9e0ff */
[----:B------:R-:W-:Y:S02]  /*1f7a0*/  ISETP.GT.U32.AND.EX P5, PT, R17, R16, PT, P5 ;  /* 0x000000101100720c */ /* 0x000fe40003fa4150 */
[----:B------:R-:W-:Y:S02]  /*1f7b0*/  IADD3 R5, P6, PT, R86, 0x1, RZ ;  /* 0x0000000156057810 */ /* 0x000fe40007fde0ff */
[----:B------:R-:W-:-:S02]  /*1f7c0*/  ISETP.GT.U32.AND.EX P3, PT, R7, R6, PT, P3 ;  /* 0x000000060700720c */ /* 0x000fc40003f64130 */
[----:B------:R-:W-:Y:S02]  /*1f7d0*/  ISETP.GE.U32.AND.EX P2, PT, R13, R8, PT, P2 ;  /* 0x000000080d00720c */ /* 0x000fe40003f46120 */
[----:B------:R-:W-:Y:S02]  /*1f7e0*/  IADD3.X R6, PT, PT, R9, -0x1, RZ, P4, !PT ;  /* 0xffffffff09067810 */ /* 0x000fe400027fe4ff */
[----:B------:R-:W-:Y:S02]  /*1f7f0*/  @P1 SEL R11, R4, R11, !P5 ;  /* 0x0000000b040b1207 */ /* 0x000fe40006800000 */
[----:B------:R-:W-:Y:S02]  /*1f800*/  IADD3.X R4, PT, PT, R87, -0x1, RZ, P6, !PT ;  /* 0xffffffff57047810 */ /* 0x000fe400037fe4ff */
[----:B------:R-:W-:Y:S02]  /*1f810*/  @P0 SEL R86, R5, R86, !P3 ;  /* 0x0000005605560207 */ /* 0x000fe40005800000 */
[----:B------:R-:W-:-:S02]  /*1f820*/  @P1 SEL R9, R6, R9, !P5 ;  /* 0x0000000906091207 */ /* 0x000fc40006800000 */
[C---:B------:R-:W-:Y:S02]  /*1f830*/  ISETP.GT.U32.AND P4, PT, R10.reuse, RZ, PT ;  /* 0x000000ff0a00720c */ /* 0x040fe40003f84070 */
[C---:B------:R-:W-:Y:S02]  /*1f840*/  ISETP.GT.U32.AND P1, PT, R11.reuse, RZ, PT ;  /* 0x000000ff0b00720c */ /* 0x040fe40003f24070 */
[----:B------:R-:W-:Y:S02]  /*1f850*/  IADD3 R7, P5, PT, R10, -0x1, RZ ;  /* 0xffffffff0a077810 */ /* 0x000fe40007fbe0ff */
[----:B------:R-:W-:Y:S02]  /*1f860*/  IADD3 R6, P6, PT, R11, -0x1, RZ ;  /* 0xffffffff0b067810 */ /* 0x000fe40007fde0ff */
[----:B------:R-:W-:Y:S01]  /*1f870*/  @P0 SEL R87, R4, R87, !P3 ;  /* 0x0000005704570207 */ /* 0x000fe20005800000 */
[----:B------:R-:W-:Y:S01]  /*1f880*/  IMAD.X R8, RZ, RZ, R13, P5 ;  /* 0x000000ffff087224 */ /* 0x000fe200028e060d */
[----:B------:R-:W-:Y:S01]  /*1f890*/  ISETP.GT.U32.AND P0, PT, R86, RZ, PT ;  /* 0x000000ff5600720c */ /* 0x000fe20003f04070 */
[----:B------:R-:W-:Y:S01]  /*1f8a0*/  IMAD.X R4, RZ, RZ, R9, P6 ;  /* 0x000000ffff047224 */ /* 0x000fe200030e0609 */
[----:B------:R-:W-:-:S02]  /*1f8b0*/  ISETP.GT.U32.AND.EX P4, PT, R13, -0x1, PT, P4 ;  /* 0xffffffff0d00780c */ /* 0x000fc40003f84140 */
[----:B------:R-:W-:Y:S02]  /*1f8c0*/  ISETP.GT.U32.AND.EX P1, PT, R9, -0x1, PT, P1 ;  /* 0xffffffff0900780c */ /* 0x000fe40003f24110 */
[----:B------:R-:W-:Y:S02]  /*1f8d0*/  IADD3 R5, P3, PT, R86, -0x1, RZ ;  /* 0xffffffff56057810 */ /* 0x000fe40007f7e0ff */
[----:B------:R-:W-:Y:S02]  /*1f8e0*/  ISETP.GT.U32.AND.EX P0, PT, R87, -0x1, PT, P0 ;  /* 0xffffffff5700780c */ /* 0x000fe40003f04100 */
[----:B------:R-:W-:Y:S02]  /*1f8f0*/  @P2 SEL R7, R7, R10, P4 ;  /* 0x0000000a07072207 */ /* 0x000fe40002000000 */
[----:B------:R-:W-:Y:S02]  /*1f900*/  SEL R6, R6, R11, P1 ;  /* 0x0000000b06067207 */ /* 0x000fe40000800000 */
[----:B------:R-:W-:-:S02]  /*1f910*/  SEL R86, R5, R86, P0 ;  /* 0x0000005605567207 */ /* 0x000fc40000000000 */
[----:B------:R-:W-:Y:S02]  /*1f920*/  @P2 SEL R8, R8, R13, P4 ;  /* 0x0000000d08082207 */ /* 0x000fe40002000000 */
[----:B------:R-:W-:Y:S01]  /*1f930*/  SEL R5, R4, R9, P1 ;  /* 0x0000000904057207 */ /* 0x000fe20000800000 */
[----:B------:R-:W-:Y:S01]  /*1f940*/  IMAD.X R4, RZ, RZ, R87, P3 ;  /* 0x000000ffff047224 */ /* 0x000fe200018e0657 */
[----:B------:R-:W-:Y:S01]  /*1f950*/  IADD3 R7, P4, PT, R6, R7, RZ ;  /* 0x0000000706077210 */ /* 0x000fe20007f9e0ff */
[----:B------:R0:W5:Y:S01]  /*1f960*/  LDL.128 R12, [R1] ;  /* 0x00000000010c7983 */ /* 0x0001620000100c00 */
[----:B------:R-:W-:Y:S02]  /*1f970*/  IADD3 R89, P3, PT, R86, R89, RZ ;  /* 0x0000005956597210 */ /* 0x000fe40007f7e0ff */
[----:B------:R-:W-:Y:S01]  /*1f980*/  ISETP.GE.U32.AND P2, PT, R7, R6, PT ;  /* 0x000000060700720c */ /* 0x000fe20003f46070 */
[----:B------:R-:W-:Y:S01]  /*1f990*/  IMAD.X R6, R5, 0x1, R8, P4 ;  /* 0x0000000105067824 */ /* 0x000fe200020e0608 */
[----:B------:R-:W-:Y:S01]  /*1f9a0*/  SEL R87, R4, R87, P0 ;  /* 0x0000005704577207 */ /* 0x000fe20000000000 */
[----:B------:R0:W5:Y:S01]  /*1f9b0*/  LDL.128 R8, [R1+0x20] ;  /* 0x0000200001087983 */ /* 0x0001620000100c00 */
[----:B------:R-:W-:-:S02]  /*1f9c0*/  ISETP.GE.U32.AND P1, PT, R89, R86, PT ;  /* 0x000000565900720c */ /* 0x000fc40003f26070 */
[----:B------:R-:W-:Y:S01]  /*1f9d0*/  ISETP.GE.U32.AND.EX P0, PT, R6, R5, PT, P2 ;  /* 0x000000050600720c */ /* 0x000fe20003f06120 */
[----:B------:R-:W-:Y:S01]  /*1f9e0*/  IMAD.X R88, R87, 0x1, R88, P3 ;  /* 0x0000000157587824 */ /* 0x000fe200018e0658 */
[C---:B------:R-:W-:Y:S02]  /*1f9f0*/  IADD3 R18, P3, PT, R7.reuse, -0x1, RZ ;  /* 0xffffffff07127810 */ /* 0x040fe40007f7e0ff */
[----:B------:R-:W-:Y:S02]  /*1fa00*/  ISETP.GT.U32.AND P2, PT, R7, RZ, PT ;  /* 0x000000ff0700720c */ /* 0x000fe40003f44070 */
[----:B------:R-:W-:Y:S01]  /*1fa10*/  ISETP.GE.U32.AND.EX P1, PT, R88, R87, PT, P1 ;  /* 0x000000575800720c */ /* 0x000fe20003f26110 */
[----:B------:R-:W-:Y:S01]  /*1fa20*/  IMAD.X R19, RZ, RZ, R6, P3 ;  /* 0x000000ffff137224 */ /* 0x000fe200018e0606 */
[----:B------:R-:W-:Y:S02]  /*1fa30*/  IADD3 R16, P4, PT, R89, -0x1, RZ ;  /* 0xffffffff59107810 */ /* 0x000fe40007f9e0ff */
[----:B------:R-:W-:-:S02]  /*1fa40*/  ISETP.GT.U32.AND.EX P2, PT, R6, -0x1, PT, P2 ;  /* 0xffffffff0600780c */ /* 0x000fc40003f44120 */
[----:B------:R-:W-:Y:S01]  /*1fa50*/  ISETP.GT.U32.AND P3, PT, R89, RZ, PT ;  /* 0x000000ff5900720c */ /* 0x000fe20003f64070 */
[----:B------:R-:W-:Y:S01]  /*1fa60*/  IMAD.X R17, RZ, RZ, R88, P4 ;  /* 0x000000ffff117224 */ /* 0x000fe200020e0658 */
[----:B------:R-:W-:Y:S02]  /*1fa70*/  @P0 SEL R18, R18, R7, P2 ;  /* 0x0000000712120207 */ /* 0x000fe40001000000 */
[----:B------:R-:W-:Y:S02]  /*1fa80*/  @P0 SEL R19, R19, R6, P2 ;  /* 0x0000000613130207 */ /* 0x000fe40001000000 */
[----:B------:R-:W-:Y:S01]  /*1fa90*/  ISETP.GT.U32.AND.EX P0, PT, R88, -0x1, PT, P3 ;  /* 0xffffffff5800780c */ /* 0x000fe20003f04130 */
[----:B------:R0:W5:Y:S03]  /*1faa0*/  LDL.128 R4, [R1+0x10] ;  /* 0x0000100001047983 */ /* 0x0001660000100c00 */
[----:B------:R-:W-:-:S02]  /*1fab0*/  @P1 SEL R16, R16, R89, P0 ;  /* 0x0000005910101207 */ /* 0x000fc40000000000 */
[----:B------:R-:W-:-:S05]  /*1fac0*/  @P1 SEL R17, R17, R88, P0 ;  /* 0x0000005811111207 */ /* 0x000fca0000000000 */
[----:B------:R0:W-:Y:S04]  /*1fad0*/  STL.128 [R1+0x30], R16 ;  /* 0x0000301001007387 */ /* 0x0001e80000100c00 */
[----:B------:R0:W5:Y:S01]  /*1fae0*/  LDL.64 R84, [R1+0x30] ;  /* 0x0000300001547983 */ /* 0x0001620000100a00 */
[----:B------:R-:W-:-:S05]  /*1faf0*/  VIADD R20, R20, 0x1 ;  /* 0x0000000114147836 */ /* 0x000fca0000000000 */
[----:B------:R-:W-:-:S13]  /*1fb00*/  ISETP.NE.AND P0, PT, R20, 0x1e, PT ;  /* 0x0000001e1400780c */ /* 0x000fda0003f05270 */
[----:B0-----:R-:W-:Y:S05]  /*1fb10*/  @P0 BRA `(.L_x_9) ;  /* 0xffffff4800580947 */ /* 0x001fea000383ffff */
[----:B-----5:R-:W0:Y:S08]  /*1fb20*/  LDC R5, c[0x0][0x360] ;  /* 0x0000d800ff057b82 */ /* 0x020e300000000800 */
[----:B------:R-:W1:Y:S01]  /*1fb30*/  LDC.64 R2, c[0x0][0x388] ;  /* 0x0000e200ff027b82 */ /* 0x000e620000000a00 */
[----:B0-----:R-:W-:-:S04]  /*1fb40*/  IMAD R5, R5, UR5, R0 ;  /* 0x0000000505057c24 */ /* 0x001fc8000f8e0200 */
[----:B-1----:R-:W-:-:S05]  /*1fb50*/  IMAD.WIDE.U32 R2, R5, 0x8, R2 ;  /* 0x0000000805027825 */ /* 0x002fca00078e0002 */
[----:B------:R-:W-:Y:S01]  /*1fb60*/  STG.E.64 desc[UR6][R2.64], R12 ;  /* 0x0000000c02007986 */ /* 0x000fe2000c101b06 */
[----:B------:R-:W-:Y:S05]  /*1fb70*/  EXIT ;  /* 0x000000000000794d */ /* 0x000fea0003800000 */
.L_x_10:
        /* <DEDUP_REMOVED lines=16> */
.L_x_16:


//--------------------- .text.poseidon_hash_pair  --------------------------
	.section	.text.poseidon_hash_pair,"ax",@progbits
	.align	128
        .global         poseidon_hash_pair
        .type           poseidon_hash_pair,@function
        .size           poseidon_hash_pair,(.L_x_17 - poseidon_hash_pair)
        .other          poseidon_hash_pair,@"STO_CUDA_ENTRY STV_DEFAULT"
poseidon_hash_pair:
.text.poseidon_hash_pair:
        /* <DEDUP_REMOVED lines=9> */
[----:B------:R-:W0:Y:S01]  /*0090*/  LDC.64 R12, c[0x0][0x380] ;  /* 0x0000e000ff0c7b82 */ /* 0x000e220000000a00 */
[----:B------:R-:W1:Y:S01]  /*00a0*/  LDCU.64 UR6, c[0x0][0x358] ;  /* 0x00006b00ff0677ac */ /* 0x000e620008000a00 */
[----:B------:R-:W2:Y:S06]  /*00b0*/  LDCU.128 UR8, c[0x3][URZ] ;  /* 0x00c00000ff0877ac */ /* 0x000eac0008000c00 */
[----:B------:R-:W3:Y:S01]  /*00c0*/  LDC.64 R14, c[0x0][0x388] ;  /* 0x0000e200ff0e7b82 */ /* 0x000ee20000000a00 */
[----:B------:R-:W4:Y:S01]  /*00d0*/  LDCU.128 UR12, c[0x3][0x10] ;  /* 0x00c00200ff0c77ac */ /* 0x000f220008000c00 */
[----:B------:R-:W0:Y:S01]  /*00e0*/  LDCU.128 UR16, c[0x3][0x20] ;  /* 0x00c00400ff1077ac */ /* 0x000e220008000c00 */
[----:B------:R-:W0:Y:S01]  /*00f0*/  LDCU.128 UR20, c[0x3][0x30] ;  /* 0x00c00600ff1477ac */ /* 0x000e220008000c00 */
[----:B------:R-:W0:Y:S02]  /*0100*/  LDCU.128 UR24, c[0x3][0x40] ;  /* 0x00c00800ff1877ac */ /* 0x000e240008000c00 */
[C---:B0-----:R-:W-:Y:S01]  /*0110*/  IMAD.WIDE.U32 R12, R3.reuse, 0x8, R12 ;  /* 0x00000008030c7825 */ /* 0x041fe200078e000c */
[----:B------:R-:W0:Y:S01]  /*0120*/  LDCU.128 UR28, c[0x3][0x50] ;  /* 0x00c00a00ff1c77ac */ /* 0x000e220008000c00 */
[----:B------:R-:W0:Y:S04]  /*0130*/  LDCU.128 UR32, c[0x3][0x60] ;  /* 0x00c00c00ff2077ac */ /* 0x000e280008000c00 */
[----:B-1----:R-:W5:Y:S01]  /*0140*/  LDG.E.64.CONSTANT R12, desc[UR6][R12.64] ;  /* 0x000000060c0c7981 */ /* 0x002f62000c1e9b00 */
[----:B---3--:R-:W-:Y:S01]  /*0150*/  IMAD.WIDE.U32 R14, R3, 0x8, R14 ;  /* 0x00000008030e7825 */ /* 0x008fe200078e000e */
[----:B------:R-:W1:Y:S01]  /*0160*/  LDCU.128 UR36, c[0x3][0x70] ;  /* 0x00c00e00ff2477ac */ /* 0x000e620008000c00 */
[----:B------:R-:W3:Y:S04]  /*0170*/  LDCU.128 UR40, c[0x3][0x80] ;  /* 0x00c01000ff2877ac */ /* 0x000ee80008000c00 */
[----:B------:R-:W5:Y:S01]  /*0180*/  LDG.E.64.CONSTANT R14, desc[UR6][R14.64] ;  /* 0x000000060e0e7981 */ /* 0x000f62000c1e9b00 */
        /* <DEDUP_REMOVED lines=14> */
.L_x_11:
        /* <DEDUP_REMOVED lines=2957> */
.L_x_12:
        /* <DEDUP_REMOVED lines=2196> */
.L_x_13:
        /* <DEDUP_REMOVED lines=2928> */
.L_x_14:
        /* <DEDUP_REMOVED lines=16> */
.L_x_17:


//--------------------- .nv.shared.reserved.0     --------------------------
	.section	.nv.shared.reserved.0,"aw",@nobits
	.weak		__nv_reservedSMEM_offset_0_alias
	.size		__nv_reservedSMEM_offset_0_alias, 0, 64
	.other		__nv_reservedSMEM_offset_0_alias,@"STO_CUDA_RESERVED_SHARED STV_DEFAULT"
__nv_reservedSMEM_offset_0_alias:
	.zero		0
	.zero		64


//--------------------- .nv.constant0.poseidon_hash_batch --------------------------
	.section	.nv.constant0.poseidon_hash_batch,"a",@progbits
	.sectionflags	@""
	.align	4
.nv.constant0.poseidon_hash_batch:
	.zero		920


//--------------------- .nv.constant0.poseidon_merkle_layer --------------------------
	.section	.nv.constant0.poseidon_merkle_layer,"a",@progbits
	.sectionflags	@""
	.align	4
.nv.constant0.poseidon_merkle_layer:
	.zero		916


//--------------------- .nv.constant0.poseidon_hash_pair --------------------------
	.section	.nv.constant0.poseidon_hash_pair,"a",@progbits
	.sectionflags	@""
	.align	4
.nv.constant0.poseidon_hash_pair:
	.zero		924


//--------------------- SYMBOLS --------------------------

	.type		.nv.reservedSmem.offset0,@object
	.size		.nv.reservedSmem.offset0,0x4
